	.target	sm_80

	.elftype	@"ET_EXEC"


//--------------------- .note.nv.tkinfo           --------------------------
	.section	.note.nv.tkinfo,"",@"SHT_NOTE"
	.sectionflags	@"SHF_NOTE_NV_TKINFO"
	.tkinfo
        /*0018*/ 	.word	0x00000002
        /*0030*/ 	.string	""
        /*0030*/ 	.string	"ptxas"
        /*0030*/ 	.string	"Cuda compilation tools, release 13.0, V13.0.88"
        /*0030*/ 	.string	"Build cuda_13.0.r13.0/compiler.36424714_0"
        /*0030*/ 	.string	"-arch sm_80 -m 64 "



//--------------------- .note.nv.cuinfo           --------------------------
	.section	.note.nv.cuinfo,"",@"SHT_NOTE"
	.sectionflags	@"SHF_NOTE_NV_CUINFO"
        /*0018*/ 	.short	0x0002
        /*001a*/ 	.short	0x0050
        /*001c*/ 	.short	0x0082
	.zero		2


//--------------------- .nv.info                  --------------------------
	.section	.nv.info,"",@"SHT_CUDA_INFO"
	.align	4


	//----- nvinfo : EIATTR_REGCOUNT
	.align		4
        /*0000*/ 	.byte	0x04, 0x2f
        /*0002*/ 	.short	(.L_12 - .L_11)
	.align		4
.L_11:
        /*0004*/ 	.word	index@(_ZN5flash25flash_bwd_dot_do_o_kernelILb1E23Flash_bwd_kernel_traitsILi192ELi64ELi64ELi8ELi4ELi2ELi2ELb0ELb0EN7cutlass10bfloat16_tE19Flash_kernel_traitsILi192ELi64ELi64ELi8ES3_EEEEvNS_16Flash_bwd_paramsE)
        /*0008*/ 	.word	0x00000041


	//----- nvinfo : EIATTR_FRAME_SIZE
	.align		4
.L_12:
        /*000c*/ 	.byte	0x04, 0x11
        /*000e*/ 	.short	(.L_14 - .L_13)
	.align		4
.L_13:
        /*0010*/ 	.word	index@(_ZN5flash25flash_bwd_dot_do_o_kernelILb1E23Flash_bwd_kernel_traitsILi192ELi64ELi64ELi8ELi4ELi2ELi2ELb0ELb0EN7cutlass10bfloat16_tE19Flash_kernel_traitsILi192ELi64ELi64ELi8ES3_EEEEvNS_16Flash_bwd_paramsE)
        /*0014*/ 	.word	0x00000000


	//----- nvinfo : EIATTR_REGCOUNT
	.align		4
.L_14:
        /*0018*/ 	.byte	0x04, 0x2f
        /*001a*/ 	.short	(.L_16 - .L_15)
	.align		4
.L_15:
        /*001c*/ 	.word	index@(_ZN5flash25flash_bwd_dot_do_o_kernelILb0E23Flash_bwd_kernel_traitsILi192ELi64ELi64ELi8ELi4ELi2ELi2ELb0ELb0EN7cutlass10bfloat16_tE19Flash_kernel_traitsILi192ELi64ELi64ELi8ES3_EEEEvNS_16Flash_bwd_paramsE)
        /*0020*/ 	.word	0x0000003e


	//----- nvinfo : EIATTR_FRAME_SIZE
	.align		4
.L_16:
        /*0024*/ 	.byte	0x04, 0x11
        /*0026*/ 	.short	(.L_18 - .L_17)
	.align		4
.L_17:
        /*0028*/ 	.word	index@(_ZN5flash25flash_bwd_dot_do_o_kernelILb0E23Flash_bwd_kernel_traitsILi192ELi64ELi64ELi8ELi4ELi2ELi2ELb0ELb0EN7cutlass10bfloat16_tE19Flash_kernel_traitsILi192ELi64ELi64ELi8ES3_EEEEvNS_16Flash_bwd_paramsE)
        /*002c*/ 	.word	0x00000000


	//----- nvinfo : EIATTR_REGCOUNT
	.align		4
.L_18:
        /*0030*/ 	.byte	0x04, 0x2f
        /*0032*/ 	.short	(.L_20 - .L_19)
	.align		4
.L_19:
        /*0034*/ 	.word	index@(_ZN5flash44flash_bwd_dq_dk_dv_loop_seqk_parallel_kernelI23Flash_bwd_kernel_traitsILi192ELi64ELi64ELi8ELi4ELi2ELi2ELb0ELb0EN7cutlass10bfloat16_tE19Flash_kernel_traitsILi192ELi64ELi64ELi8ES3_EELb0ELb1ELb0ELb1ELb0ELb0ELb1EEEvNS_16Flash_bwd_paramsE)
        /*0038*/ 	.word	0x000000ff


	//----- nvinfo : EIATTR_FRAME_SIZE
	.align		4
.L_20:
        /*003c*/ 	.byte	0x04, 0x11
        /*003e*/ 	.short	(.L_22 - .L_21)
	.align		4
.L_21:
        /*0040*/ 	.word	index@(_ZN5flash44flash_bwd_dq_dk_dv_loop_seqk_parallel_kernelI23Flash_bwd_kernel_traitsILi192ELi64ELi64ELi8ELi4ELi2ELi2ELb0ELb0EN7cutlass10bfloat16_tE19Flash_kernel_traitsILi192ELi64ELi64ELi8ES3_EELb0ELb1ELb0ELb1ELb0ELb0ELb1EEEvNS_16Flash_bwd_paramsE)
        /*0044*/ 	.word	0x00000028


	//----- nvinfo : EIATTR_REGCOUNT
	.align		4
.L_22:
        /*0048*/ 	.byte	0x04, 0x2f
        /*004a*/ 	.short	(.L_24 - .L_23)
	.align		4
.L_23:
        /*004c*/ 	.word	index@(_ZN5flash44flash_bwd_dq_dk_dv_loop_seqk_parallel_kernelI23Flash_bwd_kernel_traitsILi192ELi64ELi64ELi8ELi4ELi2ELi2ELb0ELb0EN7cutlass10bfloat16_tE19Flash_kernel_traitsILi192ELi64ELi64ELi8ES3_EELb1ELb1ELb0ELb1ELb0ELb0ELb0EEEvNS_16Flash_bwd_paramsE)
        /*0050*/ 	.word	0x000000ff


	//----- nvinfo : EIATTR_FRAME_SIZE
	.align		4
.L_24:
        /*0054*/ 	.byte	0x04, 0x11
        /*0056*/ 	.short	(.L_26 - .L_25)
	.align		4
.L_25:
        /*0058*/ 	.word	index@(_ZN5flash44flash_bwd_dq_dk_dv_loop_seqk_parallel_kernelI23Flash_bwd_kernel_traitsILi192ELi64ELi64ELi8ELi4ELi2ELi2ELb0ELb0EN7cutlass10bfloat16_tE19Flash_kernel_traitsILi192ELi64ELi64ELi8ES3_EELb1ELb1ELb0ELb1ELb0ELb0ELb0EEEvNS_16Flash_bwd_paramsE)
        /*005c*/ 	.word	0x00000038


	//----- nvinfo : EIATTR_REGCOUNT
	.align		4
.L_26:
        /*0060*/ 	.byte	0x04, 0x2f
        /*0062*/ 	.short	(.L_28 - .L_27)
	.align		4
.L_27:
        /*0064*/ 	.word	index@(_ZN5flash44flash_bwd_dq_dk_dv_loop_seqk_parallel_kernelI23Flash_bwd_kernel_traitsILi192ELi64ELi64ELi8ELi4ELi2ELi2ELb0ELb0EN7cutlass10bfloat16_tE19Flash_kernel_traitsILi192ELi64ELi64ELi8ES3_EELb0ELb1ELb0ELb0ELb0ELb1ELb1EEEvNS_16Flash_bwd_paramsE)
        /*0068*/ 	.word	0x000000ff


	//----- nvinfo : EIATTR_FRAME_SIZE
	.align		4
.L_28:
        /*006c*/ 	.byte	0x04, 0x11
        /*006e*/ 	.short	(.L_30 - .L_29)
	.align		4
.L_29:
        /*0070*/ 	.word	index@(_ZN5flash44flash_bwd_dq_dk_dv_loop_seqk_parallel_kernelI23Flash_bwd_kernel_traitsILi192ELi64ELi64ELi8ELi4ELi2ELi2ELb0ELb0EN7cutlass10bfloat16_tE19Flash_kernel_traitsILi192ELi64ELi64ELi8ES3_EELb0ELb1ELb0ELb0ELb0ELb1ELb1EEEvNS_16Flash_bwd_paramsE)
        /*0074*/ 	.word	0x00000010


	//----- nvinfo : EIATTR_REGCOUNT
	.align		4
.L_30:
        /*0078*/ 	.byte	0x04, 0x2f
        /*007a*/ 	.short	(.L_32 - .L_31)
	.align		4
.L_31:
        /*007c*/ 	.word	index@(_ZN5flash44flash_bwd_dq_dk_dv_loop_seqk_parallel_kernelI23Flash_bwd_kernel_traitsILi192ELi64ELi64ELi8ELi4ELi2ELi2ELb0ELb0EN7cutlass10bfloat16_tE19Flash_kernel_traitsILi192ELi64ELi64ELi8ES3_EELb1ELb1ELb0ELb0ELb0ELb1ELb0EEEvNS_16Flash_bwd_paramsE)
        /*0080*/ 	.word	0x000000ff


	//----- nvinfo : EIATTR_FRAME_SIZE
	.align		4
.L_32:
        /*0084*/ 	.byte	0x04, 0x11
        /*0086*/ 	.short	(.L_34 - .L_33)
	.align		4
.L_33:
        /*0088*/ 	.word	index@(_ZN5flash44flash_bwd_dq_dk_dv_loop_seqk_parallel_kernelI23Flash_bwd_kernel_traitsILi192ELi64ELi64ELi8ELi4ELi2ELi2ELb0ELb0EN7cutlass10bfloat16_tE19Flash_kernel_traitsILi192ELi64ELi64ELi8ES3_EELb1ELb1ELb0ELb0ELb0ELb1ELb0EEEvNS_16Flash_bwd_paramsE)
        /*008c*/ 	.word	0x00000018


	//----- nvinfo : EIATTR_REGCOUNT
	.align		4
.L_34:
        /*0090*/ 	.byte	0x04, 0x2f
        /*0092*/ 	.short	(.L_36 - .L_35)
	.align		4
.L_35:
        /*0094*/ 	.word	index@(_ZN5flash44flash_bwd_dq_dk_dv_loop_seqk_parallel_kernelI23Flash_bwd_kernel_traitsILi192ELi64ELi64ELi8ELi4ELi2ELi2ELb0ELb0EN7cutlass10bfloat16_tE19Flash_kernel_traitsILi192ELi64ELi64ELi8ES3_EELb0ELb1ELb0ELb0ELb0ELb0ELb1EEEvNS_16Flash_bwd_paramsE)
        /*0098*/ 	.word	0x000000ff


	//----- nvinfo : EIATTR_FRAME_SIZE
	.align		4
.L_36:
        /*009c*/ 	.byte	0x04, 0x11
        /*009e*/ 	.short	(.L_38 - .L_37)
	.align		4
.L_37:
        /*00a0*/ 	.word	index@(_ZN5flash44flash_bwd_dq_dk_dv_loop_seqk_parallel_kernelI23Flash_bwd_kernel_traitsILi192ELi64ELi64ELi8ELi4ELi2ELi2ELb0ELb0EN7cutlass10bfloat16_tE19Flash_kernel_traitsILi192ELi64ELi64ELi8ES3_EELb0ELb1ELb0ELb0ELb0ELb0ELb1EEEvNS_16Flash_bwd_paramsE)
        /*00a4*/ 	.word	0x00000018


	//----- nvinfo : EIATTR_REGCOUNT
	.align		4
.L_38:
        /*00a8*/ 	.byte	0x04, 0x2f
        /*00aa*/ 	.short	(.L_40 - .L_39)
	.align		4
.L_39:
        /*00ac*/ 	.word	index@(_ZN5flash44flash_bwd_dq_dk_dv_loop_seqk_parallel_kernelI23Flash_bwd_kernel_traitsILi192ELi64ELi64ELi8ELi4ELi2ELi2ELb0ELb0EN7cutlass10bfloat16_tE19Flash_kernel_traitsILi192ELi64ELi64ELi8ES3_EELb1ELb1ELb0ELb0ELb0ELb0ELb0EEEvNS_16Flash_bwd_paramsE)
        /*00b0*/ 	.word	0x000000ff


	//----- nvinfo : EIATTR_FRAME_SIZE
	.align		4
.L_40:
        /*00b4*/ 	.byte	0x04, 0x11
        /*00b6*/ 	.short	(.L_42 - .L_41)
	.align		4
.L_41:
        /*00b8*/ 	.word	index@(_ZN5flash44flash_bwd_dq_dk_dv_loop_seqk_parallel_kernelI23Flash_bwd_kernel_traitsILi192ELi64ELi64ELi8ELi4ELi2ELi2ELb0ELb0EN7cutlass10bfloat16_tE19Flash_kernel_traitsILi192ELi64ELi64ELi8ES3_EELb1ELb1ELb0ELb0ELb0ELb0ELb0EEEvNS_16Flash_bwd_paramsE)
        /*00bc*/ 	.word	0x00000010


	//----- nvinfo : EIATTR_REGCOUNT
	.align		4
.L_42:
        /*00c0*/ 	.byte	0x04, 0x2f
        /*00c2*/ 	.short	(.L_44 - .L_43)
	.align		4
.L_43:
        /*00c4*/ 	.word	index@(_ZN5flash27flash_bwd_convert_dq_kernelI23Flash_bwd_kernel_traitsILi192ELi64ELi64ELi8ELi4ELi2ELi2ELb0ELb0EN7cutlass10bfloat16_tE19Flash_kernel_traitsILi192ELi64ELi64ELi8ES3_EEEEvNS_16Flash_bwd_paramsEi)
        /*00c8*/ 	.word	0x00000060


	//----- nvinfo : EIATTR_FRAME_SIZE
	.align		4
.L_44:
        /*00cc*/ 	.byte	0x04, 0x11
        /*00ce*/ 	.short	(.L_46 - .L_45)
	.align		4
.L_45:
        /*00d0*/ 	.word	index@(_ZN5flash27flash_bwd_convert_dq_kernelI23Flash_bwd_kernel_traitsILi192ELi64ELi64ELi8ELi4ELi2ELi2ELb0ELb0EN7cutlass10bfloat16_tE19Flash_kernel_traitsILi192ELi64ELi64ELi8ES3_EEEEvNS_16Flash_bwd_paramsEi)
        /*00d4*/ 	.word	0x00000000


	//----- nvinfo : EIATTR_REGCOUNT
	.align		4
.L_46:
        /*00d8*/ 	.byte	0x04, 0x2f
        /*00da*/ 	.short	(.L_48 - .L_47)
	.align		4
.L_47:
        /*00dc*/ 	.word	index@(_ZN5flash25flash_bwd_dot_do_o_kernelILb1E23Flash_bwd_kernel_traitsILi192ELi64ELi64ELi8ELi4ELi2ELi2ELb1ELb1EN7cutlass10bfloat16_tE19Flash_kernel_traitsILi192ELi64ELi64ELi8ES3_EEEEvNS_16Flash_bwd_paramsE)
        /*00e0*/ 	.word	0x00000041


	//----- nvinfo : EIATTR_FRAME_SIZE
	.align		4
.L_48:
        /*00e4*/ 	.byte	0x04, 0x11
        /*00e6*/ 	.short	(.L_50 - .L_49)
	.align		4
.L_49:
        /*00e8*/ 	.word	index@(_ZN5flash25flash_bwd_dot_do_o_kernelILb1E23Flash_bwd_kernel_traitsILi192ELi64ELi64ELi8ELi4ELi2ELi2ELb1ELb1EN7cutlass10bfloat16_tE19Flash_kernel_traitsILi192ELi64ELi64ELi8ES3_EEEEvNS_16Flash_bwd_paramsE)
        /*00ec*/ 	.word	0x00000000


	//----- nvinfo : EIATTR_REGCOUNT
	.align		4
.L_50:
        /*00f0*/ 	.byte	0x04, 0x2f
        /*00f2*/ 	.short	(.L_52 - .L_51)
	.align		4
.L_51:
        /*00f4*/ 	.word	index@(_ZN5flash25flash_bwd_dot_do_o_kernelILb0E23Flash_bwd_kernel_traitsILi192ELi64ELi64ELi8ELi4ELi2ELi2ELb1ELb1EN7cutlass10bfloat16_tE19Flash_kernel_traitsILi192ELi64ELi64ELi8ES3_EEEEvNS_16Flash_bwd_paramsE)
        /*00f8*/ 	.word	0x0000003e


	//----- nvinfo : EIATTR_FRAME_SIZE
	.align		4
.L_52:
        /*00fc*/ 	.byte	0x04, 0x11
        /*00fe*/ 	.short	(.L_54 - .L_53)
	.align		4
.L_53:
        /*0100*/ 	.word	index@(_ZN5flash25flash_bwd_dot_do_o_kernelILb0E23Flash_bwd_kernel_traitsILi192ELi64ELi64ELi8ELi4ELi2ELi2ELb1ELb1EN7cutlass10bfloat16_tE19Flash_kernel_traitsILi192ELi64ELi64ELi8ES3_EEEEvNS_16Flash_bwd_paramsE)
        /*0104*/ 	.word	0x00000000


	//----- nvinfo : EIATTR_REGCOUNT
	.align		4
.L_54:
        /*0108*/ 	.byte	0x04, 0x2f
        /*010a*/ 	.short	(.L_56 - .L_55)
	.align		4
.L_55:
        /*010c*/ 	.word	index@(_ZN5flash44flash_bwd_dq_dk_dv_loop_seqk_parallel_kernelI23Flash_bwd_kernel_traitsILi192ELi64ELi64ELi8ELi4ELi2ELi2ELb1ELb1EN7cutlass10bfloat16_tE19Flash_kernel_traitsILi192ELi64ELi64ELi8ES3_EELb0ELb1ELb0ELb1ELb0ELb0ELb1EEEvNS_16Flash_bwd_paramsE)
        /*0110*/ 	.word	0x000000ff


	//----- nvinfo : EIATTR_FRAME_SIZE
	.align		4
.L_56:
        /*0114*/ 	.byte	0x04, 0x11
        /*0116*/ 	.short	(.L_58 - .L_57)
	.align		4
.L_57:
        /*0118*/ 	.word	index@(_ZN5flash44flash_bwd_dq_dk_dv_loop_seqk_parallel_kernelI23Flash_bwd_kernel_traitsILi192ELi64ELi64ELi8ELi4ELi2ELi2ELb1ELb1EN7cutlass10bfloat16_tE19Flash_kernel_traitsILi192ELi64ELi64ELi8ES3_EELb0ELb1ELb0ELb1ELb0ELb0ELb1EEEvNS_16Flash_bwd_paramsE)
        /*011c*/ 	.word	0x000000f8


	//----- nvinfo : EIATTR_REGCOUNT
	.align		4
.L_58:
        /*0120*/ 	.byte	0x04, 0x2f
        /*0122*/ 	.short	(.L_60 - .L_59)
	.align		4
.L_59:
        /*0124*/ 	.word	index@(_ZN5flash44flash_bwd_dq_dk_dv_loop_seqk_parallel_kernelI23Flash_bwd_kernel_traitsILi192ELi64ELi64ELi8ELi4ELi2ELi2ELb1ELb1EN7cutlass10bfloat16_tE19Flash_kernel_traitsILi192ELi64ELi64ELi8ES3_EELb1ELb1ELb0ELb1ELb0ELb0ELb0EEEvNS_16Flash_bwd_paramsE)
        /*0128*/ 	.word	0x000000ff


	//----- nvinfo : EIATTR_FRAME_SIZE
	.align		4
.L_60:
        /*012c*/ 	.byte	0x04, 0x11
        /*012e*/ 	.short	(.L_62 - .L_61)
	.align		4
.L_61:
        /*0130*/ 	.word	index@(_ZN5flash44flash_bwd_dq_dk_dv_loop_seqk_parallel_kernelI23Flash_bwd_kernel_traitsILi192ELi64ELi64ELi8ELi4ELi2ELi2ELb1ELb1EN7cutlass10bfloat16_tE19Flash_kernel_traitsILi192ELi64ELi64ELi8ES3_EELb1ELb1ELb0ELb1ELb0ELb0ELb0EEEvNS_16Flash_bwd_paramsE)
        /*0134*/ 	.word	0x00000108


	//----- nvinfo : EIATTR_REGCOUNT
	.align		4
.L_62:
        /*0138*/ 	.byte	0x04, 0x2f
        /*013a*/ 	.short	(.L_64 - .L_63)
	.align		4
.L_63:
        /*013c*/ 	.word	index@(_ZN5flash44flash_bwd_dq_dk_dv_loop_seqk_parallel_kernelI23Flash_bwd_kernel_traitsILi192ELi64ELi64ELi8ELi4ELi2ELi2ELb1ELb1EN7cutlass10bfloat16_tE19Flash_kernel_traitsILi192ELi64ELi64ELi8ES3_EELb0ELb1ELb0ELb0ELb0ELb1ELb1EEEvNS_16Flash_bwd_paramsE)
        /*0140*/ 	.word	0x000000ff


	//----- nvinfo : EIATTR_FRAME_SIZE
	.align		4
.L_64:
        /*0144*/ 	.byte	0x04, 0x11
        /*0146*/ 	.short	(.L_66 - .L_65)
	.align		4
.L_65:
        /*0148*/ 	.word	index@(_ZN5flash44flash_bwd_dq_dk_dv_loop_seqk_parallel_kernelI23Flash_bwd_kernel_traitsILi192ELi64ELi64ELi8ELi4ELi2ELi2ELb1ELb1EN7cutlass10bfloat16_tE19Flash_kernel_traitsILi192ELi64ELi64ELi8ES3_EELb0ELb1ELb0ELb0ELb0ELb1ELb1EEEvNS_16Flash_bwd_paramsE)
        /*014c*/ 	.word	0x000000d8


	//----- nvinfo : EIATTR_REGCOUNT
	.align		4
.L_66:
        /*0150*/ 	.byte	0x04, 0x2f
        /*0152*/ 	.short	(.L_68 - .L_67)
	.align		4
.L_67:
        /*0154*/ 	.word	index@(_ZN5flash44flash_bwd_dq_dk_dv_loop_seqk_parallel_kernelI23Flash_bwd_kernel_traitsILi192ELi64ELi64ELi8ELi4ELi2ELi2ELb1ELb1EN7cutlass10bfloat16_tE19Flash_kernel_traitsILi192ELi64ELi64ELi8ES3_EELb1ELb1ELb0ELb0ELb0ELb1ELb0EEEvNS_16Flash_bwd_paramsE)
        /*0158*/ 	.word	0x000000ff


	//----- nvinfo : EIATTR_FRAME_SIZE
	.align		4
.L_68:
        /*015c*/ 	.byte	0x04, 0x11
        /*015e*/ 	.short	(.L_70 - .L_69)
	.align		4
.L_69:
        /*0160*/ 	.word	index@(_ZN5flash44flash_bwd_dq_dk_dv_loop_seqk_parallel_kernelI23Flash_bwd_kernel_traitsILi192ELi64ELi64ELi8ELi4ELi2ELi2ELb1ELb1EN7cutlass10bfloat16_tE19Flash_kernel_traitsILi192ELi64ELi64ELi8ES3_EELb1ELb1ELb0ELb0ELb0ELb1ELb0EEEvNS_16Flash_bwd_paramsE)
        /*0164*/ 	.word	0x000000d8


	//----- nvinfo : EIATTR_REGCOUNT
	.align		4
.L_70:
        /*0168*/ 	.byte	0x04, 0x2f
        /*016a*/ 	.short	(.L_72 - .L_71)
	.align		4
.L_71:
        /*016c*/ 	.word	index@(_ZN5flash44flash_bwd_dq_dk_dv_loop_seqk_parallel_kernelI23Flash_bwd_kernel_traitsILi192ELi64ELi64ELi8ELi4ELi2ELi2ELb1ELb1EN7cutlass10bfloat16_tE19Flash_kernel_traitsILi192ELi64ELi64ELi8ES3_EELb0ELb1ELb0ELb0ELb0ELb0ELb1EEEvNS_16Flash_bwd_paramsE)
        /*0170*/ 	.word	0x000000ff


	//----- nvinfo : EIATTR_FRAME_SIZE
	.align		4
.L_72:
        /*0174*/ 	.byte	0x04, 0x11
        /*0176*/ 	.short	(.L_74 - .L_73)
	.align		4
.L_73:
        /*0178*/ 	.word	index@(_ZN5flash44flash_bwd_dq_dk_dv_loop_seqk_parallel_kernelI23Flash_bwd_kernel_traitsILi192ELi64ELi64ELi8ELi4ELi2ELi2ELb1ELb1EN7cutlass10bfloat16_tE19Flash_kernel_traitsILi192ELi64ELi64ELi8ES3_EELb0ELb1ELb0ELb0ELb0ELb0ELb1EEEvNS_16Flash_bwd_paramsE)
        /*017c*/ 	.word	0x000000d8


	//----- nvinfo : EIATTR_REGCOUNT
	.align		4
.L_74:
        /*0180*/ 	.byte	0x04, 0x2f
        /*0182*/ 	.short	(.L_76 - .L_75)
	.align		4
.L_75:
        /*0184*/ 	.word	index@(_ZN5flash44flash_bwd_dq_dk_dv_loop_seqk_parallel_kernelI23Flash_bwd_kernel_traitsILi192ELi64ELi64ELi8ELi4ELi2ELi2ELb1ELb1EN7cutlass10bfloat16_tE19Flash_kernel_traitsILi192ELi64ELi64ELi8ES3_EELb1ELb1ELb0ELb0ELb0ELb0ELb0EEEvNS_16Flash_bwd_paramsE)
        /*0188*/ 	.word	0x000000ff


	//----- nvinfo : EIATTR_FRAME_SIZE
	.align		4
.L_76:
        /*018c*/ 	.byte	0x04, 0x11
        /*018e*/ 	.short	(.L_78 - .L_77)
	.align		4
.L_77:
        /*0190*/ 	.word	index@(_ZN5flash44flash_bwd_dq_dk_dv_loop_seqk_parallel_kernelI23Flash_bwd_kernel_traitsILi192ELi64ELi64ELi8ELi4ELi2ELi2ELb1ELb1EN7cutlass10bfloat16_tE19Flash_kernel_traitsILi192ELi64ELi64ELi8ES3_EELb1ELb1ELb0ELb0ELb0ELb0ELb0EEEvNS_16Flash_bwd_paramsE)
        /*0194*/ 	.word	0x000000e0


	//----- nvinfo : EIATTR_REGCOUNT
	.align		4
.L_78:
        /*0198*/ 	.byte	0x04, 0x2f
        /*019a*/ 	.short	(.L_80 - .L_79)
	.align		4
.L_79:
        /*019c*/ 	.word	index@(_ZN5flash27flash_bwd_convert_dq_kernelI23Flash_bwd_kernel_traitsILi192ELi64ELi64ELi8ELi4ELi2ELi2ELb1ELb1EN7cutlass10bfloat16_tE19Flash_kernel_traitsILi192ELi64ELi64ELi8ES3_EEEEvNS_16Flash_bwd_paramsEi)
        /*01a0*/ 	.word	0x00000060


	//----- nvinfo : EIATTR_FRAME_SIZE
	.align		4
.L_80:
        /*01a4*/ 	.byte	0x04, 0x11
        /*01a6*/ 	.short	(.L_82 - .L_81)
	.align		4
.L_81:
        /*01a8*/ 	.word	index@(_ZN5flash27flash_bwd_convert_dq_kernelI23Flash_bwd_kernel_traitsILi192ELi64ELi64ELi8ELi4ELi2ELi2ELb1ELb1EN7cutlass10bfloat16_tE19Flash_kernel_traitsILi192ELi64ELi64ELi8ES3_EEEEvNS_16Flash_bwd_paramsEi)
        /*01ac*/ 	.word	0x00000000


	//----- nvinfo : EIATTR_REGCOUNT
	.align		4
.L_82:
        /*01b0*/ 	.byte	0x04, 0x2f
        /*01b2*/ 	.short	(.L_84 - .L_83)
	.align		4
.L_83:
        /*01b4*/ 	.word	index@(_ZN5flash44flash_bwd_dq_dk_dv_loop_seqk_parallel_kernelI23Flash_bwd_kernel_traitsILi192ELi64ELi64ELi8ELi4ELi2ELi2ELb0ELb0EN7cutlass10bfloat16_tE19Flash_kernel_traitsILi192ELi64ELi64ELi8ES3_EELb0ELb1ELb0ELb1ELb0ELb0ELb0EEEvNS_16Flash_bwd_paramsE)
        /*01b8*/ 	.word	0x000000ff


	//----- nvinfo : EIATTR_FRAME_SIZE
	.align		4
.L_84:
        /*01bc*/ 	.byte	0x04, 0x11
        /*01be*/ 	.short	(.L_86 - .L_85)
	.align		4
.L_85:
        /*01c0*/ 	.word	index@(_ZN5flash44flash_bwd_dq_dk_dv_loop_seqk_parallel_kernelI23Flash_bwd_kernel_traitsILi192ELi64ELi64ELi8ELi4ELi2ELi2ELb0ELb0EN7cutlass10bfloat16_tE19Flash_kernel_traitsILi192ELi64ELi64ELi8ES3_EELb0ELb1ELb0ELb1ELb0ELb0ELb0EEEvNS_16Flash_bwd_paramsE)
        /*01c4*/ 	.word	0x00000010


	//----- nvinfo : EIATTR_REGCOUNT
	.align		4
.L_86:
        /*01c8*/ 	.byte	0x04, 0x2f
        /*01ca*/ 	.short	(.L_88 - .L_87)
	.align		4
.L_87:
        /*01cc*/ 	.word	index@(_ZN5flash44flash_bwd_dq_dk_dv_loop_seqk_parallel_kernelI23Flash_bwd_kernel_traitsILi192ELi64ELi64ELi8ELi4ELi2ELi2ELb0ELb0EN7cutlass10bfloat16_tE19Flash_kernel_traitsILi192ELi64ELi64ELi8ES3_EELb0ELb1ELb0ELb0ELb0ELb1ELb0EEEvNS_16Flash_bwd_paramsE)
        /*01d0*/ 	.word	0x000000ff


	//----- nvinfo : EIATTR_FRAME_SIZE
	.align		4
.L_88:
        /*01d4*/ 	.byte	0x04, 0x11
        /*01d6*/ 	.short	(.L_90 - .L_89)
	.align		4
.L_89:
        /*01d8*/ 	.word	index@(_ZN5flash44flash_bwd_dq_dk_dv_loop_seqk_parallel_kernelI23Flash_bwd_kernel_traitsILi192ELi64ELi64ELi8ELi4ELi2ELi2ELb0ELb0EN7cutlass10bfloat16_tE19Flash_kernel_traitsILi192ELi64ELi64ELi8ES3_EELb0ELb1ELb0ELb0ELb0ELb1ELb0EEEvNS_16Flash_bwd_paramsE)
        /*01dc*/ 	.word	0x00000010


	//----- nvinfo : EIATTR_REGCOUNT
	.align		4
.L_90:
        /*01e0*/ 	.byte	0x04, 0x2f
        /*01e2*/ 	.short	(.L_92 - .L_91)
	.align		4
.L_91:
        /*01e4*/ 	.word	index@(_ZN5flash44flash_bwd_dq_dk_dv_loop_seqk_parallel_kernelI23Flash_bwd_kernel_traitsILi192ELi64ELi64ELi8ELi4ELi2ELi2ELb0ELb0EN7cutlass10bfloat16_tE19Flash_kernel_traitsILi192ELi64ELi64ELi8ES3_EELb0ELb1ELb0ELb0ELb0ELb0ELb0EEEvNS_16Flash_bwd_paramsE)
        /*01e8*/ 	.word	0x000000ff


	//----- nvinfo : EIATTR_FRAME_SIZE
	.align		4
.L_92:
        /*01ec*/ 	.byte	0x04, 0x11
        /*01ee*/ 	.short	(.L_94 - .L_93)
	.align		4
.L_93:
        /*01f0*/ 	.word	index@(_ZN5flash44flash_bwd_dq_dk_dv_loop_seqk_parallel_kernelI23Flash_bwd_kernel_traitsILi192ELi64ELi64ELi8ELi4ELi2ELi2ELb0ELb0EN7cutlass10bfloat16_tE19Flash_kernel_traitsILi192ELi64ELi64ELi8ES3_EELb0ELb1ELb0ELb0ELb0ELb0ELb0EEEvNS_16Flash_bwd_paramsE)
        /*01f4*/ 	.word	0x00000018


	//----- nvinfo : EIATTR_REGCOUNT
	.align		4
.L_94:
        /*01f8*/ 	.byte	0x04, 0x2f
        /*01fa*/ 	.short	(.L_96 - .L_95)
	.align		4
.L_95:
        /*01fc*/ 	.word	index@(_ZN5flash44flash_bwd_dq_dk_dv_loop_seqk_parallel_kernelI23Flash_bwd_kernel_traitsILi192ELi64ELi64ELi8ELi4ELi2ELi2ELb1ELb1EN7cutlass10bfloat16_tE19Flash_kernel_traitsILi192ELi64ELi64ELi8ES3_EELb0ELb1ELb0ELb1ELb0ELb0ELb0EEEvNS_16Flash_bwd_paramsE)
        /*0200*/ 	.word	0x000000ff


	//----- nvinfo : EIATTR_FRAME_SIZE
	.align		4
.L_96:
        /*0204*/ 	.byte	0x04, 0x11
        /*0206*/ 	.short	(.L_98 - .L_97)
	.align		4
.L_97:
        /*0208*/ 	.word	index@(_ZN5flash44flash_bwd_dq_dk_dv_loop_seqk_parallel_kernelI23Flash_bwd_kernel_traitsILi192ELi64ELi64ELi8ELi4ELi2ELi2ELb1ELb1EN7cutlass10bfloat16_tE19Flash_kernel_traitsILi192ELi64ELi64ELi8ES3_EELb0ELb1ELb0ELb1ELb0ELb0ELb0EEEvNS_16Flash_bwd_paramsE)
        /*020c*/ 	.word	0x000000f0


	//----- nvinfo : EIATTR_REGCOUNT
	.align		4
.L_98:
        /*0210*/ 	.byte	0x04, 0x2f
        /*0212*/ 	.short	(.L_100 - .L_99)
	.align		4
.L_99:
        /*0214*/ 	.word	index@(_ZN5flash44flash_bwd_dq_dk_dv_loop_seqk_parallel_kernelI23Flash_bwd_kernel_traitsILi192ELi64ELi64ELi8ELi4ELi2ELi2ELb1ELb1EN7cutlass10bfloat16_tE19Flash_kernel_traitsILi192ELi64ELi64ELi8ES3_EELb0ELb1ELb0ELb0ELb0ELb1ELb0EEEvNS_16Flash_bwd_paramsE)
        /*0218*/ 	.word	0x000000ff


	//----- nvinfo : EIATTR_FRAME_SIZE
	.align		4
.L_100:
        /*021c*/ 	.byte	0x04, 0x11
        /*021e*/ 	.short	(.L_102 - .L_101)
	.align		4
.L_101:
        /*0220*/ 	.word	index@(_ZN5flash44flash_bwd_dq_dk_dv_loop_seqk_parallel_kernelI23Flash_bwd_kernel_traitsILi192ELi64ELi64ELi8ELi4ELi2ELi2ELb1ELb1EN7cutlass10bfloat16_tE19Flash_kernel_traitsILi192ELi64ELi64ELi8ES3_EELb0ELb1ELb0ELb0ELb0ELb1ELb0EEEvNS_16Flash_bwd_paramsE)
        /*0224*/ 	.word	0x000000d8


	//----- nvinfo : EIATTR_REGCOUNT
	.align		4
.L_102:
        /*0228*/ 	.byte	0x04, 0x2f
        /*022a*/ 	.short	(.L_104 - .L_103)
	.align		4
.L_103:
        /*022c*/ 	.word	index@(_ZN5flash44flash_bwd_dq_dk_dv_loop_seqk_parallel_kernelI23Flash_bwd_kernel_traitsILi192ELi64ELi64ELi8ELi4ELi2ELi2ELb1ELb1EN7cutlass10bfloat16_tE19Flash_kernel_traitsILi192ELi64ELi64ELi8ES3_EELb0ELb1ELb0ELb0ELb0ELb0ELb0EEEvNS_16Flash_bwd_paramsE)
        /*0230*/ 	.word	0x000000ff


	//----- nvinfo : EIATTR_FRAME_SIZE
	.align		4
.L_104:
        /*0234*/ 	.byte	0x04, 0x11
        /*0236*/ 	.short	(.L_106 - .L_105)
	.align		4
.L_105:
        /*0238*/ 	.word	index@(_ZN5flash44flash_bwd_dq_dk_dv_loop_seqk_parallel_kernelI23Flash_bwd_kernel_traitsILi192ELi64ELi64ELi8ELi4ELi2ELi2ELb1ELb1EN7cutlass10bfloat16_tE19Flash_kernel_traitsILi192ELi64ELi64ELi8ES3_EELb0ELb1ELb0ELb0ELb0ELb0ELb0EEEvNS_16Flash_bwd_paramsE)
        /*023c*/ 	.word	0x000000d0


	//----- nvinfo : EIATTR_MIN_STACK_SIZE
	.align		4
.L_106:
        /*0240*/ 	.byte	0x04, 0x12
        /*0242*/ 	.short	(.L_108 - .L_107)
	.align		4
.L_107:
        /*0244*/ 	.word	index@(_ZN5flash44flash_bwd_dq_dk_dv_loop_seqk_parallel_kernelI23Flash_bwd_kernel_traitsILi192ELi64ELi64ELi8ELi4ELi2ELi2ELb1ELb1EN7cutlass10bfloat16_tE19Flash_kernel_traitsILi192ELi64ELi64ELi8ES3_EELb0ELb1ELb0ELb0ELb0ELb0ELb0EEEvNS_16Flash_bwd_paramsE)
        /*0248*/ 	.word	0x000000d0


	//----- nvinfo : EIATTR_MIN_STACK_SIZE
	.align		4
.L_108:
        /*024c*/ 	.byte	0x04, 0x12
        /*024e*/ 	.short	(.L_110 - .L_109)
	.align		4
.L_109:
        /*0250*/ 	.word	index@(_ZN5flash44flash_bwd_dq_dk_dv_loop_seqk_parallel_kernelI23Flash_bwd_kernel_traitsILi192ELi64ELi64ELi8ELi4ELi2ELi2ELb1ELb1EN7cutlass10bfloat16_tE19Flash_kernel_traitsILi192ELi64ELi64ELi8ES3_EELb0ELb1ELb0ELb0ELb0ELb1ELb0EEEvNS_16Flash_bwd_paramsE)
        /*0254*/ 	.word	0x000000d8


	//----- nvinfo : EIATTR_MIN_STACK_SIZE
	.align		4
.L_110:
        /*0258*/ 	.byte	0x04, 0x12
        /*025a*/ 	.short	(.L_112 - .L_111)
	.align		4
.L_111:
        /*025c*/ 	.word	index@(_ZN5flash44flash_bwd_dq_dk_dv_loop_seqk_parallel_kernelI23Flash_bwd_kernel_traitsILi192ELi64ELi64ELi8ELi4ELi2ELi2ELb1ELb1EN7cutlass10bfloat16_tE19Flash_kernel_traitsILi192ELi64ELi64ELi8ES3_EELb0ELb1ELb0ELb1ELb0ELb0ELb0EEEvNS_16Flash_bwd_paramsE)
        /*0260*/ 	.word	0x000000f0


	//----- nvinfo : EIATTR_MIN_STACK_SIZE
	.align		4
.L_112:
        /*0264*/ 	.byte	0x04, 0x12
        /*0266*/ 	.short	(.L_114 - .L_113)
	.align		4
.L_113:
        /*0268*/ 	.word	index@(_ZN5flash44flash_bwd_dq_dk_dv_loop_seqk_parallel_kernelI23Flash_bwd_kernel_traitsILi192ELi64ELi64ELi8ELi4ELi2ELi2ELb0ELb0EN7cutlass10bfloat16_tE19Flash_kernel_traitsILi192ELi64ELi64ELi8ES3_EELb0ELb1ELb0ELb0ELb0ELb0ELb0EEEvNS_16Flash_bwd_paramsE)
        /*026c*/ 	.word	0x00000018


	//----- nvinfo : EIATTR_MIN_STACK_SIZE
	.align		4
.L_114:
        /*0270*/ 	.byte	0x04, 0x12
        /*0272*/ 	.short	(.L_116 - .L_115)
	.align		4
.L_115:
        /*0274*/ 	.word	index@(_ZN5flash44flash_bwd_dq_dk_dv_loop_seqk_parallel_kernelI23Flash_bwd_kernel_traitsILi192ELi64ELi64ELi8ELi4ELi2ELi2ELb0ELb0EN7cutlass10bfloat16_tE19Flash_kernel_traitsILi192ELi64ELi64ELi8ES3_EELb0ELb1ELb0ELb0ELb0ELb1ELb0EEEvNS_16Flash_bwd_paramsE)
        /*0278*/ 	.word	0x00000010


	//----- nvinfo : EIATTR_MIN_STACK_SIZE
	.align		4
.L_116:
        /*027c*/ 	.byte	0x04, 0x12
        /*027e*/ 	.short	(.L_118 - .L_117)
	.align		4
.L_117:
        /*0280*/ 	.word	index@(_ZN5flash44flash_bwd_dq_dk_dv_loop_seqk_parallel_kernelI23Flash_bwd_kernel_traitsILi192ELi64ELi64ELi8ELi4ELi2ELi2ELb0ELb0EN7cutlass10bfloat16_tE19Flash_kernel_traitsILi192ELi64ELi64ELi8ES3_EELb0ELb1ELb0ELb1ELb0ELb0ELb0EEEvNS_16Flash_bwd_paramsE)
        /*0284*/ 	.word	0x00000010


	//----- nvinfo : EIATTR_MIN_STACK_SIZE
	.align		4
.L_118:
        /*0288*/ 	.byte	0x04, 0x12
        /*028a*/ 	.short	(.L_120 - .L_119)
	.align		4
.L_119:
        /*028c*/ 	.word	index@(_ZN5flash27flash_bwd_convert_dq_kernelI23Flash_bwd_kernel_traitsILi192ELi64ELi64ELi8ELi4ELi2ELi2ELb1ELb1EN7cutlass10bfloat16_tE19Flash_kernel_traitsILi192ELi64ELi64ELi8ES3_EEEEvNS_16Flash_bwd_paramsEi)
        /*0290*/ 	.word	0x00000000


	//----- nvinfo : EIATTR_MIN_STACK_SIZE
	.align		4
.L_120:
        /*0294*/ 	.byte	0x04, 0x12
        /*0296*/ 	.short	(.L_122 - .L_121)
	.align		4
.L_121:
        /*0298*/ 	.word	index@(_ZN5flash44flash_bwd_dq_dk_dv_loop_seqk_parallel_kernelI23Flash_bwd_kernel_traitsILi192ELi64ELi64ELi8ELi4ELi2ELi2ELb1ELb1EN7cutlass10bfloat16_tE19Flash_kernel_traitsILi192ELi64ELi64ELi8ES3_EELb1ELb1ELb0ELb0ELb0ELb0ELb0EEEvNS_16Flash_bwd_paramsE)
        /*029c*/ 	.word	0x000000e0


	//----- nvinfo : EIATTR_MIN_STACK_SIZE
	.align		4
.L_122:
        /*02a0*/ 	.byte	0x04, 0x12
        /*02a2*/ 	.short	(.L_124 - .L_123)
	.align		4
.L_123:
        /*02a4*/ 	.word	index@(_ZN5flash44flash_bwd_dq_dk_dv_loop_seqk_parallel_kernelI23Flash_bwd_kernel_traitsILi192ELi64ELi64ELi8ELi4ELi2ELi2ELb1ELb1EN7cutlass10bfloat16_tE19Flash_kernel_traitsILi192ELi64ELi64ELi8ES3_EELb0ELb1ELb0ELb0ELb0ELb0ELb1EEEvNS_16Flash_bwd_paramsE)
        /*02a8*/ 	.word	0x000000d8


	//----- nvinfo : EIATTR_MIN_STACK_SIZE
	.align		4
.L_124:
        /*02ac*/ 	.byte	0x04, 0x12
        /*02ae*/ 	.short	(.L_126 - .L_125)
	.align		4
.L_125:
        /*02b0*/ 	.word	index@(_ZN5flash44flash_bwd_dq_dk_dv_loop_seqk_parallel_kernelI23Flash_bwd_kernel_traitsILi192ELi64ELi64ELi8ELi4ELi2ELi2ELb1ELb1EN7cutlass10bfloat16_tE19Flash_kernel_traitsILi192ELi64ELi64ELi8ES3_EELb1ELb1ELb0ELb0ELb0ELb1ELb0EEEvNS_16Flash_bwd_paramsE)
        /*02b4*/ 	.word	0x000000d8


	//----- nvinfo : EIATTR_MIN_STACK_SIZE
	.align		4
.L_126:
        /*02b8*/ 	.byte	0x04, 0x12
        /*02ba*/ 	.short	(.L_128 - .L_127)
	.align		4
.L_127:
        /*02bc*/ 	.word	index@(_ZN5flash44flash_bwd_dq_dk_dv_loop_seqk_parallel_kernelI23Flash_bwd_kernel_traitsILi192ELi64ELi64ELi8ELi4ELi2ELi2ELb1ELb1EN7cutlass10bfloat16_tE19Flash_kernel_traitsILi192ELi64ELi64ELi8ES3_EELb0ELb1ELb0ELb0ELb0ELb1ELb1EEEvNS_16Flash_bwd_paramsE)
        /*02c0*/ 	.word	0x000000d8


	//----- nvinfo : EIATTR_MIN_STACK_SIZE
	.align		4
.L_128:
        /*02c4*/ 	.byte	0x04, 0x12
        /*02c6*/ 	.short	(.L_130 - .L_129)
	.align		4
.L_129:
        /*02c8*/ 	.word	index@(_ZN5flash44flash_bwd_dq_dk_dv_loop_seqk_parallel_kernelI23Flash_bwd_kernel_traitsILi192ELi64ELi64ELi8ELi4ELi2ELi2ELb1ELb1EN7cutlass10bfloat16_tE19Flash_kernel_traitsILi192ELi64ELi64ELi8ES3_EELb1ELb1ELb0ELb1ELb0ELb0ELb0EEEvNS_16Flash_bwd_paramsE)
        /*02cc*/ 	.word	0x00000108


	//----- nvinfo : EIATTR_MIN_STACK_SIZE
	.align		4
.L_130:
        /*02d0*/ 	.byte	0x04, 0x12
        /*02d2*/ 	.short	(.L_132 - .L_131)
	.align		4
.L_131:
        /*02d4*/ 	.word	index@(_ZN5flash44flash_bwd_dq_dk_dv_loop_seqk_parallel_kernelI23Flash_bwd_kernel_traitsILi192ELi64ELi64ELi8ELi4ELi2ELi2ELb1ELb1EN7cutlass10bfloat16_tE19Flash_kernel_traitsILi192ELi64ELi64ELi8ES3_EELb0ELb1ELb0ELb1ELb0ELb0ELb1EEEvNS_16Flash_bwd_paramsE)
        /*02d8*/ 	.word	0x000000f8


	//----- nvinfo : EIATTR_MIN_STACK_SIZE
	.align		4
.L_132:
        /*02dc*/ 	.byte	0x04, 0x12
        /*02de*/ 	.short	(.L_134 - .L_133)
	.align		4
.L_133:
        /*02e0*/ 	.word	index@(_ZN5flash25flash_bwd_dot_do_o_kernelILb0E23Flash_bwd_kernel_traitsILi192ELi64ELi64ELi8ELi4ELi2ELi2ELb1ELb1EN7cutlass10bfloat16_tE19Flash_kernel_traitsILi192ELi64ELi64ELi8ES3_EEEEvNS_16Flash_bwd_paramsE)
        /*02e4*/ 	.word	0x00000000


	//----- nvinfo : EIATTR_MIN_STACK_SIZE
	.align		4
.L_134:
        /*02e8*/ 	.byte	0x04, 0x12
        /*02ea*/ 	.short	(.L_136 - .L_135)
	.align		4
.L_135:
        /*02ec*/ 	.word	index@(_ZN5flash25flash_bwd_dot_do_o_kernelILb1E23Flash_bwd_kernel_traitsILi192ELi64ELi64ELi8ELi4ELi2ELi2ELb1ELb1EN7cutlass10bfloat16_tE19Flash_kernel_traitsILi192ELi64ELi64ELi8ES3_EEEEvNS_16Flash_bwd_paramsE)
        /*02f0*/ 	.word	0x00000000


	//----- nvinfo : EIATTR_MIN_STACK_SIZE
	.align		4
.L_136:
        /*02f4*/ 	.byte	0x04, 0x12
        /*02f6*/ 	.short	(.L_138 - .L_137)
	.align		4
.L_137:
        /*02f8*/ 	.word	index@(_ZN5flash27flash_bwd_convert_dq_kernelI23Flash_bwd_kernel_traitsILi192ELi64ELi64ELi8ELi4ELi2ELi2ELb0ELb0EN7cutlass10bfloat16_tE19Flash_kernel_traitsILi192ELi64ELi64ELi8ES3_EEEEvNS_16Flash_bwd_paramsEi)
        /*02fc*/ 	.word	0x00000000


	//----- nvinfo : EIATTR_MIN_STACK_SIZE
	.align		4
.L_138:
        /*0300*/ 	.byte	0x04, 0x12
        /*0302*/ 	.short	(.L_140 - .L_139)
	.align		4
.L_139:
        /*0304*/ 	.word	index@(_ZN5flash44flash_bwd_dq_dk_dv_loop_seqk_parallel_kernelI23Flash_bwd_kernel_traitsILi192ELi64ELi64ELi8ELi4ELi2ELi2ELb0ELb0EN7cutlass10bfloat16_tE19Flash_kernel_traitsILi192ELi64ELi64ELi8ES3_EELb1ELb1ELb0ELb0ELb0ELb0ELb0EEEvNS_16Flash_bwd_paramsE)
        /*0308*/ 	.word	0x00000010


	//----- nvinfo : EIATTR_MIN_STACK_SIZE
	.align		4
.L_140:
        /*030c*/ 	.byte	0x04, 0x12
        /*030e*/ 	.short	(.L_142 - .L_141)
	.align		4
.L_141:
        /*0310*/ 	.word	index@(_ZN5flash44flash_bwd_dq_dk_dv_loop_seqk_parallel_kernelI23Flash_bwd_kernel_traitsILi192ELi64ELi64ELi8ELi4ELi2ELi2ELb0ELb0EN7cutlass10bfloat16_tE19Flash_kernel_traitsILi192ELi64ELi64ELi8ES3_EELb0ELb1ELb0ELb0ELb0ELb0ELb1EEEvNS_16Flash_bwd_paramsE)
        /*0314*/ 	.word	0x00000018


	//----- nvinfo : EIATTR_MIN_STACK_SIZE
	.align		4
.L_142:
        /*0318*/ 	.byte	0x04, 0x12
        /*031a*/ 	.short	(.L_144 - .L_143)
	.align		4
.L_143:
        /*031c*/ 	.word	index@(_ZN5flash44flash_bwd_dq_dk_dv_loop_seqk_parallel_kernelI23Flash_bwd_kernel_traitsILi192ELi64ELi64ELi8ELi4ELi2ELi2ELb0ELb0EN7cutlass10bfloat16_tE19Flash_kernel_traitsILi192ELi64ELi64ELi8ES3_EELb1ELb1ELb0ELb0ELb0ELb1ELb0EEEvNS_16Flash_bwd_paramsE)
        /*0320*/ 	.word	0x00000018


	//----- nvinfo : EIATTR_MIN_STACK_SIZE
	.align		4
.L_144:
        /*0324*/ 	.byte	0x04, 0x12
        /*0326*/ 	.short	(.L_146 - .L_145)
	.align		4
.L_145:
        /*0328*/ 	.word	index@(_ZN5flash44flash_bwd_dq_dk_dv_loop_seqk_parallel_kernelI23Flash_bwd_kernel_traitsILi192ELi64ELi64ELi8ELi4ELi2ELi2ELb0ELb0EN7cutlass10bfloat16_tE19Flash_kernel_traitsILi192ELi64ELi64ELi8ES3_EELb0ELb1ELb0ELb0ELb0ELb1ELb1EEEvNS_16Flash_bwd_paramsE)
        /*032c*/ 	.word	0x00000010


	//----- nvinfo : EIATTR_MIN_STACK_SIZE
	.align		4
.L_146:
        /*0330*/ 	.byte	0x04, 0x12
        /*0332*/ 	.short	(.L_148 - .L_147)
	.align		4
.L_147:
        /*0334*/ 	.word	index@(_ZN5flash44flash_bwd_dq_dk_dv_loop_seqk_parallel_kernelI23Flash_bwd_kernel_traitsILi192ELi64ELi64ELi8ELi4ELi2ELi2ELb0ELb0EN7cutlass10bfloat16_tE19Flash_kernel_traitsILi192ELi64ELi64ELi8ES3_EELb1ELb1ELb0ELb1ELb0ELb0ELb0EEEvNS_16Flash_bwd_paramsE)
        /*0338*/ 	.word	0x00000038


	//----- nvinfo : EIATTR_MIN_STACK_SIZE
	.align		4
.L_148:
        /*033c*/ 	.byte	0x04, 0x12
        /*033e*/ 	.short	(.L_150 - .L_149)
	.align		4
.L_149:
        /*0340*/ 	.word	index@(_ZN5flash44flash_bwd_dq_dk_dv_loop_seqk_parallel_kernelI23Flash_bwd_kernel_traitsILi192ELi64ELi64ELi8ELi4ELi2ELi2ELb0ELb0EN7cutlass10bfloat16_tE19Flash_kernel_traitsILi192ELi64ELi64ELi8ES3_EELb0ELb1ELb0ELb1ELb0ELb0ELb1EEEvNS_16Flash_bwd_paramsE)
        /*0344*/ 	.word	0x00000028


	//----- nvinfo : EIATTR_MIN_STACK_SIZE
	.align		4
.L_150:
        /*0348*/ 	.byte	0x04, 0x12
        /*034a*/ 	.short	(.L_152 - .L_151)
	.align		4
.L_151:
        /*034c*/ 	.word	index@(_ZN5flash25flash_bwd_dot_do_o_kernelILb0E23Flash_bwd_kernel_traitsILi192ELi64ELi64ELi8ELi4ELi2ELi2ELb0ELb0EN7cutlass10bfloat16_tE19Flash_kernel_traitsILi192ELi64ELi64ELi8ES3_EEEEvNS_16Flash_bwd_paramsE)
        /*0350*/ 	.word	0x00000000


	//----- nvinfo : EIATTR_MIN_STACK_SIZE
	.align		4
.L_152:
        /*0354*/ 	.byte	0x04, 0x12
        /*0356*/ 	.short	(.L_154 - .L_153)
	.align		4
.L_153:
        /*0358*/ 	.word	index@(_ZN5flash25flash_bwd_dot_do_o_kernelILb1E23Flash_bwd_kernel_traitsILi192ELi64ELi64ELi8ELi4ELi2ELi2ELb0ELb0EN7cutlass10bfloat16_tE19Flash_kernel_traitsILi192ELi64ELi64ELi8ES3_EEEEvNS_16Flash_bwd_paramsE)
        /*035c*/ 	.word	0x00000000
.L_154:


//--------------------- .nv.info._ZN5flash44flash_bwd_dq_dk_dv_loop_seqk_parallel_kernelI23Flash_bwd_kernel_traitsILi192ELi64ELi64ELi8ELi4ELi2ELi2ELb1ELb1EN7cutlass10bfloat16_tE19Flash_kernel_traitsILi192ELi64ELi64ELi8ES3_EELb0ELb1ELb0ELb0ELb0ELb0ELb0EEEvNS_16Flash_bwd_paramsE --------------------------
	.section	.nv.info._ZN5flash44flash_bwd_dq_dk_dv_loop_seqk_parallel_kernelI23Flash_bwd_kernel_traitsILi192ELi64ELi64ELi8ELi4ELi2ELi2ELb1ELb1EN7cutlass10bfloat16_tE19Flash_kernel_traitsILi192ELi64ELi64ELi8ES3_EELb0ELb1ELb0ELb0ELb0ELb0ELb0EEEvNS_16Flash_bwd_paramsE,"",@"SHT_CUDA_INFO"
	.sectionflags	@""
	.align	4


	//----- nvinfo : EIATTR_CUDA_API_VERSION
	.align		4
        /*0000*/ 	.byte	0x04, 0x37
        /*0002*/ 	.short	(.L_156 - .L_155)
.L_155:
        /*0004*/ 	.word	0x00000082


	//----- nvinfo : EIATTR_SW2861232_WAR
	.align		4
.L_156:
        /*0008*/ 	.byte	0x01, 0x35
	.zero		2


	//----- nvinfo : EIATTR_PARAM_CBANK
	.align		4
        /*000c*/ 	.byte	0x04, 0x0a
        /*000e*/ 	.short	(.L_158 - .L_157)
	.align		4
.L_157:
        /*0010*/ 	.word	index@(.nv.constant0._ZN5flash44flash_bwd_dq_dk_dv_loop_seqk_parallel_kernelI23Flash_bwd_kernel_traitsILi192ELi64ELi64ELi8ELi4ELi2ELi2ELb1ELb1EN7cutlass10bfloat16_tE19Flash_kernel_traitsILi192ELi64ELi64ELi8ES3_EELb0ELb1ELb0ELb0ELb0ELb0ELb0EEEvNS_16Flash_bwd_paramsE)
        /*0014*/ 	.short	0x0160
        /*0016*/ 	.short	0x0280


	//----- nvinfo : EIATTR_CBANK_PARAM_SIZE
	.align		4
.L_158:
        /*0018*/ 	.byte	0x03, 0x19
        /*001a*/ 	.short	0x0280


	//----- nvinfo : EIATTR_KPARAM_INFO
	.align		4
        /*001c*/ 	.byte	0x04, 0x17
        /*001e*/ 	.short	(.L_160 - .L_159)
.L_159:
        /*0020*/ 	.word	0x00000000
        /*0024*/ 	.short	0x0000
        /*0026*/ 	.short	0x0000
        /*0028*/ 	.byte	0x00, 0xf0, 0x01, 0x0a


	//----- nvinfo : EIATTR_MAXREG_COUNT
	.align		4
.L_160:
        /*002c*/ 	.byte	0x03, 0x1b
        /*002e*/ 	.short	0x00ff


	//----- nvinfo : EIATTR_NUM_BARRIERS
	.align		4
        /*0030*/ 	.byte	0x02, 0x4c
        /*0032*/ 	.byte	0x01
	.zero		1


	//----- nvinfo : EIATTR_ANNOTATIONS
	.align		4
        /*0034*/ 	.byte	0x04, 0x55
        /*0036*/ 	.short	(.L_162 - .L_161)


	//   ....[0]....
.L_161:
        /*0038*/ 	.word	0x00000001
        /*003c*/ 	.byte	0x20, 0x05, 0x00, 0x00, 0x01, 0x00, 0x00, 0x00, 0x50, 0x08, 0x00, 0x00, 0x01, 0x00, 0x00, 0x00
        /* <DEDUP_REMOVED lines=56> */
        /*03cc*/ 	.byte	0x50, 0x7a, 0x00, 0x00, 0x01, 0x00, 0x00, 0x00, 0x60, 0x7a, 0x00, 0x00


	//----- nvinfo : EIATTR_MERCURY_ISA_VERSION
	.align		4
.L_162:
        /*03d8*/ 	.byte	0x03, 0x5f
        /*03da*/ 	.short	0x0000


	//----- nvinfo : EIATTR_EXIT_INSTR_OFFSETS
	.align		4
        /*03dc*/ 	.byte	0x04, 0x1c
        /*03de*/ 	.short	(.L_164 - .L_163)


	//   ....[0]....
.L_163:
        /*03e0*/ 	.word	0x000000a0


	//   ....[1]....
        /*03e4*/ 	.word	0x00008e40


	//----- nvinfo : EIATTR_CTAIDZ_USED
	.align		4
.L_164:
        /*03e8*/ 	.byte	0x01, 0x04
	.zero		2


	//----- nvinfo : EIATTR_CRS_STACK_SIZE
	.align		4
        /*03ec*/ 	.byte	0x04, 0x1e
        /*03ee*/ 	.short	(.L_166 - .L_165)
.L_165:
        /*03f0*/ 	.word	0x00000000
.L_166:


//--------------------- .nv.info._ZN5flash44flash_bwd_dq_dk_dv_loop_seqk_parallel_kernelI23Flash_bwd_kernel_traitsILi192ELi64ELi64ELi8ELi4ELi2ELi2ELb1ELb1EN7cutlass10bfloat16_tE19Flash_kernel_traitsILi192ELi64ELi64ELi8ES3_EELb0ELb1ELb0ELb0ELb0ELb1ELb0EEEvNS_16Flash_bwd_paramsE --------------------------
	.section	.nv.info._ZN5flash44flash_bwd_dq_dk_dv_loop_seqk_parallel_kernelI23Flash_bwd_kernel_traitsILi192ELi64ELi64ELi8ELi4ELi2ELi2ELb1ELb1EN7cutlass10bfloat16_tE19Flash_kernel_traitsILi192ELi64ELi64ELi8ES3_EELb0ELb1ELb0ELb0ELb0ELb1ELb0EEEvNS_16Flash_bwd_paramsE,"",@"SHT_CUDA_INFO"
	.sectionflags	@""
	.align	4


	//----- nvinfo : EIATTR_CUDA_API_VERSION
	.align		4
        /*0000*/ 	.byte	0x04, 0x37
        /*0002*/ 	.short	(.L_168 - .L_167)
.L_167:
        /*0004*/ 	.word	0x00000082


	//----- nvinfo : EIATTR_SW2861232_WAR
	.align		4
.L_168:
        /*0008*/ 	.byte	0x01, 0x35
	.zero		2


	//----- nvinfo : EIATTR_PARAM_CBANK
	.align		4
        /*000c*/ 	.byte	0x04, 0x0a
        /*000e*/ 	.short	(.L_170 - .L_169)
	.align		4
.L_169:
        /*0010*/ 	.word	index@(.nv.constant0._ZN5flash44flash_bwd_dq_dk_dv_loop_seqk_parallel_kernelI23Flash_bwd_kernel_traitsILi192ELi64ELi64ELi8ELi4ELi2ELi2ELb1ELb1EN7cutlass10bfloat16_tE19Flash_kernel_traitsILi192ELi64ELi64ELi8ES3_EELb0ELb1ELb0ELb0ELb0ELb1ELb0EEEvNS_16Flash_bwd_paramsE)
        /*0014*/ 	.short	0x0160
        /*0016*/ 	.short	0x0280


	//----- nvinfo : EIATTR_CBANK_PARAM_SIZE
	.align		4
.L_170:
        /*0018*/ 	.byte	0x03, 0x19
        /*001a*/ 	.short	0x0280


	//----- nvinfo : EIATTR_KPARAM_INFO
	.align		4
        /*001c*/ 	.byte	0x04, 0x17
        /*001e*/ 	.short	(.L_172 - .L_171)
.L_171:
        /*0020*/ 	.word	0x00000000
        /*0024*/ 	.short	0x0000
        /*0026*/ 	.short	0x0000
        /*0028*/ 	.byte	0x00, 0xf0, 0x01, 0x0a


	//----- nvinfo : EIATTR_MAXREG_COUNT
	.align		4
.L_172:
        /*002c*/ 	.byte	0x03, 0x1b
        /*002e*/ 	.short	0x00ff


	//----- nvinfo : EIATTR_NUM_BARRIERS
	.align		4
        /*0030*/ 	.byte	0x02, 0x4c
        /*0032*/ 	.byte	0x01
	.zero		1


	//----- nvinfo : EIATTR_ANNOTATIONS
	.align		4
        /*0034*/ 	.byte	0x04, 0x55
        /*0036*/ 	.short	(.L_174 - .L_173)


	//   ....[0]....
.L_173:
        /* <DEDUP_REMOVED lines=48> */
        /*032c*/ 	.byte	0x30, 0x74, 0x00, 0x00


	//----- nvinfo : EIATTR_MERCURY_ISA_VERSION
	.align		4
.L_174:
        /*0330*/ 	.byte	0x03, 0x5f
        /*0332*/ 	.short	0x0000


	//----- nvinfo : EIATTR_EXIT_INSTR_OFFSETS
	.align		4
        /*0334*/ 	.byte	0x04, 0x1c
        /*0336*/ 	.short	(.L_176 - .L_175)


	//   ....[0]....
.L_175:
        /*0338*/ 	.word	0x000000a0


	//   ....[1]....
        /*033c*/ 	.word	0x00007be0


	//----- nvinfo : EIATTR_CTAIDZ_USED
	.align		4
.L_176:
        /*0340*/ 	.byte	0x01, 0x04
	.zero		2


	//----- nvinfo : EIATTR_CRS_STACK_SIZE
	.align		4
        /*0344*/ 	.byte	0x04, 0x1e
        /*0346*/ 	.short	(.L_178 - .L_177)
.L_177:
        /*0348*/ 	.word	0x00000000
.L_178:


//--------------------- .nv.info._ZN5flash44flash_bwd_dq_dk_dv_loop_seqk_parallel_kernelI23Flash_bwd_kernel_traitsILi192ELi64ELi64ELi8ELi4ELi2ELi2ELb1ELb1EN7cutlass10bfloat16_tE19Flash_kernel_traitsILi192ELi64ELi64ELi8ES3_EELb0ELb1ELb0ELb1ELb0ELb0ELb0EEEvNS_16Flash_bwd_paramsE --------------------------
	.section	.nv.info._ZN5flash44flash_bwd_dq_dk_dv_loop_seqk_parallel_kernelI23Flash_bwd_kernel_traitsILi192ELi64ELi64ELi8ELi4ELi2ELi2ELb1ELb1EN7cutlass10bfloat16_tE19Flash_kernel_traitsILi192ELi64ELi64ELi8ES3_EELb0ELb1ELb0ELb1ELb0ELb0ELb0EEEvNS_16Flash_bwd_paramsE,"",@"SHT_CUDA_INFO"
	.sectionflags	@""
	.align	4


	//----- nvinfo : EIATTR_CUDA_API_VERSION
	.align		4
        /*0000*/ 	.byte	0x04, 0x37
        /*0002*/ 	.short	(.L_180 - .L_179)
.L_179:
        /*0004*/ 	.word	0x00000082


	//----- nvinfo : EIATTR_SW2861232_WAR
	.align		4
.L_180:
        /*0008*/ 	.byte	0x01, 0x35
	.zero		2


	//----- nvinfo : EIATTR_PARAM_CBANK
	.align		4
        /*000c*/ 	.byte	0x04, 0x0a
        /*000e*/ 	.short	(.L_182 - .L_181)
	.align		4
.L_181:
        /*0010*/ 	.word	index@(.nv.constant0._ZN5flash44flash_bwd_dq_dk_dv_loop_seqk_parallel_kernelI23Flash_bwd_kernel_traitsILi192ELi64ELi64ELi8ELi4ELi2ELi2ELb1ELb1EN7cutlass10bfloat16_tE19Flash_kernel_traitsILi192ELi64ELi64ELi8ES3_EELb0ELb1ELb0ELb1ELb0ELb0ELb0EEEvNS_16Flash_bwd_paramsE)
        /*0014*/ 	.short	0x0160
        /*0016*/ 	.short	0x0280


	//----- nvinfo : EIATTR_CBANK_PARAM_SIZE
	.align		4
.L_182:
        /*0018*/ 	.byte	0x03, 0x19
        /*001a*/ 	.short	0x0280


	//----- nvinfo : EIATTR_KPARAM_INFO
	.align		4
        /*001c*/ 	.byte	0x04, 0x17
        /*001e*/ 	.short	(.L_184 - .L_183)
.L_183:
        /*0020*/ 	.word	0x00000000
        /*0024*/ 	.short	0x0000
        /*0026*/ 	.short	0x0000
        /*0028*/ 	.byte	0x00, 0xf0, 0x01, 0x0a


	//----- nvinfo : EIATTR_MAXREG_COUNT
	.align		4
.L_184:
        /*002c*/ 	.byte	0x03, 0x1b
        /*002e*/ 	.short	0x00ff


	//----- nvinfo : EIATTR_NUM_BARRIERS
	.align		4
        /*0030*/ 	.byte	0x02, 0x4c
        /*0032*/ 	.byte	0x01
	.zero		1


	//----- nvinfo : EIATTR_ANNOTATIONS
	.align		4
        /*0034*/ 	.byte	0x04, 0x55
        /*0036*/ 	.short	(.L_186 - .L_185)


	//   ....[0]....
.L_185:
        /* <DEDUP_REMOVED lines=67> */


	//----- nvinfo : EIATTR_MERCURY_ISA_VERSION
	.align		4
.L_186:
        /*0458*/ 	.byte	0x03, 0x5f
        /*045a*/ 	.short	0x0000


	//----- nvinfo : EIATTR_EXIT_INSTR_OFFSETS
	.align		4
        /*045c*/ 	.byte	0x04, 0x1c
        /*045e*/ 	.short	(.L_188 - .L_187)


	//   ....[0]....
.L_187:
        /*0460*/ 	.word	0x000000a0


	//   ....[1]....
        /*0464*/ 	.word	0x00009270


	//----- nvinfo : EIATTR_CTAIDZ_USED
	.align		4
.L_188:
        /*0468*/ 	.byte	0x01, 0x04
	.zero		2


	//----- nvinfo : EIATTR_CRS_STACK_SIZE
	.align		4
        /*046c*/ 	.byte	0x04, 0x1e
        /*046e*/ 	.short	(.L_190 - .L_189)
.L_189:
        /*0470*/ 	.word	0x00000000
.L_190:


//--------------------- .nv.info._ZN5flash44flash_bwd_dq_dk_dv_loop_seqk_parallel_kernelI23Flash_bwd_kernel_traitsILi192ELi64ELi64ELi8ELi4ELi2ELi2ELb0ELb0EN7cutlass10bfloat16_tE19Flash_kernel_traitsILi192ELi64ELi64ELi8ES3_EELb0ELb1ELb0ELb0ELb0ELb0ELb0EEEvNS_16Flash_bwd_paramsE --------------------------
	.section	.nv.info._ZN5flash44flash_bwd_dq_dk_dv_loop_seqk_parallel_kernelI23Flash_bwd_kernel_traitsILi192ELi64ELi64ELi8ELi4ELi2ELi2ELb0ELb0EN7cutlass10bfloat16_tE19Flash_kernel_traitsILi192ELi64ELi64ELi8ES3_EELb0ELb1ELb0ELb0ELb0ELb0ELb0EEEvNS_16Flash_bwd_paramsE,"",@"SHT_CUDA_INFO"
	.sectionflags	@""
	.align	4


	//----- nvinfo : EIATTR_CUDA_API_VERSION
	.align		4
        /*0000*/ 	.byte	0x04, 0x37
        /*0002*/ 	.short	(.L_192 - .L_191)
.L_191:
        /*0004*/ 	.word	0x00000082


	//----- nvinfo : EIATTR_SW2861232_WAR
	.align		4
.L_192:
        /*0008*/ 	.byte	0x01, 0x35
	.zero		2


	//----- nvinfo : EIATTR_PARAM_CBANK
	.align		4
        /*000c*/ 	.byte	0x04, 0x0a
        /*000e*/ 	.short	(.L_194 - .L_193)
	.align		4
.L_193:
        /*0010*/ 	.word	index@(.nv.constant0._ZN5flash44flash_bwd_dq_dk_dv_loop_seqk_parallel_kernelI23Flash_bwd_kernel_traitsILi192ELi64ELi64ELi8ELi4ELi2ELi2ELb0ELb0EN7cutlass10bfloat16_tE19Flash_kernel_traitsILi192ELi64ELi64ELi8ES3_EELb0ELb1ELb0ELb0ELb0ELb0ELb0EEEvNS_16Flash_bwd_paramsE)
        /*0014*/ 	.short	0x0160
        /*0016*/ 	.short	0x0280


	//----- nvinfo : EIATTR_CBANK_PARAM_SIZE
	.align		4
.L_194:
        /*0018*/ 	.byte	0x03, 0x19
        /*001a*/ 	.short	0x0280


	//----- nvinfo : EIATTR_KPARAM_INFO
	.align		4
        /*001c*/ 	.byte	0x04, 0x17
        /*001e*/ 	.short	(.L_196 - .L_195)
.L_195:
        /*0020*/ 	.word	0x00000000
        /*0024*/ 	.short	0x0000
        /*0026*/ 	.short	0x0000
        /*0028*/ 	.byte	0x00, 0xf0, 0x01, 0x0a


	//----- nvinfo : EIATTR_MAXREG_COUNT
	.align		4
.L_196:
        /*002c*/ 	.byte	0x03, 0x1b
        /*002e*/ 	.short	0x00ff


	//----- nvinfo : EIATTR_NUM_BARRIERS
	.align		4
        /*0030*/ 	.byte	0x02, 0x4c
        /*0032*/ 	.byte	0x01
	.zero		1


	//----- nvinfo : EIATTR_ANNOTATIONS
	.align		4
        /*0034*/ 	.byte	0x04, 0x55
        /*0036*/ 	.short	(.L_198 - .L_197)


	//   ....[0]....
.L_197:
        /*0038*/ 	.word	0x00000001
        /*003c*/ 	.byte	0x50, 0x04, 0x00, 0x00, 0x01, 0x00, 0x00, 0x00, 0x90, 0x05, 0x00, 0x00, 0x01, 0x00, 0x00, 0x00
        /*004c*/ 	.byte	0xd0, 0x05, 0x00, 0x00, 0x01, 0x00, 0x00, 0x00, 0x90, 0x07, 0x00, 0x00, 0x01, 0x00, 0x00, 0x00
        /*005c*/ 	.byte	0xb0, 0x0a, 0x00, 0x00, 0x01, 0x00, 0x00, 0x00, 0x40, 0x14, 0x00, 0x00, 0x01, 0x00, 0x00, 0x00
        /*006c*/ 	.byte	0xa0, 0x24, 0x00, 0x00, 0x01, 0x00, 0x00, 0x00, 0x20, 0x2b, 0x00, 0x00, 0x01, 0x00, 0x00, 0x00
        /*007c*/ 	.byte	0xa0, 0x36, 0x00, 0x00, 0x01, 0x00, 0x00, 0x00, 0x20, 0x71, 0x00, 0x00


	//----- nvinfo : EIATTR_MERCURY_ISA_VERSION
	.align		4
.L_198:
        /*0088*/ 	.byte	0x03, 0x5f
        /*008a*/ 	.short	0x0000


	//----- nvinfo : EIATTR_EXIT_INSTR_OFFSETS
	.align		4
        /*008c*/ 	.byte	0x04, 0x1c
        /*008e*/ 	.short	(.L_200 - .L_199)


	//   ....[0]....
.L_199:
        /*0090*/ 	.word	0x00000090


	//   ....[1]....
        /*0094*/ 	.word	0x000083a0


	//----- nvinfo : EIATTR_CTAIDZ_USED
	.align		4
.L_200:
        /*0098*/ 	.byte	0x01, 0x04
	.zero		2


	//----- nvinfo : EIATTR_CRS_STACK_SIZE
	.align		4
        /*009c*/ 	.byte	0x04, 0x1e
        /*009e*/ 	.short	(.L_202 - .L_201)
.L_201:
        /*00a0*/ 	.word	0x00000000
.L_202:


//--------------------- .nv.info._ZN5flash44flash_bwd_dq_dk_dv_loop_seqk_parallel_kernelI23Flash_bwd_kernel_traitsILi192ELi64ELi64ELi8ELi4ELi2ELi2ELb0ELb0EN7cutlass10bfloat16_tE19Flash_kernel_traitsILi192ELi64ELi64ELi8ES3_EELb0ELb1ELb0ELb0ELb0ELb1ELb0EEEvNS_16Flash_bwd_paramsE --------------------------
	.section	.nv.info._ZN5flash44flash_bwd_dq_dk_dv_loop_seqk_parallel_kernelI23Flash_bwd_kernel_traitsILi192ELi64ELi64ELi8ELi4ELi2ELi2ELb0ELb0EN7cutlass10bfloat16_tE19Flash_kernel_traitsILi192ELi64ELi64ELi8ES3_EELb0ELb1ELb0ELb0ELb0ELb1ELb0EEEvNS_16Flash_bwd_paramsE,"",@"SHT_CUDA_INFO"
	.sectionflags	@""
	.align	4


	//----- nvinfo : EIATTR_CUDA_API_VERSION
	.align		4
        /*0000*/ 	.byte	0x04, 0x37
        /*0002*/ 	.short	(.L_204 - .L_203)
.L_203:
        /*0004*/ 	.word	0x00000082


	//----- nvinfo : EIATTR_SW2861232_WAR
	.align		4
.L_204:
        /*0008*/ 	.byte	0x01, 0x35
	.zero		2


	//----- nvinfo : EIATTR_PARAM_CBANK
	.align		4
        /*000c*/ 	.byte	0x04, 0x0a
        /*000e*/ 	.short	(.L_206 - .L_205)
	.align		4
.L_205:
        /*0010*/ 	.word	index@(.nv.constant0._ZN5flash44flash_bwd_dq_dk_dv_loop_seqk_parallel_kernelI23Flash_bwd_kernel_traitsILi192ELi64ELi64ELi8ELi4ELi2ELi2ELb0ELb0EN7cutlass10bfloat16_tE19Flash_kernel_traitsILi192ELi64ELi64ELi8ES3_EELb0ELb1ELb0ELb0ELb0ELb1ELb0EEEvNS_16Flash_bwd_paramsE)
        /*0014*/ 	.short	0x0160
        /*0016*/ 	.short	0x0280


	//----- nvinfo : EIATTR_CBANK_PARAM_SIZE
	.align		4
.L_206:
        /*0018*/ 	.byte	0x03, 0x19
        /*001a*/ 	.short	0x0280


	//----- nvinfo : EIATTR_KPARAM_INFO
	.align		4
        /*001c*/ 	.byte	0x04, 0x17
        /*001e*/ 	.short	(.L_208 - .L_207)
.L_207:
        /*0020*/ 	.word	0x00000000
        /*0024*/ 	.short	0x0000
        /*0026*/ 	.short	0x0000
        /*0028*/ 	.byte	0x00, 0xf0, 0x01, 0x0a


	//----- nvinfo : EIATTR_MAXREG_COUNT
	.align		4
.L_208:
        /*002c*/ 	.byte	0x03, 0x1b
        /*002e*/ 	.short	0x00ff


	//----- nvinfo : EIATTR_NUM_BARRIERS
	.align		4
        /*0030*/ 	.byte	0x02, 0x4c
        /*0032*/ 	.byte	0x01
	.zero		1


	//----- nvinfo : EIATTR_ANNOTATIONS
	.align		4
        /*0034*/ 	.byte	0x04, 0x55
        /*0036*/ 	.short	(.L_210 - .L_209)


	//   ....[0]....
.L_209:
        /*0038*/ 	.word	0x00000001
        /*003c*/ 	.byte	0xd0, 0x04, 0x00, 0x00, 0x01, 0x00, 0x00, 0x00, 0x80, 0x05, 0x00, 0x00, 0x01, 0x00, 0x00, 0x00
        /*004c*/ 	.byte	0xc0, 0x05, 0x00, 0x00, 0x01, 0x00, 0x00, 0x00, 0x20, 0x14, 0x00, 0x00, 0x01, 0x00, 0x00, 0x00
        /*005c*/ 	.byte	0x20, 0x1f, 0x00, 0x00, 0x01, 0x00, 0x00, 0x00, 0x60, 0x1f, 0x00, 0x00


	//----- nvinfo : EIATTR_MERCURY_ISA_VERSION
	.align		4
.L_210:
        /*0068*/ 	.byte	0x03, 0x5f
        /*006a*/ 	.short	0x0000


	//----- nvinfo : EIATTR_EXIT_INSTR_OFFSETS
	.align		4
        /*006c*/ 	.byte	0x04, 0x1c
        /*006e*/ 	.short	(.L_212 - .L_211)


	//   ....[0]....
.L_211:
        /*0070*/ 	.word	0x00000090


	//   ....[1]....
        /*0074*/ 	.word	0x00007160


	//----- nvinfo : EIATTR_CTAIDZ_USED
	.align		4
.L_212:
        /*0078*/ 	.byte	0x01, 0x04
	.zero		2


	//----- nvinfo : EIATTR_CRS_STACK_SIZE
	.align		4
        /*007c*/ 	.byte	0x04, 0x1e
        /*007e*/ 	.short	(.L_214 - .L_213)
.L_213:
        /*0080*/ 	.word	0x00000000
.L_214:


//--------------------- .nv.info._ZN5flash44flash_bwd_dq_dk_dv_loop_seqk_parallel_kernelI23Flash_bwd_kernel_traitsILi192ELi64ELi64ELi8ELi4ELi2ELi2ELb0ELb0EN7cutlass10bfloat16_tE19Flash_kernel_traitsILi192ELi64ELi64ELi8ES3_EELb0ELb1ELb0ELb1ELb0ELb0ELb0EEEvNS_16Flash_bwd_paramsE --------------------------
	.section	.nv.info._ZN5flash44flash_bwd_dq_dk_dv_loop_seqk_parallel_kernelI23Flash_bwd_kernel_traitsILi192ELi64ELi64ELi8ELi4ELi2ELi2ELb0ELb0EN7cutlass10bfloat16_tE19Flash_kernel_traitsILi192ELi64ELi64ELi8ES3_EELb0ELb1ELb0ELb1ELb0ELb0ELb0EEEvNS_16Flash_bwd_paramsE,"",@"SHT_CUDA_INFO"
	.sectionflags	@""
	.align	4


	//----- nvinfo : EIATTR_CUDA_API_VERSION
	.align		4
        /*0000*/ 	.byte	0x04, 0x37
        /*0002*/ 	.short	(.L_216 - .L_215)
.L_215:
        /*0004*/ 	.word	0x00000082


	//----- nvinfo : EIATTR_SW2861232_WAR
	.align		4
.L_216:
        /*0008*/ 	.byte	0x01, 0x35
	.zero		2


	//----- nvinfo : EIATTR_PARAM_CBANK
	.align		4
        /*000c*/ 	.byte	0x04, 0x0a
        /*000e*/ 	.short	(.L_218 - .L_217)
	.align		4
.L_217:
        /*0010*/ 	.word	index@(.nv.constant0._ZN5flash44flash_bwd_dq_dk_dv_loop_seqk_parallel_kernelI23Flash_bwd_kernel_traitsILi192ELi64ELi64ELi8ELi4ELi2ELi2ELb0ELb0EN7cutlass10bfloat16_tE19Flash_kernel_traitsILi192ELi64ELi64ELi8ES3_EELb0ELb1ELb0ELb1ELb0ELb0ELb0EEEvNS_16Flash_bwd_paramsE)
        /*0014*/ 	.short	0x0160
        /*0016*/ 	.short	0x0280


	//----- nvinfo : EIATTR_CBANK_PARAM_SIZE
	.align		4
.L_218:
        /*0018*/ 	.byte	0x03, 0x19
        /*001a*/ 	.short	0x0280


	//----- nvinfo : EIATTR_KPARAM_INFO
	.align		4
        /*001c*/ 	.byte	0x04, 0x17
        /*001e*/ 	.short	(.L_220 - .L_219)
.L_219:
        /*0020*/ 	.word	0x00000000
        /*0024*/ 	.short	0x0000
        /*0026*/ 	.short	0x0000
        /*0028*/ 	.byte	0x00, 0xf0, 0x01, 0x0a


	//----- nvinfo : EIATTR_MAXREG_COUNT
	.align		4
.L_220:
        /*002c*/ 	.byte	0x03, 0x1b
        /*002e*/ 	.short	0x00ff


	//----- nvinfo : EIATTR_NUM_BARRIERS
	.align		4
        /*0030*/ 	.byte	0x02, 0x4c
        /*0032*/ 	.byte	0x01
	.zero		1


	//----- nvinfo : EIATTR_ANNOTATIONS
	.align		4
        /*0034*/ 	.byte	0x04, 0x55
        /*0036*/ 	.short	(.L_222 - .L_221)


	//   ....[0]....
.L_221:
        /*0038*/ 	.word	0x00000001
        /*003c*/ 	.byte	0x70, 0x05, 0x00, 0x00, 0x01, 0x00, 0x00, 0x00, 0xb0, 0x05, 0x00, 0x00, 0x01, 0x00, 0x00, 0x00
        /*004c*/ 	.byte	0x20, 0x0a, 0x00, 0x00, 0x01, 0x00, 0x00, 0x00, 0xf0, 0x0a, 0x00, 0x00, 0x01, 0x00, 0x00, 0x00
        /*005c*/ 	.byte	0x20, 0x24, 0x00, 0x00, 0x01, 0x00, 0x00, 0x00, 0xa0, 0x36, 0x00, 0x00, 0x01, 0x00, 0x00, 0x00
        /*006c*/ 	.byte	0xa0, 0x3f, 0x00, 0x00, 0x01, 0x00, 0x00, 0x00, 0x60, 0x75, 0x00, 0x00, 0x01, 0x00, 0x00, 0x00
        /*007c*/ 	.byte	0x90, 0x80, 0x00, 0x00


	//----- nvinfo : EIATTR_MERCURY_ISA_VERSION
	.align		4
.L_222:
        /*0080*/ 	.byte	0x03, 0x5f
        /*0082*/ 	.short	0x0000


	//----- nvinfo : EIATTR_EXIT_INSTR_OFFSETS
	.align		4
        /*0084*/ 	.byte	0x04, 0x1c
        /*0086*/ 	.short	(.L_224 - .L_223)


	//   ....[0]....
.L_223:
        /*0088*/ 	.word	0x00000090


	//   ....[1]....
        /*008c*/ 	.word	0x00008820


	//----- nvinfo : EIATTR_CTAIDZ_USED
	.align		4
.L_224:
        /*0090*/ 	.byte	0x01, 0x04
	.zero		2


	//----- nvinfo : EIATTR_CRS_STACK_SIZE
	.align		4
        /*0094*/ 	.byte	0x04, 0x1e
        /*0096*/ 	.short	(.L_226 - .L_225)
.L_225:
        /*0098*/ 	.word	0x00000000
.L_226:


//--------------------- .nv.info._ZN5flash27flash_bwd_convert_dq_kernelI23Flash_bwd_kernel_traitsILi192ELi64ELi64ELi8ELi4ELi2ELi2ELb1ELb1EN7cutlass10bfloat16_tE19Flash_kernel_traitsILi192ELi64ELi64ELi8ES3_EEEEvNS_16Flash_bwd_paramsEi --------------------------
	.section	.nv.info._ZN5flash27flash_bwd_convert_dq_kernelI23Flash_bwd_kernel_traitsILi192ELi64ELi64ELi8ELi4ELi2ELi2ELb1ELb1EN7cutlass10bfloat16_tE19Flash_kernel_traitsILi192ELi64ELi64ELi8ES3_EEEEvNS_16Flash_bwd_paramsEi,"",@"SHT_CUDA_INFO"
	.sectionflags	@""
	.align	4


	//----- nvinfo : EIATTR_CUDA_API_VERSION
	.align		4
        /*0000*/ 	.byte	0x04, 0x37
        /*0002*/ 	.short	(.L_228 - .L_227)
.L_227:
        /*0004*/ 	.word	0x00000082


	//----- nvinfo : EIATTR_SW2861232_WAR
	.align		4
.L_228:
        /*0008*/ 	.byte	0x01, 0x35
	.zero		2


	//----- nvinfo : EIATTR_PARAM_CBANK
	.align		4
        /*000c*/ 	.byte	0x04, 0x0a
        /*000e*/ 	.short	(.L_230 - .L_229)
	.align		4
.L_229:
        /*0010*/ 	.word	index@(.nv.constant0._ZN5flash27flash_bwd_convert_dq_kernelI23Flash_bwd_kernel_traitsILi192ELi64ELi64ELi8ELi4ELi2ELi2ELb1ELb1EN7cutlass10bfloat16_tE19Flash_kernel_traitsILi192ELi64ELi64ELi8ES3_EEEEvNS_16Flash_bwd_paramsEi)
        /*0014*/ 	.short	0x0160
        /*0016*/ 	.short	0x0284


	//----- nvinfo : EIATTR_CBANK_PARAM_SIZE
	.align		4
.L_230:
        /*0018*/ 	.byte	0x03, 0x19
        /*001a*/ 	.short	0x0284


	//----- nvinfo : EIATTR_KPARAM_INFO
	.align		4
        /*001c*/ 	.byte	0x04, 0x17
        /*001e*/ 	.short	(.L_232 - .L_231)
.L_231:
        /*0020*/ 	.word	0x00000000
        /*0024*/ 	.short	0x0001
        /*0026*/ 	.short	0x0280
        /*0028*/ 	.byte	0x00, 0xf0, 0x11, 0x00


	//----- nvinfo : EIATTR_KPARAM_INFO
	.align		4
.L_232:
        /*002c*/ 	.byte	0x04, 0x17
        /*002e*/ 	.short	(.L_234 - .L_233)
.L_233:
        /*0030*/ 	.word	0x00000000
        /*0034*/ 	.short	0x0000
        /*0036*/ 	.short	0x0000
        /*0038*/ 	.byte	0x00, 0xf0, 0x01, 0x0a


	//----- nvinfo : EIATTR_MAXREG_COUNT
	.align		4
.L_234:
        /*003c*/ 	.byte	0x03, 0x1b
        /*003e*/ 	.short	0x00ff


	//----- nvinfo : EIATTR_NUM_BARRIERS
	.align		4
        /*0040*/ 	.byte	0x02, 0x4c
        /*0042*/ 	.byte	0x01
	.zero		1


	//----- nvinfo : EIATTR_MERCURY_ISA_VERSION
	.align		4
        /*0044*/ 	.byte	0x03, 0x5f
        /*0046*/ 	.short	0x0000


	//----- nvinfo : EIATTR_EXIT_INSTR_OFFSETS
	.align		4
        /*0048*/ 	.byte	0x04, 0x1c
        /*004a*/ 	.short	(.L_236 - .L_235)


	//   ....[0]....
.L_235:
        /*004c*/ 	.word	0x000000f0


	//   ....[1]....
        /*0050*/ 	.word	0x00001b80


	//   ....[2]....
        /*0054*/ 	.word	0x00001c80


	//   ....[3]....
        /*0058*/ 	.word	0x00001ca0


	//----- nvinfo : EIATTR_CTAIDZ_USED
	.align		4
.L_236:
        /*005c*/ 	.byte	0x01, 0x04
	.zero		2


	//----- nvinfo : EIATTR_CRS_STACK_SIZE
	.align		4
        /*0060*/ 	.byte	0x04, 0x1e
        /*0062*/ 	.short	(.L_238 - .L_237)
.L_237:
        /*0064*/ 	.word	0x00000000
.L_238:


//--------------------- .nv.info._ZN5flash44flash_bwd_dq_dk_dv_loop_seqk_parallel_kernelI23Flash_bwd_kernel_traitsILi192ELi64ELi64ELi8ELi4ELi2ELi2ELb1ELb1EN7cutlass10bfloat16_tE19Flash_kernel_traitsILi192ELi64ELi64ELi8ES3_EELb1ELb1ELb0ELb0ELb0ELb0ELb0EEEvNS_16Flash_bwd_paramsE --------------------------
	.section	.nv.info._ZN5flash44flash_bwd_dq_dk_dv_loop_seqk_parallel_kernelI23Flash_bwd_kernel_traitsILi192ELi64ELi64ELi8ELi4ELi2ELi2ELb1ELb1EN7cutlass10bfloat16_tE19Flash_kernel_traitsILi192ELi64ELi64ELi8ES3_EELb1ELb1ELb0ELb0ELb0ELb0ELb0EEEvNS_16Flash_bwd_paramsE,"",@"SHT_CUDA_INFO"
	.sectionflags	@""
	.align	4


	//----- nvinfo : EIATTR_CUDA_API_VERSION
	.align		4
        /*0000*/ 	.byte	0x04, 0x37
        /*0002*/ 	.short	(.L_240 - .L_239)
.L_239:
        /*0004*/ 	.word	0x00000082


	//----- nvinfo : EIATTR_SW2861232_WAR
	.align		4
.L_240:
        /*0008*/ 	.byte	0x01, 0x35
	.zero		2


	//----- nvinfo : EIATTR_PARAM_CBANK
	.align		4
        /*000c*/ 	.byte	0x04, 0x0a
        /*000e*/ 	.short	(.L_242 - .L_241)
	.align		4
.L_241:
        /*0010*/ 	.word	index@(.nv.constant0._ZN5flash44flash_bwd_dq_dk_dv_loop_seqk_parallel_kernelI23Flash_bwd_kernel_traitsILi192ELi64ELi64ELi8ELi4ELi2ELi2ELb1ELb1EN7cutlass10bfloat16_tE19Flash_kernel_traitsILi192ELi64ELi64ELi8ES3_EELb1ELb1ELb0ELb0ELb0ELb0ELb0EEEvNS_16Flash_bwd_paramsE)
        /*0014*/ 	.short	0x0160
        /*0016*/ 	.short	0x0280


	//----- nvinfo : EIATTR_CBANK_PARAM_SIZE
	.align		4
.L_242:
        /*0018*/ 	.byte	0x03, 0x19
        /*001a*/ 	.short	0x0280


	//----- nvinfo : EIATTR_KPARAM_INFO
	.align		4
        /*001c*/ 	.byte	0x04, 0x17
        /*001e*/ 	.short	(.L_244 - .L_243)
.L_243:
        /*0020*/ 	.word	0x00000000
        /*0024*/ 	.short	0x0000
        /*0026*/ 	.short	0x0000
        /*0028*/ 	.byte	0x00, 0xf0, 0x01, 0x0a


	//----- nvinfo : EIATTR_MAXREG_COUNT
	.align		4
.L_244:
        /*002c*/ 	.byte	0x03, 0x1b
        /*002e*/ 	.short	0x00ff


	//----- nvinfo : EIATTR_NUM_BARRIERS
	.align		4
        /*0030*/ 	.byte	0x02, 0x4c
        /*0032*/ 	.byte	0x01
	.zero		1


	//----- nvinfo : EIATTR_ANNOTATIONS
	.align		4
        /*0034*/ 	.byte	0x04, 0x55
        /*0036*/ 	.short	(.L_246 - .L_245)


	//   ....[0]....
.L_245:
        /* <DEDUP_REMOVED lines=60> */


	//----- nvinfo : EIATTR_MERCURY_ISA_VERSION
	.align		4
.L_246:
        /*03e8*/ 	.byte	0x03, 0x5f
        /*03ea*/ 	.short	0x0000


	//----- nvinfo : EIATTR_EXIT_INSTR_OFFSETS
	.align		4
        /*03ec*/ 	.byte	0x04, 0x1c
        /*03ee*/ 	.short	(.L_248 - .L_247)


	//   ....[0]....
.L_247:
        /*03f0*/ 	.word	0x000000a0


	//   ....[1]....
        /*03f4*/ 	.word	0x00009ae0


	//----- nvinfo : EIATTR_CTAIDZ_USED
	.align		4
.L_248:
        /*03f8*/ 	.byte	0x01, 0x04
	.zero		2


	//----- nvinfo : EIATTR_CRS_STACK_SIZE
	.align		4
        /*03fc*/ 	.byte	0x04, 0x1e
        /*03fe*/ 	.short	(.L_250 - .L_249)
.L_249:
        /*0400*/ 	.word	0x00000000
.L_250:


//--------------------- .nv.info._ZN5flash44flash_bwd_dq_dk_dv_loop_seqk_parallel_kernelI23Flash_bwd_kernel_traitsILi192ELi64ELi64ELi8ELi4ELi2ELi2ELb1ELb1EN7cutlass10bfloat16_tE19Flash_kernel_traitsILi192ELi64ELi64ELi8ES3_EELb0ELb1ELb0ELb0ELb0ELb0ELb1EEEvNS_16Flash_bwd_paramsE --------------------------
	.section	.nv.info._ZN5flash44flash_bwd_dq_dk_dv_loop_seqk_parallel_kernelI23Flash_bwd_kernel_traitsILi192ELi64ELi64ELi8ELi4ELi2ELi2ELb1ELb1EN7cutlass10bfloat16_tE19Flash_kernel_traitsILi192ELi64ELi64ELi8ES3_EELb0ELb1ELb0ELb0ELb0ELb0ELb1EEEvNS_16Flash_bwd_paramsE,"",@"SHT_CUDA_INFO"
	.sectionflags	@""
	.align	4


	//----- nvinfo : EIATTR_CUDA_API_VERSION
	.align		4
        /*0000*/ 	.byte	0x04, 0x37
        /*0002*/ 	.short	(.L_252 - .L_251)
.L_251:
        /*0004*/ 	.word	0x00000082


	//----- nvinfo : EIATTR_SW2861232_WAR
	.align		4
.L_252:
        /*0008*/ 	.byte	0x01, 0x35
	.zero		2


	//----- nvinfo : EIATTR_PARAM_CBANK
	.align		4
        /*000c*/ 	.byte	0x04, 0x0a
        /*000e*/ 	.short	(.L_254 - .L_253)
	.align		4
.L_253:
        /*0010*/ 	.word	index@(.nv.constant0._ZN5flash44flash_bwd_dq_dk_dv_loop_seqk_parallel_kernelI23Flash_bwd_kernel_traitsILi192ELi64ELi64ELi8ELi4ELi2ELi2ELb1ELb1EN7cutlass10bfloat16_tE19Flash_kernel_traitsILi192ELi64ELi64ELi8ES3_EELb0ELb1ELb0ELb0ELb0ELb0ELb1EEEvNS_16Flash_bwd_paramsE)
        /*0014*/ 	.short	0x0160
        /*0016*/ 	.short	0x0280


	//----- nvinfo : EIATTR_CBANK_PARAM_SIZE
	.align		4
.L_254:
        /*0018*/ 	.byte	0x03, 0x19
        /*001a*/ 	.short	0x0280


	//----- nvinfo : EIATTR_KPARAM_INFO
	.align		4
        /*001c*/ 	.byte	0x04, 0x17
        /*001e*/ 	.short	(.L_256 - .L_255)
.L_255:
        /*0020*/ 	.word	0x00000000
        /*0024*/ 	.short	0x0000
        /*0026*/ 	.short	0x0000
        /*0028*/ 	.byte	0x00, 0xf0, 0x01, 0x0a


	//----- nvinfo : EIATTR_MAXREG_COUNT
	.align		4
.L_256:
        /*002c*/ 	.byte	0x03, 0x1b
        /*002e*/ 	.short	0x00ff


	//----- nvinfo : EIATTR_NUM_BARRIERS
	.align		4
        /*0030*/ 	.byte	0x02, 0x4c
        /*0032*/ 	.byte	0x01
	.zero		1


	//----- nvinfo : EIATTR_ANNOTATIONS
	.align		4
        /*0034*/ 	.byte	0x04, 0x55
        /*0036*/ 	.short	(.L_258 - .L_257)


	//   ....[0]....
.L_257:
        /* <DEDUP_REMOVED lines=67> */


	//----- nvinfo : EIATTR_MERCURY_ISA_VERSION
	.align		4
.L_258:
        /*0458*/ 	.byte	0x03, 0x5f
        /*045a*/ 	.short	0x0000


	//----- nvinfo : EIATTR_EXIT_INSTR_OFFSETS
	.align		4
        /*045c*/ 	.byte	0x04, 0x1c
        /*045e*/ 	.short	(.L_260 - .L_259)


	//   ....[0]....
.L_259:
        /*0460*/ 	.word	0x000000a0


	//   ....[1]....
        /*0464*/ 	.word	0x00009540


	//----- nvinfo : EIATTR_CTAIDZ_USED
	.align		4
.L_260:
        /*0468*/ 	.byte	0x01, 0x04
	.zero		2


	//----- nvinfo : EIATTR_CRS_STACK_SIZE
	.align		4
        /*046c*/ 	.byte	0x04, 0x1e
        /*046e*/ 	.short	(.L_262 - .L_261)
.L_261:
        /*0470*/ 	.word	0x00000000
.L_262:


//--------------------- .nv.info._ZN5flash44flash_bwd_dq_dk_dv_loop_seqk_parallel_kernelI23Flash_bwd_kernel_traitsILi192ELi64ELi64ELi8ELi4ELi2ELi2ELb1ELb1EN7cutlass10bfloat16_tE19Flash_kernel_traitsILi192ELi64ELi64ELi8ES3_EELb1ELb1ELb0ELb0ELb0ELb1ELb0EEEvNS_16Flash_bwd_paramsE --------------------------
	.section	.nv.info._ZN5flash44flash_bwd_dq_dk_dv_loop_seqk_parallel_kernelI23Flash_bwd_kernel_traitsILi192ELi64ELi64ELi8ELi4ELi2ELi2ELb1ELb1EN7cutlass10bfloat16_tE19Flash_kernel_traitsILi192ELi64ELi64ELi8ES3_EELb1ELb1ELb0ELb0ELb0ELb1ELb0EEEvNS_16Flash_bwd_paramsE,"",@"SHT_CUDA_INFO"
	.sectionflags	@""
	.align	4


	//----- nvinfo : EIATTR_CUDA_API_VERSION
	.align		4
        /*0000*/ 	.byte	0x04, 0x37
        /*0002*/ 	.short	(.L_264 - .L_263)
.L_263:
        /*0004*/ 	.word	0x00000082


	//----- nvinfo : EIATTR_SW2861232_WAR
	.align		4
.L_264:
        /*0008*/ 	.byte	0x01, 0x35
	.zero		2


	//----- nvinfo : EIATTR_PARAM_CBANK
	.align		4
        /*000c*/ 	.byte	0x04, 0x0a
        /*000e*/ 	.short	(.L_266 - .L_265)
	.align		4
.L_265:
        /*0010*/ 	.word	index@(.nv.constant0._ZN5flash44flash_bwd_dq_dk_dv_loop_seqk_parallel_kernelI23Flash_bwd_kernel_traitsILi192ELi64ELi64ELi8ELi4ELi2ELi2ELb1ELb1EN7cutlass10bfloat16_tE19Flash_kernel_traitsILi192ELi64ELi64ELi8ES3_EELb1ELb1ELb0ELb0ELb0ELb1ELb0EEEvNS_16Flash_bwd_paramsE)
        /*0014*/ 	.short	0x0160
        /*0016*/ 	.short	0x0280


	//----- nvinfo : EIATTR_CBANK_PARAM_SIZE
	.align		4
.L_266:
        /*0018*/ 	.byte	0x03, 0x19
        /*001a*/ 	.short	0x0280


	//----- nvinfo : EIATTR_KPARAM_INFO
	.align		4
        /*001c*/ 	.byte	0x04, 0x17
        /*001e*/ 	.short	(.L_268 - .L_267)
.L_267:
        /*0020*/ 	.word	0x00000000
        /*0024*/ 	.short	0x0000
        /*0026*/ 	.short	0x0000
        /*0028*/ 	.byte	0x00, 0xf0, 0x01, 0x0a


	//----- nvinfo : EIATTR_MAXREG_COUNT
	.align		4
.L_268:
        /*002c*/ 	.byte	0x03, 0x1b
        /*002e*/ 	.short	0x00ff


	//----- nvinfo : EIATTR_NUM_BARRIERS
	.align		4
        /*0030*/ 	.byte	0x02, 0x4c
        /*0032*/ 	.byte	0x01
	.zero		1


	//----- nvinfo : EIATTR_ANNOTATIONS
	.align		4
        /*0034*/ 	.byte	0x04, 0x55
        /*0036*/ 	.short	(.L_270 - .L_269)


	//   ....[0]....
.L_269:
        /* <DEDUP_REMOVED lines=49> */


	//----- nvinfo : EIATTR_MERCURY_ISA_VERSION
	.align		4
.L_270:
        /*0330*/ 	.byte	0x03, 0x5f
        /*0332*/ 	.short	0x0000


	//----- nvinfo : EIATTR_EXIT_INSTR_OFFSETS
	.align		4
        /*0334*/ 	.byte	0x04, 0x1c
        /*0336*/ 	.short	(.L_272 - .L_271)


	//   ....[0]....
.L_271:
        /*0338*/ 	.word	0x000000a0


	//   ....[1]....
        /*033c*/ 	.word	0x00008880


	//----- nvinfo : EIATTR_CTAIDZ_USED
	.align		4
.L_272:
        /*0340*/ 	.byte	0x01, 0x04
	.zero		2


	//----- nvinfo : EIATTR_CRS_STACK_SIZE
	.align		4
        /*0344*/ 	.byte	0x04, 0x1e
        /*0346*/ 	.short	(.L_274 - .L_273)
.L_273:
        /*0348*/ 	.word	0x00000000
.L_274:


//--------------------- .nv.info._ZN5flash44flash_bwd_dq_dk_dv_loop_seqk_parallel_kernelI23Flash_bwd_kernel_traitsILi192ELi64ELi64ELi8ELi4ELi2ELi2ELb1ELb1EN7cutlass10bfloat16_tE19Flash_kernel_traitsILi192ELi64ELi64ELi8ES3_EELb0ELb1ELb0ELb0ELb0ELb1ELb1EEEvNS_16Flash_bwd_paramsE --------------------------
	.section	.nv.info._ZN5flash44flash_bwd_dq_dk_dv_loop_seqk_parallel_kernelI23Flash_bwd_kernel_traitsILi192ELi64ELi64ELi8ELi4ELi2ELi2ELb1ELb1EN7cutlass10bfloat16_tE19Flash_kernel_traitsILi192ELi64ELi64ELi8ES3_EELb0ELb1ELb0ELb0ELb0ELb1ELb1EEEvNS_16Flash_bwd_paramsE,"",@"SHT_CUDA_INFO"
	.sectionflags	@""
	.align	4


	//----- nvinfo : EIATTR_CUDA_API_VERSION
	.align		4
        /*0000*/ 	.byte	0x04, 0x37
        /*0002*/ 	.short	(.L_276 - .L_275)
.L_275:
        /*0004*/ 	.word	0x00000082


	//----- nvinfo : EIATTR_SW2861232_WAR
	.align		4
.L_276:
        /*0008*/ 	.byte	0x01, 0x35
	.zero		2


	//----- nvinfo : EIATTR_PARAM_CBANK
	.align		4
        /*000c*/ 	.byte	0x04, 0x0a
        /*000e*/ 	.short	(.L_278 - .L_277)
	.align		4
.L_277:
        /*0010*/ 	.word	index@(.nv.constant0._ZN5flash44flash_bwd_dq_dk_dv_loop_seqk_parallel_kernelI23Flash_bwd_kernel_traitsILi192ELi64ELi64ELi8ELi4ELi2ELi2ELb1ELb1EN7cutlass10bfloat16_tE19Flash_kernel_traitsILi192ELi64ELi64ELi8ES3_EELb0ELb1ELb0ELb0ELb0ELb1ELb1EEEvNS_16Flash_bwd_paramsE)
        /*0014*/ 	.short	0x0160
        /*0016*/ 	.short	0x0280


	//----- nvinfo : EIATTR_CBANK_PARAM_SIZE
	.align		4
.L_278:
        /*0018*/ 	.byte	0x03, 0x19
        /*001a*/ 	.short	0x0280


	//----- nvinfo : EIATTR_KPARAM_INFO
	.align		4
        /*001c*/ 	.byte	0x04, 0x17
        /*001e*/ 	.short	(.L_280 - .L_279)
.L_279:
        /*0020*/ 	.word	0x00000000
        /*0024*/ 	.short	0x0000
        /*0026*/ 	.short	0x0000
        /*0028*/ 	.byte	0x00, 0xf0, 0x01, 0x0a


	//----- nvinfo : EIATTR_MAXREG_COUNT
	.align		4
.L_280:
        /*002c*/ 	.byte	0x03, 0x1b
        /*002e*/ 	.short	0x00ff


	//----- nvinfo : EIATTR_NUM_BARRIERS
	.align		4
        /*0030*/ 	.byte	0x02, 0x4c
        /*0032*/ 	.byte	0x01
	.zero		1


	//----- nvinfo : EIATTR_ANNOTATIONS
	.align		4
        /*0034*/ 	.byte	0x04, 0x55
        /*0036*/ 	.short	(.L_282 - .L_281)


	//   ....[0]....
.L_281:
        /* <DEDUP_REMOVED lines=57> */


	//----- nvinfo : EIATTR_MERCURY_ISA_VERSION
	.align		4
.L_282:
        /*03b0*/ 	.byte	0x03, 0x5f
        /*03b2*/ 	.short	0x0000


	//----- nvinfo : EIATTR_EXIT_INSTR_OFFSETS
	.align		4
        /*03b4*/ 	.byte	0x04, 0x1c
        /*03b6*/ 	.short	(.L_284 - .L_283)


	//   ....[0]....
.L_283:
        /*03b8*/ 	.word	0x000000a0


	//   ....[1]....
        /*03bc*/ 	.word	0x000082f0


	//----- nvinfo : EIATTR_CTAIDZ_USED
	.align		4
.L_284:
        /*03c0*/ 	.byte	0x01, 0x04
	.zero		2


	//----- nvinfo : EIATTR_CRS_STACK_SIZE
	.align		4
        /*03c4*/ 	.byte	0x04, 0x1e
        /*03c6*/ 	.short	(.L_286 - .L_285)
.L_285:
        /*03c8*/ 	.word	0x00000000
.L_286:


//--------------------- .nv.info._ZN5flash44flash_bwd_dq_dk_dv_loop_seqk_parallel_kernelI23Flash_bwd_kernel_traitsILi192ELi64ELi64ELi8ELi4ELi2ELi2ELb1ELb1EN7cutlass10bfloat16_tE19Flash_kernel_traitsILi192ELi64ELi64ELi8ES3_EELb1ELb1ELb0ELb1ELb0ELb0ELb0EEEvNS_16Flash_bwd_paramsE --------------------------
	.section	.nv.info._ZN5flash44flash_bwd_dq_dk_dv_loop_seqk_parallel_kernelI23Flash_bwd_kernel_traitsILi192ELi64ELi64ELi8ELi4ELi2ELi2ELb1ELb1EN7cutlass10bfloat16_tE19Flash_kernel_traitsILi192ELi64ELi64ELi8ES3_EELb1ELb1ELb0ELb1ELb0ELb0ELb0EEEvNS_16Flash_bwd_paramsE,"",@"SHT_CUDA_INFO"
	.sectionflags	@""
	.align	4


	//----- nvinfo : EIATTR_CUDA_API_VERSION
	.align		4
        /*0000*/ 	.byte	0x04, 0x37
        /*0002*/ 	.short	(.L_288 - .L_287)
.L_287:
        /*0004*/ 	.word	0x00000082


	//----- nvinfo : EIATTR_SW2861232_WAR
	.align		4
.L_288:
        /*0008*/ 	.byte	0x01, 0x35
	.zero		2


	//----- nvinfo : EIATTR_PARAM_CBANK
	.align		4
        /*000c*/ 	.byte	0x04, 0x0a
        /*000e*/ 	.short	(.L_290 - .L_289)
	.align		4
.L_289:
        /*0010*/ 	.word	index@(.nv.constant0._ZN5flash44flash_bwd_dq_dk_dv_loop_seqk_parallel_kernelI23Flash_bwd_kernel_traitsILi192ELi64ELi64ELi8ELi4ELi2ELi2ELb1ELb1EN7cutlass10bfloat16_tE19Flash_kernel_traitsILi192ELi64ELi64ELi8ES3_EELb1ELb1ELb0ELb1ELb0ELb0ELb0EEEvNS_16Flash_bwd_paramsE)
        /*0014*/ 	.short	0x0160
        /*0016*/ 	.short	0x0280


	//----- nvinfo : EIATTR_CBANK_PARAM_SIZE
	.align		4
.L_290:
        /*0018*/ 	.byte	0x03, 0x19
        /*001a*/ 	.short	0x0280


	//----- nvinfo : EIATTR_KPARAM_INFO
	.align		4
        /*001c*/ 	.byte	0x04, 0x17
        /*001e*/ 	.short	(.L_292 - .L_291)
.L_291:
        /*0020*/ 	.word	0x00000000
        /*0024*/ 	.short	0x0000
        /*0026*/ 	.short	0x0000
        /*0028*/ 	.byte	0x00, 0xf0, 0x01, 0x0a


	//----- nvinfo : EIATTR_MAXREG_COUNT
	.align		4
.L_292:
        /*002c*/ 	.byte	0x03, 0x1b
        /*002e*/ 	.short	0x00ff


	//----- nvinfo : EIATTR_NUM_BARRIERS
	.align		4
        /*0030*/ 	.byte	0x02, 0x4c
        /*0032*/ 	.byte	0x01
	.zero		1


	//----- nvinfo : EIATTR_ANNOTATIONS
	.align		4
        /*0034*/ 	.byte	0x04, 0x55
        /*0036*/ 	.short	(.L_294 - .L_293)


	//   ....[0]....
.L_293:
        /* <DEDUP_REMOVED lines=69> */


	//----- nvinfo : EIATTR_MERCURY_ISA_VERSION
	.align		4
.L_294:
        /*0478*/ 	.byte	0x03, 0x5f
        /*047a*/ 	.short	0x0000


	//----- nvinfo : EIATTR_EXIT_INSTR_OFFSETS
	.align		4
        /*047c*/ 	.byte	0x04, 0x1c
        /*047e*/ 	.short	(.L_296 - .L_295)


	//   ....[0]....
.L_295:
        /*0480*/ 	.word	0x000000a0


	//   ....[1]....
        /*0484*/ 	.word	0x00009f20


	//----- nvinfo : EIATTR_CTAIDZ_USED
	.align		4
.L_296:
        /*0488*/ 	.byte	0x01, 0x04
	.zero		2


	//----- nvinfo : EIATTR_CRS_STACK_SIZE
	.align		4
        /*048c*/ 	.byte	0x04, 0x1e
        /*048e*/ 	.short	(.L_298 - .L_297)
.L_297:
        /*0490*/ 	.word	0x00000000
.L_298:


//--------------------- .nv.info._ZN5flash44flash_bwd_dq_dk_dv_loop_seqk_parallel_kernelI23Flash_bwd_kernel_traitsILi192ELi64ELi64ELi8ELi4ELi2ELi2ELb1ELb1EN7cutlass10bfloat16_tE19Flash_kernel_traitsILi192ELi64ELi64ELi8ES3_EELb0ELb1ELb0ELb1ELb0ELb0ELb1EEEvNS_16Flash_bwd_paramsE --------------------------
	.section	.nv.info._ZN5flash44flash_bwd_dq_dk_dv_loop_seqk_parallel_kernelI23Flash_bwd_kernel_traitsILi192ELi64ELi64ELi8ELi4ELi2ELi2ELb1ELb1EN7cutlass10bfloat16_tE19Flash_kernel_traitsILi192ELi64ELi64ELi8ES3_EELb0ELb1ELb0ELb1ELb0ELb0ELb1EEEvNS_16Flash_bwd_paramsE,"",@"SHT_CUDA_INFO"
	.sectionflags	@""
	.align	4


	//----- nvinfo : EIATTR_CUDA_API_VERSION
	.align		4
        /*0000*/ 	.byte	0x04, 0x37
        /*0002*/ 	.short	(.L_300 - .L_299)
.L_299:
        /*0004*/ 	.word	0x00000082


	//----- nvinfo : EIATTR_SW2861232_WAR
	.align		4
.L_300:
        /*0008*/ 	.byte	0x01, 0x35
	.zero		2


	//----- nvinfo : EIATTR_PARAM_CBANK
	.align		4
        /*000c*/ 	.byte	0x04, 0x0a
        /*000e*/ 	.short	(.L_302 - .L_301)
	.align		4
.L_301:
        /*0010*/ 	.word	index@(.nv.constant0._ZN5flash44flash_bwd_dq_dk_dv_loop_seqk_parallel_kernelI23Flash_bwd_kernel_traitsILi192ELi64ELi64ELi8ELi4ELi2ELi2ELb1ELb1EN7cutlass10bfloat16_tE19Flash_kernel_traitsILi192ELi64ELi64ELi8ES3_EELb0ELb1ELb0ELb1ELb0ELb0ELb1EEEvNS_16Flash_bwd_paramsE)
        /*0014*/ 	.short	0x0160
        /*0016*/ 	.short	0x0280


	//----- nvinfo : EIATTR_CBANK_PARAM_SIZE
	.align		4
.L_302:
        /*0018*/ 	.byte	0x03, 0x19
        /*001a*/ 	.short	0x0280


	//----- nvinfo : EIATTR_KPARAM_INFO
	.align		4
        /*001c*/ 	.byte	0x04, 0x17
        /*001e*/ 	.short	(.L_304 - .L_303)
.L_303:
        /*0020*/ 	.word	0x00000000
        /*0024*/ 	.short	0x0000
        /*0026*/ 	.short	0x0000
        /*0028*/ 	.byte	0x00, 0xf0, 0x01, 0x0a


	//----- nvinfo : EIATTR_MAXREG_COUNT
	.align		4
.L_304:
        /*002c*/ 	.byte	0x03, 0x1b
        /*002e*/ 	.short	0x00ff


	//----- nvinfo : EIATTR_NUM_BARRIERS
	.align		4
        /*0030*/ 	.byte	0x02, 0x4c
        /*0032*/ 	.byte	0x01
	.zero		1


	//----- nvinfo : EIATTR_ANNOTATIONS
	.align		4
        /*0034*/ 	.byte	0x04, 0x55
        /*0036*/ 	.short	(.L_306 - .L_305)


	//   ....[0]....
.L_305:
        /* <DEDUP_REMOVED lines=75> */


	//----- nvinfo : EIATTR_MERCURY_ISA_VERSION
	.align		4
.L_306:
        /*04d8*/ 	.byte	0x03, 0x5f
        /*04da*/ 	.short	0x0000


	//----- nvinfo : EIATTR_EXIT_INSTR_OFFSETS
	.align		4
        /*04dc*/ 	.byte	0x04, 0x1c
        /*04de*/ 	.short	(.L_308 - .L_307)


	//   ....[0]....
.L_307:
        /*04e0*/ 	.word	0x000000a0


	//   ....[1]....
        /*04e4*/ 	.word	0x000098a0


	//----- nvinfo : EIATTR_CTAIDZ_USED
	.align		4
.L_308:
        /*04e8*/ 	.byte	0x01, 0x04
	.zero		2


	//----- nvinfo : EIATTR_CRS_STACK_SIZE
	.align		4
        /*04ec*/ 	.byte	0x04, 0x1e
        /*04ee*/ 	.short	(.L_310 - .L_309)
.L_309:
        /*04f0*/ 	.word	0x00000000
.L_310:


//--------------------- .nv.info._ZN5flash25flash_bwd_dot_do_o_kernelILb0E23Flash_bwd_kernel_traitsILi192ELi64ELi64ELi8ELi4ELi2ELi2ELb1ELb1EN7cutlass10bfloat16_tE19Flash_kernel_traitsILi192ELi64ELi64ELi8ES3_EEEEvNS_16Flash_bwd_paramsE --------------------------
	.section	.nv.info._ZN5flash25flash_bwd_dot_do_o_kernelILb0E23Flash_bwd_kernel_traitsILi192ELi64ELi64ELi8ELi4ELi2ELi2ELb1ELb1EN7cutlass10bfloat16_tE19Flash_kernel_traitsILi192ELi64ELi64ELi8ES3_EEEEvNS_16Flash_bwd_paramsE,"",@"SHT_CUDA_INFO"
	.sectionflags	@""
	.align	4


	//----- nvinfo : EIATTR_CUDA_API_VERSION
	.align		4
        /*0000*/ 	.byte	0x04, 0x37
        /*0002*/ 	.short	(.L_312 - .L_311)
.L_311:
        /*0004*/ 	.word	0x00000082


	//----- nvinfo : EIATTR_SW2861232_WAR
	.align		4
.L_312:
        /*0008*/ 	.byte	0x01, 0x35
	.zero		2


	//----- nvinfo : EIATTR_PARAM_CBANK
	.align		4
        /*000c*/ 	.byte	0x04, 0x0a
        /*000e*/ 	.short	(.L_314 - .L_313)
	.align		4
.L_313:
        /*0010*/ 	.word	index@(.nv.constant0._ZN5flash25flash_bwd_dot_do_o_kernelILb0E23Flash_bwd_kernel_traitsILi192ELi64ELi64ELi8ELi4ELi2ELi2ELb1ELb1EN7cutlass10bfloat16_tE19Flash_kernel_traitsILi192ELi64ELi64ELi8ES3_EEEEvNS_16Flash_bwd_paramsE)
        /*0014*/ 	.short	0x0160
        /*0016*/ 	.short	0x0280


	//----- nvinfo : EIATTR_CBANK_PARAM_SIZE
	.align		4
.L_314:
        /*0018*/ 	.byte	0x03, 0x19
        /*001a*/ 	.short	0x0280


	//----- nvinfo : EIATTR_KPARAM_INFO
	.align		4
        /*001c*/ 	.byte	0x04, 0x17
        /*001e*/ 	.short	(.L_316 - .L_315)
.L_315:
        /*0020*/ 	.word	0x00000000
        /*0024*/ 	.short	0x0000
        /*0026*/ 	.short	0x0000
        /*0028*/ 	.byte	0x00, 0xf0, 0x01, 0x0a


	//----- nvinfo : EIATTR_MAXREG_COUNT
	.align		4
.L_316:
        /*002c*/ 	.byte	0x03, 0x1b
        /*002e*/ 	.short	0x00ff


	//----- nvinfo : EIATTR_MERCURY_ISA_VERSION
	.align		4
        /*0030*/ 	.byte	0x03, 0x5f
        /*0032*/ 	.short	0x0000


	//----- nvinfo : EIATTR_COOP_GROUP_MASK_REGIDS
	.align		4
        /*0034*/ 	.byte	0x04, 0x29
        /*0036*/ 	.short	(.L_318 - .L_317)


	//   ....[0]....
.L_317:
        /*0038*/ 	.word	0xffffffff


	//   ....[1]....
        /*003c*/ 	.word	0xffffffff


	//   ....[2]....
        /*0040*/ 	.word	0xffffffff


	//   ....[3]....
        /*0044*/ 	.word	0xffffffff


	//   ....[4]....
        /*0048*/ 	.word	0xffffffff


	//   ....[5]....
        /*004c*/ 	.word	0xffffffff


	//----- nvinfo : EIATTR_COOP_GROUP_INSTR_OFFSETS
	.align		4
.L_318:
        /*0050*/ 	.byte	0x04, 0x28
        /*0052*/ 	.short	(.L_320 - .L_319)


	//   ....[0]....
.L_319:
        /*0054*/ 	.word	0x00001470


	//   ....[1]....
        /*0058*/ 	.word	0x00001490


	//   ....[2]....
        /*005c*/ 	.word	0x000014b0


	//   ....[3]....
        /*0060*/ 	.word	0x000014d0


	//   ....[4]....
        /*0064*/ 	.word	0x00001510


	//   ....[5]....
        /*0068*/ 	.word	0x00001550


	//----- nvinfo : EIATTR_EXIT_INSTR_OFFSETS
	.align		4
.L_320:
        /*006c*/ 	.byte	0x04, 0x1c
        /*006e*/ 	.short	(.L_322 - .L_321)


	//   ....[0]....
.L_321:
        /*0070*/ 	.word	0x00000120


	//   ....[1]....
        /*0074*/ 	.word	0x000015b0


	//   ....[2]....
        /*0078*/ 	.word	0x000015e0


	//----- nvinfo : EIATTR_CTAIDZ_USED
	.align		4
.L_322:
        /*007c*/ 	.byte	0x01, 0x04
	.zero		2


	//----- nvinfo : EIATTR_CRS_STACK_SIZE
	.align		4
        /*0080*/ 	.byte	0x04, 0x1e
        /*0082*/ 	.short	(.L_324 - .L_323)
.L_323:
        /*0084*/ 	.word	0x00000000
.L_324:


//--------------------- .nv.info._ZN5flash25flash_bwd_dot_do_o_kernelILb1E23Flash_bwd_kernel_traitsILi192ELi64ELi64ELi8ELi4ELi2ELi2ELb1ELb1EN7cutlass10bfloat16_tE19Flash_kernel_traitsILi192ELi64ELi64ELi8ES3_EEEEvNS_16Flash_bwd_paramsE --------------------------
	.section	.nv.info._ZN5flash25flash_bwd_dot_do_o_kernelILb1E23Flash_bwd_kernel_traitsILi192ELi64ELi64ELi8ELi4ELi2ELi2ELb1ELb1EN7cutlass10bfloat16_tE19Flash_kernel_traitsILi192ELi64ELi64ELi8ES3_EEEEvNS_16Flash_bwd_paramsE,"",@"SHT_CUDA_INFO"
	.sectionflags	@""
	.align	4


	//----- nvinfo : EIATTR_CUDA_API_VERSION
	.align		4
        /*0000*/ 	.byte	0x04, 0x37
        /*0002*/ 	.short	(.L_326 - .L_325)
.L_325:
        /*0004*/ 	.word	0x00000082


	//----- nvinfo : EIATTR_SW2861232_WAR
	.align		4
.L_326:
        /*0008*/ 	.byte	0x01, 0x35
	.zero		2


	//----- nvinfo : EIATTR_PARAM_CBANK
	.align		4
        /*000c*/ 	.byte	0x04, 0x0a
        /*000e*/ 	.short	(.L_328 - .L_327)
	.align		4
.L_327:
        /*0010*/ 	.word	index@(.nv.constant0._ZN5flash25flash_bwd_dot_do_o_kernelILb1E23Flash_bwd_kernel_traitsILi192ELi64ELi64ELi8ELi4ELi2ELi2ELb1ELb1EN7cutlass10bfloat16_tE19Flash_kernel_traitsILi192ELi64ELi64ELi8ES3_EEEEvNS_16Flash_bwd_paramsE)
        /*0014*/ 	.short	0x0160
        /*0016*/ 	.short	0x0280


	//----- nvinfo : EIATTR_CBANK_PARAM_SIZE
	.align		4
.L_328:
        /*0018*/ 	.byte	0x03, 0x19
        /*001a*/ 	.short	0x0280


	//----- nvinfo : EIATTR_KPARAM_INFO
	.align		4
        /*001c*/ 	.byte	0x04, 0x17
        /*001e*/ 	.short	(.L_330 - .L_329)
.L_329:
        /*0020*/ 	.word	0x00000000
        /*0024*/ 	.short	0x0000
        /*0026*/ 	.short	0x0000
        /*0028*/ 	.byte	0x00, 0xf0, 0x01, 0x0a


	//----- nvinfo : EIATTR_MAXREG_COUNT
	.align		4
.L_330:
        /*002c*/ 	.byte	0x03, 0x1b
        /*002e*/ 	.short	0x00ff


	//----- nvinfo : EIATTR_MERCURY_ISA_VERSION
	.align		4
        /*0030*/ 	.byte	0x03, 0x5f
        /*0032*/ 	.short	0x0000


	//----- nvinfo : EIATTR_COOP_GROUP_MASK_REGIDS
	.align		4
        /*0034*/ 	.byte	0x04, 0x29
        /*0036*/ 	.short	(.L_332 - .L_331)


	//   ....[0]....
.L_331:
        /*0038*/ 	.word	0xffffffff


	//   ....[1]....
        /*003c*/ 	.word	0xffffffff


	//   ....[2]....
        /*0040*/ 	.word	0xffffffff


	//   ....[3]....
        /*0044*/ 	.word	0xffffffff


	//   ....[4]....
        /*0048*/ 	.word	0xffffffff


	//   ....[5]....
        /*004c*/ 	.word	0xffffffff


	//----- nvinfo : EIATTR_COOP_GROUP_INSTR_OFFSETS
	.align		4
.L_332:
        /*0050*/ 	.byte	0x04, 0x28
        /*0052*/ 	.short	(.L_334 - .L_333)


	//   ....[0]....
.L_333:
        /*0054*/ 	.word	0x000017b0


	//   ....[1]....
        /*0058*/ 	.word	0x000017c0


	//   ....[2]....
        /*005c*/ 	.word	0x000017f0


	//   ....[3]....
        /*0060*/ 	.word	0x00001800


	//   ....[4]....
        /*0064*/ 	.word	0x00001830


	//   ....[5]....
        /*0068*/ 	.word	0x00001860


	//----- nvinfo : EIATTR_EXIT_INSTR_OFFSETS
	.align		4
.L_334:
        /*006c*/ 	.byte	0x04, 0x1c
        /*006e*/ 	.short	(.L_336 - .L_335)


	//   ....[0]....
.L_335:
        /*0070*/ 	.word	0x00000120


	//   ....[1]....
        /*0074*/ 	.word	0x000019f0


	//----- nvinfo : EIATTR_CTAIDZ_USED
	.align		4
.L_336:
        /*0078*/ 	.byte	0x01, 0x04
	.zero		2


	//----- nvinfo : EIATTR_CRS_STACK_SIZE
	.align		4
        /*007c*/ 	.byte	0x04, 0x1e
        /*007e*/ 	.short	(.L_338 - .L_337)
.L_337:
        /*0080*/ 	.word	0x00000000
.L_338:


//--------------------- .nv.info._ZN5flash27flash_bwd_convert_dq_kernelI23Flash_bwd_kernel_traitsILi192ELi64ELi64ELi8ELi4ELi2ELi2ELb0ELb0EN7cutlass10bfloat16_tE19Flash_kernel_traitsILi192ELi64ELi64ELi8ES3_EEEEvNS_16Flash_bwd_paramsEi --------------------------
	.section	.nv.info._ZN5flash27flash_bwd_convert_dq_kernelI23Flash_bwd_kernel_traitsILi192ELi64ELi64ELi8ELi4ELi2ELi2ELb0ELb0EN7cutlass10bfloat16_tE19Flash_kernel_traitsILi192ELi64ELi64ELi8ES3_EEEEvNS_16Flash_bwd_paramsEi,"",@"SHT_CUDA_INFO"
	.sectionflags	@""
	.align	4


	//----- nvinfo : EIATTR_CUDA_API_VERSION
	.align		4
        /*0000*/ 	.byte	0x04, 0x37
        /*0002*/ 	.short	(.L_340 - .L_339)
.L_339:
        /*0004*/ 	.word	0x00000082


	//----- nvinfo : EIATTR_SW2861232_WAR
	.align		4
.L_340:
        /*0008*/ 	.byte	0x01, 0x35
	.zero		2


	//----- nvinfo : EIATTR_PARAM_CBANK
	.align		4
        /*000c*/ 	.byte	0x04, 0x0a
        /*000e*/ 	.short	(.L_342 - .L_341)
	.align		4
.L_341:
        /*0010*/ 	.word	index@(.nv.constant0._ZN5flash27flash_bwd_convert_dq_kernelI23Flash_bwd_kernel_traitsILi192ELi64ELi64ELi8ELi4ELi2ELi2ELb0ELb0EN7cutlass10bfloat16_tE19Flash_kernel_traitsILi192ELi64ELi64ELi8ES3_EEEEvNS_16Flash_bwd_paramsEi)
        /*0014*/ 	.short	0x0160
        /*0016*/ 	.short	0x0284


	//----- nvinfo : EIATTR_CBANK_PARAM_SIZE
	.align		4
.L_342:
        /*0018*/ 	.byte	0x03, 0x19
        /*001a*/ 	.short	0x0284


	//----- nvinfo : EIATTR_KPARAM_INFO
	.align		4
        /*001c*/ 	.byte	0x04, 0x17
        /*001e*/ 	.short	(.L_344 - .L_343)
.L_343:
        /*0020*/ 	.word	0x00000000
        /*0024*/ 	.short	0x0001
        /*0026*/ 	.short	0x0280
        /*0028*/ 	.byte	0x00, 0xf0, 0x11, 0x00


	//----- nvinfo : EIATTR_KPARAM_INFO
	.align		4
.L_344:
        /*002c*/ 	.byte	0x04, 0x17
        /*002e*/ 	.short	(.L_346 - .L_345)
.L_345:
        /*0030*/ 	.word	0x00000000
        /*0034*/ 	.short	0x0000
        /*0036*/ 	.short	0x0000
        /*0038*/ 	.byte	0x00, 0xf0, 0x01, 0x0a


	//----- nvinfo : EIATTR_MAXREG_COUNT
	.align		4
.L_346:
        /*003c*/ 	.byte	0x03, 0x1b
        /*003e*/ 	.short	0x00ff


	//----- nvinfo : EIATTR_NUM_BARRIERS
	.align		4
        /*0040*/ 	.byte	0x02, 0x4c
        /*0042*/ 	.byte	0x01
	.zero		1


	//----- nvinfo : EIATTR_MERCURY_ISA_VERSION
	.align		4
        /*0044*/ 	.byte	0x03, 0x5f
        /*0046*/ 	.short	0x0000


	//----- nvinfo : EIATTR_EXIT_INSTR_OFFSETS
	.align		4
        /*0048*/ 	.byte	0x04, 0x1c
        /*004a*/ 	.short	(.L_348 - .L_347)


	//   ....[0]....
.L_347:
        /*004c*/ 	.word	0x000000f0


	//   ....[1]....
        /*0050*/ 	.word	0x00001b80


	//   ....[2]....
        /*0054*/ 	.word	0x00001c80


	//   ....[3]....
        /*0058*/ 	.word	0x00001ca0


	//----- nvinfo : EIATTR_CTAIDZ_USED
	.align		4
.L_348:
        /*005c*/ 	.byte	0x01, 0x04
	.zero		2


	//----- nvinfo : EIATTR_CRS_STACK_SIZE
	.align		4
        /*0060*/ 	.byte	0x04, 0x1e
        /*0062*/ 	.short	(.L_350 - .L_349)
.L_349:
        /*0064*/ 	.word	0x00000000
.L_350:


//--------------------- .nv.info._ZN5flash44flash_bwd_dq_dk_dv_loop_seqk_parallel_kernelI23Flash_bwd_kernel_traitsILi192ELi64ELi64ELi8ELi4ELi2ELi2ELb0ELb0EN7cutlass10bfloat16_tE19Flash_kernel_traitsILi192ELi64ELi64ELi8ES3_EELb1ELb1ELb0ELb0ELb0ELb0ELb0EEEvNS_16Flash_bwd_paramsE --------------------------
	.section	.nv.info._ZN5flash44flash_bwd_dq_dk_dv_loop_seqk_parallel_kernelI23Flash_bwd_kernel_traitsILi192ELi64ELi64ELi8ELi4ELi2ELi2ELb0ELb0EN7cutlass10bfloat16_tE19Flash_kernel_traitsILi192ELi64ELi64ELi8ES3_EELb1ELb1ELb0ELb0ELb0ELb0ELb0EEEvNS_16Flash_bwd_paramsE,"",@"SHT_CUDA_INFO"
	.sectionflags	@""
	.align	4


	//----- nvinfo : EIATTR_CUDA_API_VERSION
	.align		4
        /*0000*/ 	.byte	0x04, 0x37
        /*0002*/ 	.short	(.L_352 - .L_351)
.L_351:
        /*0004*/ 	.word	0x00000082


	//----- nvinfo : EIATTR_SW2861232_WAR
	.align		4
.L_352:
        /*0008*/ 	.byte	0x01, 0x35
	.zero		2


	//----- nvinfo : EIATTR_PARAM_CBANK
	.align		4
        /*000c*/ 	.byte	0x04, 0x0a
        /*000e*/ 	.short	(.L_354 - .L_353)
	.align		4
.L_353:
        /*0010*/ 	.word	index@(.nv.constant0._ZN5flash44flash_bwd_dq_dk_dv_loop_seqk_parallel_kernelI23Flash_bwd_kernel_traitsILi192ELi64ELi64ELi8ELi4ELi2ELi2ELb0ELb0EN7cutlass10bfloat16_tE19Flash_kernel_traitsILi192ELi64ELi64ELi8ES3_EELb1ELb1ELb0ELb0ELb0ELb0ELb0EEEvNS_16Flash_bwd_paramsE)
        /*0014*/ 	.short	0x0160
        /*0016*/ 	.short	0x0280


	//----- nvinfo : EIATTR_CBANK_PARAM_SIZE
	.align		4
.L_354:
        /*0018*/ 	.byte	0x03, 0x19
        /*001a*/ 	.short	0x0280


	//----- nvinfo : EIATTR_KPARAM_INFO
	.align		4
        /*001c*/ 	.byte	0x04, 0x17
        /*001e*/ 	.short	(.L_356 - .L_355)
.L_355:
        /*0020*/ 	.word	0x00000000
        /*0024*/ 	.short	0x0000
        /*0026*/ 	.short	0x0000
        /*0028*/ 	.byte	0x00, 0xf0, 0x01, 0x0a


	//----- nvinfo : EIATTR_MAXREG_COUNT
	.align		4
.L_356:
        /*002c*/ 	.byte	0x03, 0x1b
        /*002e*/ 	.short	0x00ff


	//----- nvinfo : EIATTR_NUM_BARRIERS
	.align		4
        /*0030*/ 	.byte	0x02, 0x4c
        /*0032*/ 	.byte	0x01
	.zero		1


	//----- nvinfo : EIATTR_ANNOTATIONS
	.align		4
        /*0034*/ 	.byte	0x04, 0x55
        /*0036*/ 	.short	(.L_358 - .L_357)


	//   ....[0]....
.L_357:
        /*0038*/ 	.word	0x00000001
        /*003c*/ 	.byte	0x10, 0x03, 0x00, 0x00, 0x01, 0x00, 0x00, 0x00, 0x80, 0x04, 0x00, 0x00, 0x01, 0x00, 0x00, 0x00
        /*004c*/ 	.byte	0xb0, 0x05, 0x00, 0x00, 0x01, 0x00, 0x00, 0x00, 0x70, 0x0a, 0x00, 0x00, 0x01, 0x00, 0x00, 0x00
        /*005c*/ 	.byte	0x00, 0x14, 0x00, 0x00, 0x01, 0x00, 0x00, 0x00, 0x40, 0x24, 0x00, 0x00, 0x01, 0x00, 0x00, 0x00
        /*006c*/ 	.byte	0xf0, 0x35, 0x00, 0x00, 0x01, 0x00, 0x00, 0x00, 0x90, 0x7a, 0x00, 0x00


	//----- nvinfo : EIATTR_MERCURY_ISA_VERSION
	.align		4
.L_358:
        /*0078*/ 	.byte	0x03, 0x5f
        /*007a*/ 	.short	0x0000


	//----- nvinfo : EIATTR_EXIT_INSTR_OFFSETS
	.align		4
        /*007c*/ 	.byte	0x04, 0x1c
        /*007e*/ 	.short	(.L_360 - .L_359)


	//   ....[0]....
.L_359:
        /*0080*/ 	.word	0x00000090


	//   ....[1]....
        /*0084*/ 	.word	0x00009050


	//----- nvinfo : EIATTR_CTAIDZ_USED
	.align		4
.L_360:
        /*0088*/ 	.byte	0x01, 0x04
	.zero		2


	//----- nvinfo : EIATTR_CRS_STACK_SIZE
	.align		4
        /*008c*/ 	.byte	0x04, 0x1e
        /*008e*/ 	.short	(.L_362 - .L_361)
.L_361:
        /*0090*/ 	.word	0x00000000
.L_362:


//--------------------- .nv.info._ZN5flash44flash_bwd_dq_dk_dv_loop_seqk_parallel_kernelI23Flash_bwd_kernel_traitsILi192ELi64ELi64ELi8ELi4ELi2ELi2ELb0ELb0EN7cutlass10bfloat16_tE19Flash_kernel_traitsILi192ELi64ELi64ELi8ES3_EELb0ELb1ELb0ELb0ELb0ELb0ELb1EEEvNS_16Flash_bwd_paramsE --------------------------
	.section	.nv.info._ZN5flash44flash_bwd_dq_dk_dv_loop_seqk_parallel_kernelI23Flash_bwd_kernel_traitsILi192ELi64ELi64ELi8ELi4ELi2ELi2ELb0ELb0EN7cutlass10bfloat16_tE19Flash_kernel_traitsILi192ELi64ELi64ELi8ES3_EELb0ELb1ELb0ELb0ELb0ELb0ELb1EEEvNS_16Flash_bwd_paramsE,"",@"SHT_CUDA_INFO"
	.sectionflags	@""
	.align	4


	//----- nvinfo : EIATTR_CUDA_API_VERSION
	.align		4
        /*0000*/ 	.byte	0x04, 0x37
        /*0002*/ 	.short	(.L_364 - .L_363)
.L_363:
        /*0004*/ 	.word	0x00000082


	//----- nvinfo : EIATTR_SW2861232_WAR
	.align		4
.L_364:
        /*0008*/ 	.byte	0x01, 0x35
	.zero		2


	//----- nvinfo : EIATTR_PARAM_CBANK
	.align		4
        /*000c*/ 	.byte	0x04, 0x0a
        /*000e*/ 	.short	(.L_366 - .L_365)
	.align		4
.L_365:
        /*0010*/ 	.word	index@(.nv.constant0._ZN5flash44flash_bwd_dq_dk_dv_loop_seqk_parallel_kernelI23Flash_bwd_kernel_traitsILi192ELi64ELi64ELi8ELi4ELi2ELi2ELb0ELb0EN7cutlass10bfloat16_tE19Flash_kernel_traitsILi192ELi64ELi64ELi8ES3_EELb0ELb1ELb0ELb0ELb0ELb0ELb1EEEvNS_16Flash_bwd_paramsE)
        /*0014*/ 	.short	0x0160
        /*0016*/ 	.short	0x0280


	//----- nvinfo : EIATTR_CBANK_PARAM_SIZE
	.align		4
.L_366:
        /*0018*/ 	.byte	0x03, 0x19
        /*001a*/ 	.short	0x0280


	//----- nvinfo : EIATTR_KPARAM_INFO
	.align		4
        /*001c*/ 	.byte	0x04, 0x17
        /*001e*/ 	.short	(.L_368 - .L_367)
.L_367:
        /*0020*/ 	.word	0x00000000
        /*0024*/ 	.short	0x0000
        /*0026*/ 	.short	0x0000
        /*0028*/ 	.byte	0x00, 0xf0, 0x01, 0x0a


	//----- nvinfo : EIATTR_MAXREG_COUNT
	.align		4
.L_368:
        /*002c*/ 	.byte	0x03, 0x1b
        /*002e*/ 	.short	0x00ff


	//----- nvinfo : EIATTR_NUM_BARRIERS
	.align		4
        /*0030*/ 	.byte	0x02, 0x4c
        /*0032*/ 	.byte	0x01
	.zero		1


	//----- nvinfo : EIATTR_ANNOTATIONS
	.align		4
        /*0034*/ 	.byte	0x04, 0x55
        /*0036*/ 	.short	(.L_370 - .L_369)


	//   ....[0]....
.L_369:
        /*0038*/ 	.word	0x00000001
        /*003c*/ 	.byte	0x50, 0x04, 0x00, 0x00, 0x01, 0x00, 0x00, 0x00, 0x90, 0x05, 0x00, 0x00, 0x01, 0x00, 0x00, 0x00
        /*004c*/ 	.byte	0xd0, 0x05, 0x00, 0x00, 0x01, 0x00, 0x00, 0x00, 0x90, 0x07, 0x00, 0x00, 0x01, 0x00, 0x00, 0x00
        /*005c*/ 	.byte	0xb0, 0x0a, 0x00, 0x00, 0x01, 0x00, 0x00, 0x00, 0x40, 0x14, 0x00, 0x00, 0x01, 0x00, 0x00, 0x00
        /*006c*/ 	.byte	0xa0, 0x24, 0x00, 0x00, 0x01, 0x00, 0x00, 0x00, 0x20, 0x2b, 0x00, 0x00, 0x01, 0x00, 0x00, 0x00
        /*007c*/ 	.byte	0xa0, 0x36, 0x00, 0x00, 0x01, 0x00, 0x00, 0x00, 0x30, 0x77, 0x00, 0x00


	//----- nvinfo : EIATTR_MERCURY_ISA_VERSION
	.align		4
.L_370:
        /*0088*/ 	.byte	0x03, 0x5f
        /*008a*/ 	.short	0x0000


	//----- nvinfo : EIATTR_EXIT_INSTR_OFFSETS
	.align		4
        /*008c*/ 	.byte	0x04, 0x1c
        /*008e*/ 	.short	(.L_372 - .L_371)


	//   ....[0]....
.L_371:
        /*0090*/ 	.word	0x00000090


	//   ....[1]....
        /*0094*/ 	.word	0x000089b0


	//----- nvinfo : EIATTR_CTAIDZ_USED
	.align		4
.L_372:
        /*0098*/ 	.byte	0x01, 0x04
	.zero		2


	//----- nvinfo : EIATTR_CRS_STACK_SIZE
	.align		4
        /*009c*/ 	.byte	0x04, 0x1e
        /*009e*/ 	.short	(.L_374 - .L_373)
.L_373:
        /*00a0*/ 	.word	0x00000000
.L_374:


//--------------------- .nv.info._ZN5flash44flash_bwd_dq_dk_dv_loop_seqk_parallel_kernelI23Flash_bwd_kernel_traitsILi192ELi64ELi64ELi8ELi4ELi2ELi2ELb0ELb0EN7cutlass10bfloat16_tE19Flash_kernel_traitsILi192ELi64ELi64ELi8ES3_EELb1ELb1ELb0ELb0ELb0ELb1ELb0EEEvNS_16Flash_bwd_paramsE --------------------------
	.section	.nv.info._ZN5flash44flash_bwd_dq_dk_dv_loop_seqk_parallel_kernelI23Flash_bwd_kernel_traitsILi192ELi64ELi64ELi8ELi4ELi2ELi2ELb0ELb0EN7cutlass10bfloat16_tE19Flash_kernel_traitsILi192ELi64ELi64ELi8ES3_EELb1ELb1ELb0ELb0ELb0ELb1ELb0EEEvNS_16Flash_bwd_paramsE,"",@"SHT_CUDA_INFO"
	.sectionflags	@""
	.align	4


	//----- nvinfo : EIATTR_CUDA_API_VERSION
	.align		4
        /*0000*/ 	.byte	0x04, 0x37
        /*0002*/ 	.short	(.L_376 - .L_375)
.L_375:
        /*0004*/ 	.word	0x00000082


	//----- nvinfo : EIATTR_SW2861232_WAR
	.align		4
.L_376:
        /*0008*/ 	.byte	0x01, 0x35
	.zero		2


	//----- nvinfo : EIATTR_PARAM_CBANK
	.align		4
        /*000c*/ 	.byte	0x04, 0x0a
        /*000e*/ 	.short	(.L_378 - .L_377)
	.align		4
.L_377:
        /*0010*/ 	.word	index@(.nv.constant0._ZN5flash44flash_bwd_dq_dk_dv_loop_seqk_parallel_kernelI23Flash_bwd_kernel_traitsILi192ELi64ELi64ELi8ELi4ELi2ELi2ELb0ELb0EN7cutlass10bfloat16_tE19Flash_kernel_traitsILi192ELi64ELi64ELi8ES3_EELb1ELb1ELb0ELb0ELb0ELb1ELb0EEEvNS_16Flash_bwd_paramsE)
        /*0014*/ 	.short	0x0160
        /*0016*/ 	.short	0x0280


	//----- nvinfo : EIATTR_CBANK_PARAM_SIZE
	.align		4
.L_378:
        /*0018*/ 	.byte	0x03, 0x19
        /*001a*/ 	.short	0x0280


	//----- nvinfo : EIATTR_KPARAM_INFO
	.align		4
        /*001c*/ 	.byte	0x04, 0x17
        /*001e*/ 	.short	(.L_380 - .L_379)
.L_379:
        /*0020*/ 	.word	0x00000000
        /*0024*/ 	.short	0x0000
        /*0026*/ 	.short	0x0000
        /*0028*/ 	.byte	0x00, 0xf0, 0x01, 0x0a


	//----- nvinfo : EIATTR_MAXREG_COUNT
	.align		4
.L_380:
        /*002c*/ 	.byte	0x03, 0x1b
        /*002e*/ 	.short	0x00ff


	//----- nvinfo : EIATTR_NUM_BARRIERS
	.align		4
        /*0030*/ 	.byte	0x02, 0x4c
        /*0032*/ 	.byte	0x01
	.zero		1


	//----- nvinfo : EIATTR_ANNOTATIONS
	.align		4
        /*0034*/ 	.byte	0x04, 0x55
        /*0036*/ 	.short	(.L_382 - .L_381)


	//   ....[0]....
.L_381:
        /*0038*/ 	.word	0x00000001
        /*003c*/ 	.byte	0xc0, 0x02, 0x00, 0x00, 0x01, 0x00, 0x00, 0x00, 0x40, 0x05, 0x00, 0x00, 0x01, 0x00, 0x00, 0x00
        /*004c*/ 	.byte	0x80, 0x05, 0x00, 0x00, 0x01, 0x00, 0x00, 0x00, 0x90, 0x06, 0x00, 0x00, 0x01, 0x00, 0x00, 0x00
        /*005c*/ 	.byte	0x10, 0x14, 0x00, 0x00, 0x01, 0x00, 0x00, 0x00, 0x20, 0x14, 0x00, 0x00, 0x01, 0x00, 0x00, 0x00
        /*006c*/ 	.byte	0x00, 0x1f, 0x00, 0x00, 0x01, 0x00, 0x00, 0x00, 0x00, 0x21, 0x00, 0x00, 0x01, 0x00, 0x00, 0x00
        /*007c*/ 	.byte	0x40, 0x77, 0x00, 0x00


	//----- nvinfo : EIATTR_MERCURY_ISA_VERSION
	.align		4
.L_382:
        /*0080*/ 	.byte	0x03, 0x5f
        /*0082*/ 	.short	0x0000


	//----- nvinfo : EIATTR_EXIT_INSTR_OFFSETS
	.align		4
        /*0084*/ 	.byte	0x04, 0x1c
        /*0086*/ 	.short	(.L_384 - .L_383)


	//   ....[0]....
.L_383:
        /*0088*/ 	.word	0x00000090


	//   ....[1]....
        /*008c*/ 	.word	0x00007dd0


	//----- nvinfo : EIATTR_CTAIDZ_USED
	.align		4
.L_384:
        /*0090*/ 	.byte	0x01, 0x04
	.zero		2


	//----- nvinfo : EIATTR_CRS_STACK_SIZE
	.align		4
        /*0094*/ 	.byte	0x04, 0x1e
        /*0096*/ 	.short	(.L_386 - .L_385)
.L_385:
        /*0098*/ 	.word	0x00000000
.L_386:


//--------------------- .nv.info._ZN5flash44flash_bwd_dq_dk_dv_loop_seqk_parallel_kernelI23Flash_bwd_kernel_traitsILi192ELi64ELi64ELi8ELi4ELi2ELi2ELb0ELb0EN7cutlass10bfloat16_tE19Flash_kernel_traitsILi192ELi64ELi64ELi8ES3_EELb0ELb1ELb0ELb0ELb0ELb1ELb1EEEvNS_16Flash_bwd_paramsE --------------------------
	.section	.nv.info._ZN5flash44flash_bwd_dq_dk_dv_loop_seqk_parallel_kernelI23Flash_bwd_kernel_traitsILi192ELi64ELi64ELi8ELi4ELi2ELi2ELb0ELb0EN7cutlass10bfloat16_tE19Flash_kernel_traitsILi192ELi64ELi64ELi8ES3_EELb0ELb1ELb0ELb0ELb0ELb1ELb1EEEvNS_16Flash_bwd_paramsE,"",@"SHT_CUDA_INFO"
	.sectionflags	@""
	.align	4


	//----- nvinfo : EIATTR_CUDA_API_VERSION
	.align		4
        /*0000*/ 	.byte	0x04, 0x37
        /*0002*/ 	.short	(.L_388 - .L_387)
.L_387:
        /*0004*/ 	.word	0x00000082


	//----- nvinfo : EIATTR_SW2861232_WAR
	.align		4
.L_388:
        /*0008*/ 	.byte	0x01, 0x35
	.zero		2


	//----- nvinfo : EIATTR_PARAM_CBANK
	.align		4
        /*000c*/ 	.byte	0x04, 0x0a
        /*000e*/ 	.short	(.L_390 - .L_389)
	.align		4
.L_389:
        /*0010*/ 	.word	index@(.nv.constant0._ZN5flash44flash_bwd_dq_dk_dv_loop_seqk_parallel_kernelI23Flash_bwd_kernel_traitsILi192ELi64ELi64ELi8ELi4ELi2ELi2ELb0ELb0EN7cutlass10bfloat16_tE19Flash_kernel_traitsILi192ELi64ELi64ELi8ES3_EELb0ELb1ELb0ELb0ELb0ELb1ELb1EEEvNS_16Flash_bwd_paramsE)
        /*0014*/ 	.short	0x0160
        /*0016*/ 	.short	0x0280


	//----- nvinfo : EIATTR_CBANK_PARAM_SIZE
	.align		4
.L_390:
        /*0018*/ 	.byte	0x03, 0x19
        /*001a*/ 	.short	0x0280


	//----- nvinfo : EIATTR_KPARAM_INFO
	.align		4
        /*001c*/ 	.byte	0x04, 0x17
        /*001e*/ 	.short	(.L_392 - .L_391)
.L_391:
        /*0020*/ 	.word	0x00000000
        /*0024*/ 	.short	0x0000
        /*0026*/ 	.short	0x0000
        /*0028*/ 	.byte	0x00, 0xf0, 0x01, 0x0a


	//----- nvinfo : EIATTR_MAXREG_COUNT
	.align		4
.L_392:
        /*002c*/ 	.byte	0x03, 0x1b
        /*002e*/ 	.short	0x00ff


	//----- nvinfo : EIATTR_NUM_BARRIERS
	.align		4
        /*0030*/ 	.byte	0x02, 0x4c
        /*0032*/ 	.byte	0x01
	.zero		1


	//----- nvinfo : EIATTR_ANNOTATIONS
	.align		4
        /*0034*/ 	.byte	0x04, 0x55
        /*0036*/ 	.short	(.L_394 - .L_393)


	//   ....[0]....
.L_393:
        /*0038*/ 	.word	0x00000001
        /*003c*/ 	.byte	0xd0, 0x04, 0x00, 0x00, 0x01, 0x00, 0x00, 0x00, 0x80, 0x05, 0x00, 0x00, 0x01, 0x00, 0x00, 0x00
        /*004c*/ 	.byte	0xc0, 0x05, 0x00, 0x00, 0x01, 0x00, 0x00, 0x00, 0x20, 0x14, 0x00, 0x00, 0x01, 0x00, 0x00, 0x00
        /*005c*/ 	.byte	0x20, 0x1f, 0x00, 0x00, 0x01, 0x00, 0x00, 0x00, 0x60, 0x1f, 0x00, 0x00


	//----- nvinfo : EIATTR_MERCURY_ISA_VERSION
	.align		4
.L_394:
        /*0068*/ 	.byte	0x03, 0x5f
        /*006a*/ 	.short	0x0000


	//----- nvinfo : EIATTR_EXIT_INSTR_OFFSETS
	.align		4
        /*006c*/ 	.byte	0x04, 0x1c
        /*006e*/ 	.short	(.L_396 - .L_395)


	//   ....[0]....
.L_395:
        /*0070*/ 	.word	0x00000090


	//   ....[1]....
        /*0074*/ 	.word	0x00007770


	//----- nvinfo : EIATTR_CTAIDZ_USED
	.align		4
.L_396:
        /*0078*/ 	.byte	0x01, 0x04
	.zero		2


	//----- nvinfo : EIATTR_CRS_STACK_SIZE
	.align		4
        /*007c*/ 	.byte	0x04, 0x1e
        /*007e*/ 	.short	(.L_398 - .L_397)
.L_397:
        /*0080*/ 	.word	0x00000000
.L_398:


//--------------------- .nv.info._ZN5flash44flash_bwd_dq_dk_dv_loop_seqk_parallel_kernelI23Flash_bwd_kernel_traitsILi192ELi64ELi64ELi8ELi4ELi2ELi2ELb0ELb0EN7cutlass10bfloat16_tE19Flash_kernel_traitsILi192ELi64ELi64ELi8ES3_EELb1ELb1ELb0ELb1ELb0ELb0ELb0EEEvNS_16Flash_bwd_paramsE --------------------------
	.section	.nv.info._ZN5flash44flash_bwd_dq_dk_dv_loop_seqk_parallel_kernelI23Flash_bwd_kernel_traitsILi192ELi64ELi64ELi8ELi4ELi2ELi2ELb0ELb0EN7cutlass10bfloat16_tE19Flash_kernel_traitsILi192ELi64ELi64ELi8ES3_EELb1ELb1ELb0ELb1ELb0ELb0ELb0EEEvNS_16Flash_bwd_paramsE,"",@"SHT_CUDA_INFO"
	.sectionflags	@""
	.align	4


	//----- nvinfo : EIATTR_CUDA_API_VERSION
	.align		4
        /*0000*/ 	.byte	0x04, 0x37
        /*0002*/ 	.short	(.L_400 - .L_399)
.L_399:
        /*0004*/ 	.word	0x00000082


	//----- nvinfo : EIATTR_SW2861232_WAR
	.align		4
.L_400:
        /*0008*/ 	.byte	0x01, 0x35
	.zero		2


	//----- nvinfo : EIATTR_PARAM_CBANK
	.align		4
        /*000c*/ 	.byte	0x04, 0x0a
        /*000e*/ 	.short	(.L_402 - .L_401)
	.align		4
.L_401:
        /*0010*/ 	.word	index@(.nv.constant0._ZN5flash44flash_bwd_dq_dk_dv_loop_seqk_parallel_kernelI23Flash_bwd_kernel_traitsILi192ELi64ELi64ELi8ELi4ELi2ELi2ELb0ELb0EN7cutlass10bfloat16_tE19Flash_kernel_traitsILi192ELi64ELi64ELi8ES3_EELb1ELb1ELb0ELb1ELb0ELb0ELb0EEEvNS_16Flash_bwd_paramsE)
        /*0014*/ 	.short	0x0160
        /*0016*/ 	.short	0x0280


	//----- nvinfo : EIATTR_CBANK_PARAM_SIZE
	.align		4
.L_402:
        /*0018*/ 	.byte	0x03, 0x19
        /*001a*/ 	.short	0x0280


	//----- nvinfo : EIATTR_KPARAM_INFO
	.align		4
        /*001c*/ 	.byte	0x04, 0x17
        /*001e*/ 	.short	(.L_404 - .L_403)
.L_403:
        /*0020*/ 	.word	0x00000000
        /*0024*/ 	.short	0x0000
        /*0026*/ 	.short	0x0000
        /*0028*/ 	.byte	0x00, 0xf0, 0x01, 0x0a


	//----- nvinfo : EIATTR_MAXREG_COUNT
	.align		4
.L_404:
        /*002c*/ 	.byte	0x03, 0x1b
        /*002e*/ 	.short	0x00ff


	//----- nvinfo : EIATTR_NUM_BARRIERS
	.align		4
        /*0030*/ 	.byte	0x02, 0x4c
        /*0032*/ 	.byte	0x01
	.zero		1


	//----- nvinfo : EIATTR_ANNOTATIONS
	.align		4
        /*0034*/ 	.byte	0x04, 0x55
        /*0036*/ 	.short	(.L_406 - .L_405)


	//   ....[0]....
.L_405:
        /* <DEDUP_REMOVED lines=14> */


	//----- nvinfo : EIATTR_MERCURY_ISA_VERSION
	.align		4
.L_406:
        /*0100*/ 	.byte	0x03, 0x5f
        /*0102*/ 	.short	0x0000


	//----- nvinfo : EIATTR_EXIT_INSTR_OFFSETS
	.align		4
        /*0104*/ 	.byte	0x04, 0x1c
        /*0106*/ 	.short	(.L_408 - .L_407)


	//   ....[0]....
.L_407:
        /*0108*/ 	.word	0x00000090


	//   ....[1]....
        /*010c*/ 	.word	0x000095e0


	//----- nvinfo : EIATTR_CTAIDZ_USED
	.align		4
.L_408:
        /*0110*/ 	.byte	0x01, 0x04
	.zero		2


	//----- nvinfo : EIATTR_CRS_STACK_SIZE
	.align		4
        /*0114*/ 	.byte	0x04, 0x1e
        /*0116*/ 	.short	(.L_410 - .L_409)
.L_409:
        /*0118*/ 	.word	0x00000000
.L_410:


//--------------------- .nv.info._ZN5flash44flash_bwd_dq_dk_dv_loop_seqk_parallel_kernelI23Flash_bwd_kernel_traitsILi192ELi64ELi64ELi8ELi4ELi2ELi2ELb0ELb0EN7cutlass10bfloat16_tE19Flash_kernel_traitsILi192ELi64ELi64ELi8ES3_EELb0ELb1ELb0ELb1ELb0ELb0ELb1EEEvNS_16Flash_bwd_paramsE --------------------------
	.section	.nv.info._ZN5flash44flash_bwd_dq_dk_dv_loop_seqk_parallel_kernelI23Flash_bwd_kernel_traitsILi192ELi64ELi64ELi8ELi4ELi2ELi2ELb0ELb0EN7cutlass10bfloat16_tE19Flash_kernel_traitsILi192ELi64ELi64ELi8ES3_EELb0ELb1ELb0ELb1ELb0ELb0ELb1EEEvNS_16Flash_bwd_paramsE,"",@"SHT_CUDA_INFO"
	.sectionflags	@""
	.align	4


	//----- nvinfo : EIATTR_CUDA_API_VERSION
	.align		4
        /*0000*/ 	.byte	0x04, 0x37
        /*0002*/ 	.short	(.L_412 - .L_411)
.L_411:
        /*0004*/ 	.word	0x00000082


	//----- nvinfo : EIATTR_SW2861232_WAR
	.align		4
.L_412:
        /*0008*/ 	.byte	0x01, 0x35
	.zero		2


	//----- nvinfo : EIATTR_PARAM_CBANK
	.align		4
        /*000c*/ 	.byte	0x04, 0x0a
        /*000e*/ 	.short	(.L_414 - .L_413)
	.align		4
.L_413:
        /*0010*/ 	.word	index@(.nv.constant0._ZN5flash44flash_bwd_dq_dk_dv_loop_seqk_parallel_kernelI23Flash_bwd_kernel_traitsILi192ELi64ELi64ELi8ELi4ELi2ELi2ELb0ELb0EN7cutlass10bfloat16_tE19Flash_kernel_traitsILi192ELi64ELi64ELi8ES3_EELb0ELb1ELb0ELb1ELb0ELb0ELb1EEEvNS_16Flash_bwd_paramsE)
        /*0014*/ 	.short	0x0160
        /*0016*/ 	.short	0x0280


	//----- nvinfo : EIATTR_CBANK_PARAM_SIZE
	.align		4
.L_414:
        /*0018*/ 	.byte	0x03, 0x19
        /*001a*/ 	.short	0x0280


	//----- nvinfo : EIATTR_KPARAM_INFO
	.align		4
        /*001c*/ 	.byte	0x04, 0x17
        /*001e*/ 	.short	(.L_416 - .L_415)
.L_415:
        /*0020*/ 	.word	0x00000000
        /*0024*/ 	.short	0x0000
        /*0026*/ 	.short	0x0000
        /*0028*/ 	.byte	0x00, 0xf0, 0x01, 0x0a


	//----- nvinfo : EIATTR_MAXREG_COUNT
	.align		4
.L_416:
        /*002c*/ 	.byte	0x03, 0x1b
        /*002e*/ 	.short	0x00ff


	//----- nvinfo : EIATTR_NUM_BARRIERS
	.align		4
        /*0030*/ 	.byte	0x02, 0x4c
        /*0032*/ 	.byte	0x01
	.zero		1


	//----- nvinfo : EIATTR_ANNOTATIONS
	.align		4
        /*0034*/ 	.byte	0x04, 0x55
        /*0036*/ 	.short	(.L_418 - .L_417)


	//   ....[0]....
.L_417:
        /* <DEDUP_REMOVED lines=13> */


	//----- nvinfo : EIATTR_MERCURY_ISA_VERSION
	.align		4
.L_418:
        /*00f0*/ 	.byte	0x03, 0x5f
        /*00f2*/ 	.short	0x0000


	//----- nvinfo : EIATTR_EXIT_INSTR_OFFSETS
	.align		4
        /*00f4*/ 	.byte	0x04, 0x1c
        /*00f6*/ 	.short	(.L_420 - .L_419)


	//   ....[0]....
.L_419:
        /*00f8*/ 	.word	0x00000090


	//   ....[1]....
        /*00fc*/ 	.word	0x00008d50


	//----- nvinfo : EIATTR_CTAIDZ_USED
	.align		4
.L_420:
        /*0100*/ 	.byte	0x01, 0x04
	.zero		2


	//----- nvinfo : EIATTR_CRS_STACK_SIZE
	.align		4
        /*0104*/ 	.byte	0x04, 0x1e
        /*0106*/ 	.short	(.L_422 - .L_421)
.L_421:
        /*0108*/ 	.word	0x00000000
.L_422:


//--------------------- .nv.info._ZN5flash25flash_bwd_dot_do_o_kernelILb0E23Flash_bwd_kernel_traitsILi192ELi64ELi64ELi8ELi4ELi2ELi2ELb0ELb0EN7cutlass10bfloat16_tE19Flash_kernel_traitsILi192ELi64ELi64ELi8ES3_EEEEvNS_16Flash_bwd_paramsE --------------------------
	.section	.nv.info._ZN5flash25flash_bwd_dot_do_o_kernelILb0E23Flash_bwd_kernel_traitsILi192ELi64ELi64ELi8ELi4ELi2ELi2ELb0ELb0EN7cutlass10bfloat16_tE19Flash_kernel_traitsILi192ELi64ELi64ELi8ES3_EEEEvNS_16Flash_bwd_paramsE,"",@"SHT_CUDA_INFO"
	.sectionflags	@""
	.align	4


	//----- nvinfo : EIATTR_CUDA_API_VERSION
	.align		4
        /*0000*/ 	.byte	0x04, 0x37
        /*0002*/ 	.short	(.L_424 - .L_423)
.L_423:
        /*0004*/ 	.word	0x00000082


	//----- nvinfo : EIATTR_SW2861232_WAR
	.align		4
.L_424:
        /*0008*/ 	.byte	0x01, 0x35
	.zero		2


	//----- nvinfo : EIATTR_PARAM_CBANK
	.align		4
        /*000c*/ 	.byte	0x04, 0x0a
        /*000e*/ 	.short	(.L_426 - .L_425)
	.align		4
.L_425:
        /*0010*/ 	.word	index@(.nv.constant0._ZN5flash25flash_bwd_dot_do_o_kernelILb0E23Flash_bwd_kernel_traitsILi192ELi64ELi64ELi8ELi4ELi2ELi2ELb0ELb0EN7cutlass10bfloat16_tE19Flash_kernel_traitsILi192ELi64ELi64ELi8ES3_EEEEvNS_16Flash_bwd_paramsE)
        /*0014*/ 	.short	0x0160
        /*0016*/ 	.short	0x0280


	//----- nvinfo : EIATTR_CBANK_PARAM_SIZE
	.align		4
.L_426:
        /*0018*/ 	.byte	0x03, 0x19
        /*001a*/ 	.short	0x0280


	//----- nvinfo : EIATTR_KPARAM_INFO
	.align		4
        /*001c*/ 	.byte	0x04, 0x17
        /*001e*/ 	.short	(.L_428 - .L_427)
.L_427:
        /*0020*/ 	.word	0x00000000
        /*0024*/ 	.short	0x0000
        /*0026*/ 	.short	0x0000
        /*0028*/ 	.byte	0x00, 0xf0, 0x01, 0x0a


	//----- nvinfo : EIATTR_MAXREG_COUNT
	.align		4
.L_428:
        /*002c*/ 	.byte	0x03, 0x1b
        /*002e*/ 	.short	0x00ff


	//----- nvinfo : EIATTR_MERCURY_ISA_VERSION
	.align		4
        /*0030*/ 	.byte	0x03, 0x5f
        /*0032*/ 	.short	0x0000


	//----- nvinfo : EIATTR_COOP_GROUP_MASK_REGIDS
	.align		4
        /*0034*/ 	.byte	0x04, 0x29
        /*0036*/ 	.short	(.L_430 - .L_429)


	//   ....[0]....
.L_429:
        /*0038*/ 	.word	0xffffffff


	//   ....[1]....
        /*003c*/ 	.word	0xffffffff


	//   ....[2]....
        /*0040*/ 	.word	0xffffffff


	//   ....[3]....
        /*0044*/ 	.word	0xffffffff


	//   ....[4]....
        /*0048*/ 	.word	0xffffffff


	//   ....[5]....
        /*004c*/ 	.word	0xffffffff


	//----- nvinfo : EIATTR_COOP_GROUP_INSTR_OFFSETS
	.align		4
.L_430:
        /*0050*/ 	.byte	0x04, 0x28
        /*0052*/ 	.short	(.L_432 - .L_431)


	//   ....[0]....
.L_431:
        /*0054*/ 	.word	0x00001470


	//   ....[1]....
        /*0058*/ 	.word	0x00001490


	//   ....[2]....
        /*005c*/ 	.word	0x000014b0


	//   ....[3]....
        /*0060*/ 	.word	0x000014d0


	//   ....[4]....
        /*0064*/ 	.word	0x00001510


	//   ....[5]....
        /*0068*/ 	.word	0x00001550


	//----- nvinfo : EIATTR_EXIT_INSTR_OFFSETS
	.align		4
.L_432:
        /*006c*/ 	.byte	0x04, 0x1c
        /*006e*/ 	.short	(.L_434 - .L_433)


	//   ....[0]....
.L_433:
        /*0070*/ 	.word	0x00000120


	//   ....[1]....
        /*0074*/ 	.word	0x000015b0


	//   ....[2]....
        /*0078*/ 	.word	0x000015e0


	//----- nvinfo : EIATTR_CTAIDZ_USED
	.align		4
.L_434:
        /*007c*/ 	.byte	0x01, 0x04
	.zero		2


	//----- nvinfo : EIATTR_CRS_STACK_SIZE
	.align		4
        /*0080*/ 	.byte	0x04, 0x1e
        /*0082*/ 	.short	(.L_436 - .L_435)
.L_435:
        /*0084*/ 	.word	0x00000000
.L_436:


//--------------------- .nv.info._ZN5flash25flash_bwd_dot_do_o_kernelILb1E23Flash_bwd_kernel_traitsILi192ELi64ELi64ELi8ELi4ELi2ELi2ELb0ELb0EN7cutlass10bfloat16_tE19Flash_kernel_traitsILi192ELi64ELi64ELi8ES3_EEEEvNS_16Flash_bwd_paramsE --------------------------
	.section	.nv.info._ZN5flash25flash_bwd_dot_do_o_kernelILb1E23Flash_bwd_kernel_traitsILi192ELi64ELi64ELi8ELi4ELi2ELi2ELb0ELb0EN7cutlass10bfloat16_tE19Flash_kernel_traitsILi192ELi64ELi64ELi8ES3_EEEEvNS_16Flash_bwd_paramsE,"",@"SHT_CUDA_INFO"
	.sectionflags	@""
	.align	4


	//----- nvinfo : EIATTR_CUDA_API_VERSION
	.align		4
        /*0000*/ 	.byte	0x04, 0x37
        /*0002*/ 	.short	(.L_438 - .L_437)
.L_437:
        /*0004*/ 	.word	0x00000082


	//----- nvinfo : EIATTR_SW2861232_WAR
	.align		4
.L_438:
        /*0008*/ 	.byte	0x01, 0x35
	.zero		2


	//----- nvinfo : EIATTR_PARAM_CBANK
	.align		4
        /*000c*/ 	.byte	0x04, 0x0a
        /*000e*/ 	.short	(.L_440 - .L_439)
	.align		4
.L_439:
        /*0010*/ 	.word	index@(.nv.constant0._ZN5flash25flash_bwd_dot_do_o_kernelILb1E23Flash_bwd_kernel_traitsILi192ELi64ELi64ELi8ELi4ELi2ELi2ELb0ELb0EN7cutlass10bfloat16_tE19Flash_kernel_traitsILi192ELi64ELi64ELi8ES3_EEEEvNS_16Flash_bwd_paramsE)
        /*0014*/ 	.short	0x0160
        /*0016*/ 	.short	0x0280


	//----- nvinfo : EIATTR_CBANK_PARAM_SIZE
	.align		4
.L_440:
        /*0018*/ 	.byte	0x03, 0x19
        /*001a*/ 	.short	0x0280


	//----- nvinfo : EIATTR_KPARAM_INFO
	.align		4
        /*001c*/ 	.byte	0x04, 0x17
        /*001e*/ 	.short	(.L_442 - .L_441)
.L_441:
        /*0020*/ 	.word	0x00000000
        /*0024*/ 	.short	0x0000
        /*0026*/ 	.short	0x0000
        /*0028*/ 	.byte	0x00, 0xf0, 0x01, 0x0a


	//----- nvinfo : EIATTR_MAXREG_COUNT
	.align		4
.L_442:
        /*002c*/ 	.byte	0x03, 0x1b
        /*002e*/ 	.short	0x00ff


	//----- nvinfo : EIATTR_MERCURY_ISA_VERSION
	.align		4
        /*0030*/ 	.byte	0x03, 0x5f
        /*0032*/ 	.short	0x0000


	//----- nvinfo : EIATTR_COOP_GROUP_MASK_REGIDS
	.align		4
        /*0034*/ 	.byte	0x04, 0x29
        /*0036*/ 	.short	(.L_444 - .L_443)


	//   ....[0]....
.L_443:
        /*0038*/ 	.word	0xffffffff


	//   ....[1]....
        /*003c*/ 	.word	0xffffffff


	//   ....[2]....
        /*0040*/ 	.word	0xffffffff


	//   ....[3]....
        /*0044*/ 	.word	0xffffffff


	//   ....[4]....
        /*0048*/ 	.word	0xffffffff


	//   ....[5]....
        /*004c*/ 	.word	0xffffffff


	//----- nvinfo : EIATTR_COOP_GROUP_INSTR_OFFSETS
	.align		4
.L_444:
        /*0050*/ 	.byte	0x04, 0x28
        /*0052*/ 	.short	(.L_446 - .L_445)


	//   ....[0]....
.L_445:
        /*0054*/ 	.word	0x000017b0


	//   ....[1]....
        /*0058*/ 	.word	0x000017c0


	//   ....[2]....
        /*005c*/ 	.word	0x000017f0


	//   ....[3]....
        /*0060*/ 	.word	0x00001800


	//   ....[4]....
        /*0064*/ 	.word	0x00001830


	//   ....[5]....
        /*0068*/ 	.word	0x00001860


	//----- nvinfo : EIATTR_EXIT_INSTR_OFFSETS
	.align		4
.L_446:
        /*006c*/ 	.byte	0x04, 0x1c
        /*006e*/ 	.short	(.L_448 - .L_447)


	//   ....[0]....
.L_447:
        /*0070*/ 	.word	0x00000120


	//   ....[1]....
        /*0074*/ 	.word	0x000019f0


	//----- nvinfo : EIATTR_CTAIDZ_USED
	.align		4
.L_448:
        /*0078*/ 	.byte	0x01, 0x04
	.zero		2


	//----- nvinfo : EIATTR_CRS_STACK_SIZE
	.align		4
        /*007c*/ 	.byte	0x04, 0x1e
        /*007e*/ 	.short	(.L_450 - .L_449)
.L_449:
        /*0080*/ 	.word	0x00000000
.L_450:


//--------------------- .nv.callgraph             --------------------------
	.section	.nv.callgraph,"",@"SHT_CUDA_CALLGRAPH"
	.align	4
	.sectionentsize	8
	.align		4
        /*0000*/ 	.word	0x00000000
	.align		4
        /*0004*/ 	.word	0xffffffff
	.align		4
        /*0008*/ 	.word	0x00000000
	.align		4
        /*000c*/ 	.word	0xfffffffe
	.align		4
        /*0010*/ 	.word	0x00000000
	.align		4
        /*0014*/ 	.word	0xfffffffd
	.align		4
        /*0018*/ 	.word	0x00000000
	.align		4
        /*001c*/ 	.word	0xfffffffc


//--------------------- .nv.rel.action            --------------------------
	.section	.nv.rel.action,"",@"SHT_CUDA_RELOCINFO"
	.align	8
	.sectionentsize	8
        /*0000*/ 	.byte	0x73, 0x00, 0x00, 0x00, 0x00, 0x00, 0x00, 0x00, 0x00, 0x00, 0x00, 0x11, 0x25, 0x00, 0x05, 0x36


//--------------------- .nv.constant4             --------------------------
	.section	.nv.constant4,"a",@progbits
	.align	8
	.align		8
.nv.constant4:
        /*0000*/ 	.dword	_ZN73_INTERNAL_f87d3d6e_37_flash_bwd_hdim192_bf16_causal_sm80_cu_0106449f_32764cuda3std3__45__cpo5beginE
	.align		8
        /*0008*/ 	.dword	_ZN73_INTERNAL_f87d3d6e_37_flash_bwd_hdim192_bf16_causal_sm80_cu_0106449f_32764cuda3std3__45__cpo3endE
	.align		8
        /*0010*/ 	.dword	_ZN73_INTERNAL_f87d3d6e_37_flash_bwd_hdim192_bf16_causal_sm80_cu_0106449f_32764cuda3std3__45__cpo6cbeginE
	.align		8
        /*0018*/ 	.dword	_ZN73_INTERNAL_f87d3d6e_37_flash_bwd_hdim192_bf16_causal_sm80_cu_0106449f_32764cuda3std3__45__cpo4cendE
	.align		8
        /*0020*/ 	.dword	_ZN73_INTERNAL_f87d3d6e_37_flash_bwd_hdim192_bf16_causal_sm80_cu_0106449f_32764cuda3std3__475_GLOBAL__N__f87d3d6e_37_flash_bwd_hdim192_bf16_causal_sm80_cu_0106449f_32766ignoreE
	.align		8
        /*0028*/ 	.dword	_ZN73_INTERNAL_f87d3d6e_37_flash_bwd_hdim192_bf16_causal_sm80_cu_0106449f_32764cuda3std3__419piecewise_constructE
	.align		8
        /*0030*/ 	.dword	_ZN73_INTERNAL_f87d3d6e_37_flash_bwd_hdim192_bf16_causal_sm80_cu_0106449f_32764cuda3std3__48in_placeE
	.align		8
        /*0038*/ 	.dword	_ZN73_INTERNAL_f87d3d6e_37_flash_bwd_hdim192_bf16_causal_sm80_cu_0106449f_32764cuda3std6ranges3__45__cpo4swapE
	.align		8
        /*0040*/ 	.dword	_ZN73_INTERNAL_f87d3d6e_37_flash_bwd_hdim192_bf16_causal_sm80_cu_0106449f_32764cuda3std6ranges3__45__cpo9iter_moveE
	.align		8
        /*0048*/ 	.dword	_ZN73_INTERNAL_f87d3d6e_37_flash_bwd_hdim192_bf16_causal_sm80_cu_0106449f_32764cute7productE
	.align		8
        /*0050*/ 	.dword	_ZN73_INTERNAL_f87d3d6e_37_flash_bwd_hdim192_bf16_causal_sm80_cu_0106449f_32764cute1_E


//--------------------- .nv.constant0._ZN5flash44flash_bwd_dq_dk_dv_loop_seqk_parallel_kernelI23Flash_bwd_kernel_traitsILi192ELi64ELi64ELi8ELi4ELi2ELi2ELb1ELb1EN7cutlass10bfloat16_tE19Flash_kernel_traitsILi192ELi64ELi64ELi8ES3_EELb0ELb1ELb0ELb0ELb0ELb0ELb0EEEvNS_16Flash_bwd_paramsE --------------------------
	.section	.nv.constant0._ZN5flash44flash_bwd_dq_dk_dv_loop_seqk_parallel_kernelI23Flash_bwd_kernel_traitsILi192ELi64ELi64ELi8ELi4ELi2ELi2ELb1ELb1EN7cutlass10bfloat16_tE19Flash_kernel_traitsILi192ELi64ELi64ELi8ES3_EELb0ELb1ELb0ELb0ELb0ELb0ELb0EEEvNS_16Flash_bwd_paramsE,"a",@progbits
	.sectionflags	@""
	.align	4
.nv.constant0._ZN5flash44flash_bwd_dq_dk_dv_loop_seqk_parallel_kernelI23Flash_bwd_kernel_traitsILi192ELi64ELi64ELi8ELi4ELi2ELi2ELb1ELb1EN7cutlass10bfloat16_tE19Flash_kernel_traitsILi192ELi64ELi64ELi8ES3_EELb0ELb1ELb0ELb0ELb0ELb0ELb0EEEvNS_16Flash_bwd_paramsE:
	.zero		992


//--------------------- .nv.constant0._ZN5flash44flash_bwd_dq_dk_dv_loop_seqk_parallel_kernelI23Flash_bwd_kernel_traitsILi192ELi64ELi64ELi8ELi4ELi2ELi2ELb1ELb1EN7cutlass10bfloat16_tE19Flash_kernel_traitsILi192ELi64ELi64ELi8ES3_EELb0ELb1ELb0ELb0ELb0ELb1ELb0EEEvNS_16Flash_bwd_paramsE --------------------------
	.section	.nv.constant0._ZN5flash44flash_bwd_dq_dk_dv_loop_seqk_parallel_kernelI23Flash_bwd_kernel_traitsILi192ELi64ELi64ELi8ELi4ELi2ELi2ELb1ELb1EN7cutlass10bfloat16_tE19Flash_kernel_traitsILi192ELi64ELi64ELi8ES3_EELb0ELb1ELb0ELb0ELb0ELb1ELb0EEEvNS_16Flash_bwd_paramsE,"a",@progbits
	.sectionflags	@""
	.align	4
.nv.constant0._ZN5flash44flash_bwd_dq_dk_dv_loop_seqk_parallel_kernelI23Flash_bwd_kernel_traitsILi192ELi64ELi64ELi8ELi4ELi2ELi2ELb1ELb1EN7cutlass10bfloat16_tE19Flash_kernel_traitsILi192ELi64ELi64ELi8ES3_EELb0ELb1ELb0ELb0ELb0ELb1ELb0EEEvNS_16Flash_bwd_paramsE:
	.zero		992


//--------------------- .nv.constant0._ZN5flash44flash_bwd_dq_dk_dv_loop_seqk_parallel_kernelI23Flash_bwd_kernel_traitsILi192ELi64ELi64ELi8ELi4ELi2ELi2ELb1ELb1EN7cutlass10bfloat16_tE19Flash_kernel_traitsILi192ELi64ELi64ELi8ES3_EELb0ELb1ELb0ELb1ELb0ELb0ELb0EEEvNS_16Flash_bwd_paramsE --------------------------
	.section	.nv.constant0._ZN5flash44flash_bwd_dq_dk_dv_loop_seqk_parallel_kernelI23Flash_bwd_kernel_traitsILi192ELi64ELi64ELi8ELi4ELi2ELi2ELb1ELb1EN7cutlass10bfloat16_tE19Flash_kernel_traitsILi192ELi64ELi64ELi8ES3_EELb0ELb1ELb0ELb1ELb0ELb0ELb0EEEvNS_16Flash_bwd_paramsE,"a",@progbits
	.sectionflags	@""
	.align	4
.nv.constant0._ZN5flash44flash_bwd_dq_dk_dv_loop_seqk_parallel_kernelI23Flash_bwd_kernel_traitsILi192ELi64ELi64ELi8ELi4ELi2ELi2ELb1ELb1EN7cutlass10bfloat16_tE19Flash_kernel_traitsILi192ELi64ELi64ELi8ES3_EELb0ELb1ELb0ELb1ELb0ELb0ELb0EEEvNS_16Flash_bwd_paramsE:
	.zero		992


//--------------------- .nv.constant0._ZN5flash44flash_bwd_dq_dk_dv_loop_seqk_parallel_kernelI23Flash_bwd_kernel_traitsILi192ELi64ELi64ELi8ELi4ELi2ELi2ELb0ELb0EN7cutlass10bfloat16_tE19Flash_kernel_traitsILi192ELi64ELi64ELi8ES3_EELb0ELb1ELb0ELb0ELb0ELb0ELb0EEEvNS_16Flash_bwd_paramsE --------------------------
	.section	.nv.constant0._ZN5flash44flash_bwd_dq_dk_dv_loop_seqk_parallel_kernelI23Flash_bwd_kernel_traitsILi192ELi64ELi64ELi8ELi4ELi2ELi2ELb0ELb0EN7cutlass10bfloat16_tE19Flash_kernel_traitsILi192ELi64ELi64ELi8ES3_EELb0ELb1ELb0ELb0ELb0ELb0ELb0EEEvNS_16Flash_bwd_paramsE,"a",@progbits
	.sectionflags	@""
	.align	4
.nv.constant0._ZN5flash44flash_bwd_dq_dk_dv_loop_seqk_parallel_kernelI23Flash_bwd_kernel_traitsILi192ELi64ELi64ELi8ELi4ELi2ELi2ELb0ELb0EN7cutlass10bfloat16_tE19Flash_kernel_traitsILi192ELi64ELi64ELi8ES3_EELb0ELb1ELb0ELb0ELb0ELb0ELb0EEEvNS_16Flash_bwd_paramsE:
	.zero		992


//--------------------- .nv.constant0._ZN5flash44flash_bwd_dq_dk_dv_loop_seqk_parallel_kernelI23Flash_bwd_kernel_traitsILi192ELi64ELi64ELi8ELi4ELi2ELi2ELb0ELb0EN7cutlass10bfloat16_tE19Flash_kernel_traitsILi192ELi64ELi64ELi8ES3_EELb0ELb1ELb0ELb0ELb0ELb1ELb0EEEvNS_16Flash_bwd_paramsE --------------------------
	.section	.nv.constant0._ZN5flash44flash_bwd_dq_dk_dv_loop_seqk_parallel_kernelI23Flash_bwd_kernel_traitsILi192ELi64ELi64ELi8ELi4ELi2ELi2ELb0ELb0EN7cutlass10bfloat16_tE19Flash_kernel_traitsILi192ELi64ELi64ELi8ES3_EELb0ELb1ELb0ELb0ELb0ELb1ELb0EEEvNS_16Flash_bwd_paramsE,"a",@progbits
	.sectionflags	@""
	.align	4
.nv.constant0._ZN5flash44flash_bwd_dq_dk_dv_loop_seqk_parallel_kernelI23Flash_bwd_kernel_traitsILi192ELi64ELi64ELi8ELi4ELi2ELi2ELb0ELb0EN7cutlass10bfloat16_tE19Flash_kernel_traitsILi192ELi64ELi64ELi8ES3_EELb0ELb1ELb0ELb0ELb0ELb1ELb0EEEvNS_16Flash_bwd_paramsE:
	.zero		992


//--------------------- .nv.constant0._ZN5flash44flash_bwd_dq_dk_dv_loop_seqk_parallel_kernelI23Flash_bwd_kernel_traitsILi192ELi64ELi64ELi8ELi4ELi2ELi2ELb0ELb0EN7cutlass10bfloat16_tE19Flash_kernel_traitsILi192ELi64ELi64ELi8ES3_EELb0ELb1ELb0ELb1ELb0ELb0ELb0EEEvNS_16Flash_bwd_paramsE --------------------------
	.section	.nv.constant0._ZN5flash44flash_bwd_dq_dk_dv_loop_seqk_parallel_kernelI23Flash_bwd_kernel_traitsILi192ELi64ELi64ELi8ELi4ELi2ELi2ELb0ELb0EN7cutlass10bfloat16_tE19Flash_kernel_traitsILi192ELi64ELi64ELi8ES3_EELb0ELb1ELb0ELb1ELb0ELb0ELb0EEEvNS_16Flash_bwd_paramsE,"a",@progbits
	.sectionflags	@""
	.align	4
.nv.constant0._ZN5flash44flash_bwd_dq_dk_dv_loop_seqk_parallel_kernelI23Flash_bwd_kernel_traitsILi192ELi64ELi64ELi8ELi4ELi2ELi2ELb0ELb0EN7cutlass10bfloat16_tE19Flash_kernel_traitsILi192ELi64ELi64ELi8ES3_EELb0ELb1ELb0ELb1ELb0ELb0ELb0EEEvNS_16Flash_bwd_paramsE:
	.zero		992


//--------------------- .nv.constant0._ZN5flash27flash_bwd_convert_dq_kernelI23Flash_bwd_kernel_traitsILi192ELi64ELi64ELi8ELi4ELi2ELi2ELb1ELb1EN7cutlass10bfloat16_tE19Flash_kernel_traitsILi192ELi64ELi64ELi8ES3_EEEEvNS_16Flash_bwd_paramsEi --------------------------
	.section	.nv.constant0._ZN5flash27flash_bwd_convert_dq_kernelI23Flash_bwd_kernel_traitsILi192ELi64ELi64ELi8ELi4ELi2ELi2ELb1ELb1EN7cutlass10bfloat16_tE19Flash_kernel_traitsILi192ELi64ELi64ELi8ES3_EEEEvNS_16Flash_bwd_paramsEi,"a",@progbits
	.sectionflags	@""
	.align	4
.nv.constant0._ZN5flash27flash_bwd_convert_dq_kernelI23Flash_bwd_kernel_traitsILi192ELi64ELi64ELi8ELi4ELi2ELi2ELb1ELb1EN7cutlass10bfloat16_tE19Flash_kernel_traitsILi192ELi64ELi64ELi8ES3_EEEEvNS_16Flash_bwd_paramsEi:
	.zero		996


//--------------------- .nv.constant0._ZN5flash44flash_bwd_dq_dk_dv_loop_seqk_parallel_kernelI23Flash_bwd_kernel_traitsILi192ELi64ELi64ELi8ELi4ELi2ELi2ELb1ELb1EN7cutlass10bfloat16_tE19Flash_kernel_traitsILi192ELi64ELi64ELi8ES3_EELb1ELb1ELb0ELb0ELb0ELb0ELb0EEEvNS_16Flash_bwd_paramsE --------------------------
	.section	.nv.constant0._ZN5flash44flash_bwd_dq_dk_dv_loop_seqk_parallel_kernelI23Flash_bwd_kernel_traitsILi192ELi64ELi64ELi8ELi4ELi2ELi2ELb1ELb1EN7cutlass10bfloat16_tE19Flash_kernel_traitsILi192ELi64ELi64ELi8ES3_EELb1ELb1ELb0ELb0ELb0ELb0ELb0EEEvNS_16Flash_bwd_paramsE,"a",@progbits
	.sectionflags	@""
	.align	4
.nv.constant0._ZN5flash44flash_bwd_dq_dk_dv_loop_seqk_parallel_kernelI23Flash_bwd_kernel_traitsILi192ELi64ELi64ELi8ELi4ELi2ELi2ELb1ELb1EN7cutlass10bfloat16_tE19Flash_kernel_traitsILi192ELi64ELi64ELi8ES3_EELb1ELb1ELb0ELb0ELb0ELb0ELb0EEEvNS_16Flash_bwd_paramsE:
	.zero		992


//--------------------- .nv.constant0._ZN5flash44flash_bwd_dq_dk_dv_loop_seqk_parallel_kernelI23Flash_bwd_kernel_traitsILi192ELi64ELi64ELi8ELi4ELi2ELi2ELb1ELb1EN7cutlass10bfloat16_tE19Flash_kernel_traitsILi192ELi64ELi64ELi8ES3_EELb0ELb1ELb0ELb0ELb0ELb0ELb1EEEvNS_16Flash_bwd_paramsE --------------------------
	.section	.nv.constant0._ZN5flash44flash_bwd_dq_dk_dv_loop_seqk_parallel_kernelI23Flash_bwd_kernel_traitsILi192ELi64ELi64ELi8ELi4ELi2ELi2ELb1ELb1EN7cutlass10bfloat16_tE19Flash_kernel_traitsILi192ELi64ELi64ELi8ES3_EELb0ELb1ELb0ELb0ELb0ELb0ELb1EEEvNS_16Flash_bwd_paramsE,"a",@progbits
	.sectionflags	@""
	.align	4
.nv.constant0._ZN5flash44flash_bwd_dq_dk_dv_loop_seqk_parallel_kernelI23Flash_bwd_kernel_traitsILi192ELi64ELi64ELi8ELi4ELi2ELi2ELb1ELb1EN7cutlass10bfloat16_tE19Flash_kernel_traitsILi192ELi64ELi64ELi8ES3_EELb0ELb1ELb0ELb0ELb0ELb0ELb1EEEvNS_16Flash_bwd_paramsE:
	.zero		992


//--------------------- .nv.constant0._ZN5flash44flash_bwd_dq_dk_dv_loop_seqk_parallel_kernelI23Flash_bwd_kernel_traitsILi192ELi64ELi64ELi8ELi4ELi2ELi2ELb1ELb1EN7cutlass10bfloat16_tE19Flash_kernel_traitsILi192ELi64ELi64ELi8ES3_EELb1ELb1ELb0ELb0ELb0ELb1ELb0EEEvNS_16Flash_bwd_paramsE --------------------------
	.section	.nv.constant0._ZN5flash44flash_bwd_dq_dk_dv_loop_seqk_parallel_kernelI23Flash_bwd_kernel_traitsILi192ELi64ELi64ELi8ELi4ELi2ELi2ELb1ELb1EN7cutlass10bfloat16_tE19Flash_kernel_traitsILi192ELi64ELi64ELi8ES3_EELb1ELb1ELb0ELb0ELb0ELb1ELb0EEEvNS_16Flash_bwd_paramsE,"a",@progbits
	.sectionflags	@""
	.align	4
.nv.constant0._ZN5flash44flash_bwd_dq_dk_dv_loop_seqk_parallel_kernelI23Flash_bwd_kernel_traitsILi192ELi64ELi64ELi8ELi4ELi2ELi2ELb1ELb1EN7cutlass10bfloat16_tE19Flash_kernel_traitsILi192ELi64ELi64ELi8ES3_EELb1ELb1ELb0ELb0ELb0ELb1ELb0EEEvNS_16Flash_bwd_paramsE:
	.zero		992


//--------------------- .nv.constant0._ZN5flash44flash_bwd_dq_dk_dv_loop_seqk_parallel_kernelI23Flash_bwd_kernel_traitsILi192ELi64ELi64ELi8ELi4ELi2ELi2ELb1ELb1EN7cutlass10bfloat16_tE19Flash_kernel_traitsILi192ELi64ELi64ELi8ES3_EELb0ELb1ELb0ELb0ELb0ELb1ELb1EEEvNS_16Flash_bwd_paramsE --------------------------
	.section	.nv.constant0._ZN5flash44flash_bwd_dq_dk_dv_loop_seqk_parallel_kernelI23Flash_bwd_kernel_traitsILi192ELi64ELi64ELi8ELi4ELi2ELi2ELb1ELb1EN7cutlass10bfloat16_tE19Flash_kernel_traitsILi192ELi64ELi64ELi8ES3_EELb0ELb1ELb0ELb0ELb0ELb1ELb1EEEvNS_16Flash_bwd_paramsE,"a",@progbits
	.sectionflags	@""
	.align	4
.nv.constant0._ZN5flash44flash_bwd_dq_dk_dv_loop_seqk_parallel_kernelI23Flash_bwd_kernel_traitsILi192ELi64ELi64ELi8ELi4ELi2ELi2ELb1ELb1EN7cutlass10bfloat16_tE19Flash_kernel_traitsILi192ELi64ELi64ELi8ES3_EELb0ELb1ELb0ELb0ELb0ELb1ELb1EEEvNS_16Flash_bwd_paramsE:
	.zero		992


//--------------------- .nv.constant0._ZN5flash44flash_bwd_dq_dk_dv_loop_seqk_parallel_kernelI23Flash_bwd_kernel_traitsILi192ELi64ELi64ELi8ELi4ELi2ELi2ELb1ELb1EN7cutlass10bfloat16_tE19Flash_kernel_traitsILi192ELi64ELi64ELi8ES3_EELb1ELb1ELb0ELb1ELb0ELb0ELb0EEEvNS_16Flash_bwd_paramsE --------------------------
	.section	.nv.constant0._ZN5flash44flash_bwd_dq_dk_dv_loop_seqk_parallel_kernelI23Flash_bwd_kernel_traitsILi192ELi64ELi64ELi8ELi4ELi2ELi2ELb1ELb1EN7cutlass10bfloat16_tE19Flash_kernel_traitsILi192ELi64ELi64ELi8ES3_EELb1ELb1ELb0ELb1ELb0ELb0ELb0EEEvNS_16Flash_bwd_paramsE,"a",@progbits
	.sectionflags	@""
	.align	4
.nv.constant0._ZN5flash44flash_bwd_dq_dk_dv_loop_seqk_parallel_kernelI23Flash_bwd_kernel_traitsILi192ELi64ELi64ELi8ELi4ELi2ELi2ELb1ELb1EN7cutlass10bfloat16_tE19Flash_kernel_traitsILi192ELi64ELi64ELi8ES3_EELb1ELb1ELb0ELb1ELb0ELb0ELb0EEEvNS_16Flash_bwd_paramsE:
	.zero		992


//--------------------- .nv.constant0._ZN5flash44flash_bwd_dq_dk_dv_loop_seqk_parallel_kernelI23Flash_bwd_kernel_traitsILi192ELi64ELi64ELi8ELi4ELi2ELi2ELb1ELb1EN7cutlass10bfloat16_tE19Flash_kernel_traitsILi192ELi64ELi64ELi8ES3_EELb0ELb1ELb0ELb1ELb0ELb0ELb1EEEvNS_16Flash_bwd_paramsE --------------------------
	.section	.nv.constant0._ZN5flash44flash_bwd_dq_dk_dv_loop_seqk_parallel_kernelI23Flash_bwd_kernel_traitsILi192ELi64ELi64ELi8ELi4ELi2ELi2ELb1ELb1EN7cutlass10bfloat16_tE19Flash_kernel_traitsILi192ELi64ELi64ELi8ES3_EELb0ELb1ELb0ELb1ELb0ELb0ELb1EEEvNS_16Flash_bwd_paramsE,"a",@progbits
	.sectionflags	@""
	.align	4
.nv.constant0._ZN5flash44flash_bwd_dq_dk_dv_loop_seqk_parallel_kernelI23Flash_bwd_kernel_traitsILi192ELi64ELi64ELi8ELi4ELi2ELi2ELb1ELb1EN7cutlass10bfloat16_tE19Flash_kernel_traitsILi192ELi64ELi64ELi8ES3_EELb0ELb1ELb0ELb1ELb0ELb0ELb1EEEvNS_16Flash_bwd_paramsE:
	.zero		992


//--------------------- .nv.constant0._ZN5flash25flash_bwd_dot_do_o_kernelILb0E23Flash_bwd_kernel_traitsILi192ELi64ELi64ELi8ELi4ELi2ELi2ELb1ELb1EN7cutlass10bfloat16_tE19Flash_kernel_traitsILi192ELi64ELi64ELi8ES3_EEEEvNS_16Flash_bwd_paramsE --------------------------
	.section	.nv.constant0._ZN5flash25flash_bwd_dot_do_o_kernelILb0E23Flash_bwd_kernel_traitsILi192ELi64ELi64ELi8ELi4ELi2ELi2ELb1ELb1EN7cutlass10bfloat16_tE19Flash_kernel_traitsILi192ELi64ELi64ELi8ES3_EEEEvNS_16Flash_bwd_paramsE,"a",@progbits
	.sectionflags	@""
	.align	4
.nv.constant0._ZN5flash25flash_bwd_dot_do_o_kernelILb0E23Flash_bwd_kernel_traitsILi192ELi64ELi64ELi8ELi4ELi2ELi2ELb1ELb1EN7cutlass10bfloat16_tE19Flash_kernel_traitsILi192ELi64ELi64ELi8ES3_EEEEvNS_16Flash_bwd_paramsE:
	.zero		992


//--------------------- .nv.constant0._ZN5flash25flash_bwd_dot_do_o_kernelILb1E23Flash_bwd_kernel_traitsILi192ELi64ELi64ELi8ELi4ELi2ELi2ELb1ELb1EN7cutlass10bfloat16_tE19Flash_kernel_traitsILi192ELi64ELi64ELi8ES3_EEEEvNS_16Flash_bwd_paramsE --------------------------
	.section	.nv.constant0._ZN5flash25flash_bwd_dot_do_o_kernelILb1E23Flash_bwd_kernel_traitsILi192ELi64ELi64ELi8ELi4ELi2ELi2ELb1ELb1EN7cutlass10bfloat16_tE19Flash_kernel_traitsILi192ELi64ELi64ELi8ES3_EEEEvNS_16Flash_bwd_paramsE,"a",@progbits
	.sectionflags	@""
	.align	4
.nv.constant0._ZN5flash25flash_bwd_dot_do_o_kernelILb1E23Flash_bwd_kernel_traitsILi192ELi64ELi64ELi8ELi4ELi2ELi2ELb1ELb1EN7cutlass10bfloat16_tE19Flash_kernel_traitsILi192ELi64ELi64ELi8ES3_EEEEvNS_16Flash_bwd_paramsE:
	.zero		992


//--------------------- .nv.constant0._ZN5flash27flash_bwd_convert_dq_kernelI23Flash_bwd_kernel_traitsILi192ELi64ELi64ELi8ELi4ELi2ELi2ELb0ELb0EN7cutlass10bfloat16_tE19Flash_kernel_traitsILi192ELi64ELi64ELi8ES3_EEEEvNS_16Flash_bwd_paramsEi --------------------------
	.section	.nv.constant0._ZN5flash27flash_bwd_convert_dq_kernelI23Flash_bwd_kernel_traitsILi192ELi64ELi64ELi8ELi4ELi2ELi2ELb0ELb0EN7cutlass10bfloat16_tE19Flash_kernel_traitsILi192ELi64ELi64ELi8ES3_EEEEvNS_16Flash_bwd_paramsEi,"a",@progbits
	.sectionflags	@""
	.align	4
.nv.constant0._ZN5flash27flash_bwd_convert_dq_kernelI23Flash_bwd_kernel_traitsILi192ELi64ELi64ELi8ELi4ELi2ELi2ELb0ELb0EN7cutlass10bfloat16_tE19Flash_kernel_traitsILi192ELi64ELi64ELi8ES3_EEEEvNS_16Flash_bwd_paramsEi:
	.zero		996


//--------------------- .nv.constant0._ZN5flash44flash_bwd_dq_dk_dv_loop_seqk_parallel_kernelI23Flash_bwd_kernel_traitsILi192ELi64ELi64ELi8ELi4ELi2ELi2ELb0ELb0EN7cutlass10bfloat16_tE19Flash_kernel_traitsILi192ELi64ELi64ELi8ES3_EELb1ELb1ELb0ELb0ELb0ELb0ELb0EEEvNS_16Flash_bwd_paramsE --------------------------
	.section	.nv.constant0._ZN5flash44flash_bwd_dq_dk_dv_loop_seqk_parallel_kernelI23Flash_bwd_kernel_traitsILi192ELi64ELi64ELi8ELi4ELi2ELi2ELb0ELb0EN7cutlass10bfloat16_tE19Flash_kernel_traitsILi192ELi64ELi64ELi8ES3_EELb1ELb1ELb0ELb0ELb0ELb0ELb0EEEvNS_16Flash_bwd_paramsE,"a",@progbits
	.sectionflags	@""
	.align	4
.nv.constant0._ZN5flash44flash_bwd_dq_dk_dv_loop_seqk_parallel_kernelI23Flash_bwd_kernel_traitsILi192ELi64ELi64ELi8ELi4ELi2ELi2ELb0ELb0EN7cutlass10bfloat16_tE19Flash_kernel_traitsILi192ELi64ELi64ELi8ES3_EELb1ELb1ELb0ELb0ELb0ELb0ELb0EEEvNS_16Flash_bwd_paramsE:
	.zero		992


//--------------------- .nv.constant0._ZN5flash44flash_bwd_dq_dk_dv_loop_seqk_parallel_kernelI23Flash_bwd_kernel_traitsILi192ELi64ELi64ELi8ELi4ELi2ELi2ELb0ELb0EN7cutlass10bfloat16_tE19Flash_kernel_traitsILi192ELi64ELi64ELi8ES3_EELb0ELb1ELb0ELb0ELb0ELb0ELb1EEEvNS_16Flash_bwd_paramsE --------------------------
	.section	.nv.constant0._ZN5flash44flash_bwd_dq_dk_dv_loop_seqk_parallel_kernelI23Flash_bwd_kernel_traitsILi192ELi64ELi64ELi8ELi4ELi2ELi2ELb0ELb0EN7cutlass10bfloat16_tE19Flash_kernel_traitsILi192ELi64ELi64ELi8ES3_EELb0ELb1ELb0ELb0ELb0ELb0ELb1EEEvNS_16Flash_bwd_paramsE,"a",@progbits
	.sectionflags	@""
	.align	4
.nv.constant0._ZN5flash44flash_bwd_dq_dk_dv_loop_seqk_parallel_kernelI23Flash_bwd_kernel_traitsILi192ELi64ELi64ELi8ELi4ELi2ELi2ELb0ELb0EN7cutlass10bfloat16_tE19Flash_kernel_traitsILi192ELi64ELi64ELi8ES3_EELb0ELb1ELb0ELb0ELb0ELb0ELb1EEEvNS_16Flash_bwd_paramsE:
	.zero		992


//--------------------- .nv.constant0._ZN5flash44flash_bwd_dq_dk_dv_loop_seqk_parallel_kernelI23Flash_bwd_kernel_traitsILi192ELi64ELi64ELi8ELi4ELi2ELi2ELb0ELb0EN7cutlass10bfloat16_tE19Flash_kernel_traitsILi192ELi64ELi64ELi8ES3_EELb1ELb1ELb0ELb0ELb0ELb1ELb0EEEvNS_16Flash_bwd_paramsE --------------------------
	.section	.nv.constant0._ZN5flash44flash_bwd_dq_dk_dv_loop_seqk_parallel_kernelI23Flash_bwd_kernel_traitsILi192ELi64ELi64ELi8ELi4ELi2ELi2ELb0ELb0EN7cutlass10bfloat16_tE19Flash_kernel_traitsILi192ELi64ELi64ELi8ES3_EELb1ELb1ELb0ELb0ELb0ELb1ELb0EEEvNS_16Flash_bwd_paramsE,"a",@progbits
	.sectionflags	@""
	.align	4
.nv.constant0._ZN5flash44flash_bwd_dq_dk_dv_loop_seqk_parallel_kernelI23Flash_bwd_kernel_traitsILi192ELi64ELi64ELi8ELi4ELi2ELi2ELb0ELb0EN7cutlass10bfloat16_tE19Flash_kernel_traitsILi192ELi64ELi64ELi8ES3_EELb1ELb1ELb0ELb0ELb0ELb1ELb0EEEvNS_16Flash_bwd_paramsE:
	.zero		992


//--------------------- .nv.constant0._ZN5flash44flash_bwd_dq_dk_dv_loop_seqk_parallel_kernelI23Flash_bwd_kernel_traitsILi192ELi64ELi64ELi8ELi4ELi2ELi2ELb0ELb0EN7cutlass10bfloat16_tE19Flash_kernel_traitsILi192ELi64ELi64ELi8ES3_EELb0ELb1ELb0ELb0ELb0ELb1ELb1EEEvNS_16Flash_bwd_paramsE --------------------------
	.section	.nv.constant0._ZN5flash44flash_bwd_dq_dk_dv_loop_seqk_parallel_kernelI23Flash_bwd_kernel_traitsILi192ELi64ELi64ELi8ELi4ELi2ELi2ELb0ELb0EN7cutlass10bfloat16_tE19Flash_kernel_traitsILi192ELi64ELi64ELi8ES3_EELb0ELb1ELb0ELb0ELb0ELb1ELb1EEEvNS_16Flash_bwd_paramsE,"a",@progbits
	.sectionflags	@""
	.align	4
.nv.constant0._ZN5flash44flash_bwd_dq_dk_dv_loop_seqk_parallel_kernelI23Flash_bwd_kernel_traitsILi192ELi64ELi64ELi8ELi4ELi2ELi2ELb0ELb0EN7cutlass10bfloat16_tE19Flash_kernel_traitsILi192ELi64ELi64ELi8ES3_EELb0ELb1ELb0ELb0ELb0ELb1ELb1EEEvNS_16Flash_bwd_paramsE:
	.zero		992


//--------------------- .nv.constant0._ZN5flash44flash_bwd_dq_dk_dv_loop_seqk_parallel_kernelI23Flash_bwd_kernel_traitsILi192ELi64ELi64ELi8ELi4ELi2ELi2ELb0ELb0EN7cutlass10bfloat16_tE19Flash_kernel_traitsILi192ELi64ELi64ELi8ES3_EELb1ELb1ELb0ELb1ELb0ELb0ELb0EEEvNS_16Flash_bwd_paramsE --------------------------
	.section	.nv.constant0._ZN5flash44flash_bwd_dq_dk_dv_loop_seqk_parallel_kernelI23Flash_bwd_kernel_traitsILi192ELi64ELi64ELi8ELi4ELi2ELi2ELb0ELb0EN7cutlass10bfloat16_tE19Flash_kernel_traitsILi192ELi64ELi64ELi8ES3_EELb1ELb1ELb0ELb1ELb0ELb0ELb0EEEvNS_16Flash_bwd_paramsE,"a",@progbits
	.sectionflags	@""
	.align	4
.nv.constant0._ZN5flash44flash_bwd_dq_dk_dv_loop_seqk_parallel_kernelI23Flash_bwd_kernel_traitsILi192ELi64ELi64ELi8ELi4ELi2ELi2ELb0ELb0EN7cutlass10bfloat16_tE19Flash_kernel_traitsILi192ELi64ELi64ELi8ES3_EELb1ELb1ELb0ELb1ELb0ELb0ELb0EEEvNS_16Flash_bwd_paramsE:
	.zero		992


//--------------------- .nv.constant0._ZN5flash44flash_bwd_dq_dk_dv_loop_seqk_parallel_kernelI23Flash_bwd_kernel_traitsILi192ELi64ELi64ELi8ELi4ELi2ELi2ELb0ELb0EN7cutlass10bfloat16_tE19Flash_kernel_traitsILi192ELi64ELi64ELi8ES3_EELb0ELb1ELb0ELb1ELb0ELb0ELb1EEEvNS_16Flash_bwd_paramsE --------------------------
	.section	.nv.constant0._ZN5flash44flash_bwd_dq_dk_dv_loop_seqk_parallel_kernelI23Flash_bwd_kernel_traitsILi192ELi64ELi64ELi8ELi4ELi2ELi2ELb0ELb0EN7cutlass10bfloat16_tE19Flash_kernel_traitsILi192ELi64ELi64ELi8ES3_EELb0ELb1ELb0ELb1ELb0ELb0ELb1EEEvNS_16Flash_bwd_paramsE,"a",@progbits
	.sectionflags	@""
	.align	4
.nv.constant0._ZN5flash44flash_bwd_dq_dk_dv_loop_seqk_parallel_kernelI23Flash_bwd_kernel_traitsILi192ELi64ELi64ELi8ELi4ELi2ELi2ELb0ELb0EN7cutlass10bfloat16_tE19Flash_kernel_traitsILi192ELi64ELi64ELi8ES3_EELb0ELb1ELb0ELb1ELb0ELb0ELb1EEEvNS_16Flash_bwd_paramsE:
	.zero		992


//--------------------- .nv.constant0._ZN5flash25flash_bwd_dot_do_o_kernelILb0E23Flash_bwd_kernel_traitsILi192ELi64ELi64ELi8ELi4ELi2ELi2ELb0ELb0EN7cutlass10bfloat16_tE19Flash_kernel_traitsILi192ELi64ELi64ELi8ES3_EEEEvNS_16Flash_bwd_paramsE --------------------------
	.section	.nv.constant0._ZN5flash25flash_bwd_dot_do_o_kernelILb0E23Flash_bwd_kernel_traitsILi192ELi64ELi64ELi8ELi4ELi2ELi2ELb0ELb0EN7cutlass10bfloat16_tE19Flash_kernel_traitsILi192ELi64ELi64ELi8ES3_EEEEvNS_16Flash_bwd_paramsE,"a",@progbits
	.sectionflags	@""
	.align	4
.nv.constant0._ZN5flash25flash_bwd_dot_do_o_kernelILb0E23Flash_bwd_kernel_traitsILi192ELi64ELi64ELi8ELi4ELi2ELi2ELb0ELb0EN7cutlass10bfloat16_tE19Flash_kernel_traitsILi192ELi64ELi64ELi8ES3_EEEEvNS_16Flash_bwd_paramsE:
	.zero		992


//--------------------- .nv.constant0._ZN5flash25flash_bwd_dot_do_o_kernelILb1E23Flash_bwd_kernel_traitsILi192ELi64ELi64ELi8ELi4ELi2ELi2ELb0ELb0EN7cutlass10bfloat16_tE19Flash_kernel_traitsILi192ELi64ELi64ELi8ES3_EEEEvNS_16Flash_bwd_paramsE --------------------------
	.section	.nv.constant0._ZN5flash25flash_bwd_dot_do_o_kernelILb1E23Flash_bwd_kernel_traitsILi192ELi64ELi64ELi8ELi4ELi2ELi2ELb0ELb0EN7cutlass10bfloat16_tE19Flash_kernel_traitsILi192ELi64ELi64ELi8ES3_EEEEvNS_16Flash_bwd_paramsE,"a",@progbits
	.sectionflags	@""
	.align	4
.nv.constant0._ZN5flash25flash_bwd_dot_do_o_kernelILb1E23Flash_bwd_kernel_traitsILi192ELi64ELi64ELi8ELi4ELi2ELi2ELb0ELb0EN7cutlass10bfloat16_tE19Flash_kernel_traitsILi192ELi64ELi64ELi8ES3_EEEEvNS_16Flash_bwd_paramsE:
	.zero		992


//--------------------- .text._ZN5flash44flash_bwd_dq_dk_dv_loop_seqk_parallel_kernelI23Flash_bwd_kernel_traitsILi192ELi64ELi64ELi8ELi4ELi2ELi2ELb1ELb1EN7cutlass10bfloat16_tE19Flash_kernel_traitsILi192ELi64ELi64ELi8ES3_EELb0ELb1ELb0ELb0ELb0ELb0ELb0EEEvNS_16Flash_bwd_paramsE --------------------------
	.section	.text._ZN5flash44flash_bwd_dq_dk_dv_loop_seqk_parallel_kernelI23Flash_bwd_kernel_traitsILi192ELi64ELi64ELi8ELi4ELi2ELi2ELb1ELb1EN7cutlass10bfloat16_tE19Flash_kernel_traitsILi192ELi64ELi64ELi8ES3_EELb0ELb1ELb0ELb0ELb0ELb0ELb0EEEvNS_16Flash_bwd_paramsE,"ax",@progbits
	.sectioninfo	@"SHI_REGISTERS=255"
	.align	128
        .global         _ZN5flash44flash_bwd_dq_dk_dv_loop_seqk_parallel_kernelI23Flash_bwd_kernel_traitsILi192ELi64ELi64ELi8ELi4ELi2ELi2ELb1ELb1EN7cutlass10bfloat16_tE19Flash_kernel_traitsILi192ELi64ELi64ELi8ES3_EELb0ELb1ELb0ELb0ELb0ELb0ELb0EEEvNS_16Flash_bwd_paramsE
        .type           _ZN5flash44flash_bwd_dq_dk_dv_loop_seqk_parallel_kernelI23Flash_bwd_kernel_traitsILi192ELi64ELi64ELi8ELi4ELi2ELi2ELb1ELb1EN7cutlass10bfloat16_tE19Flash_kernel_traitsILi192ELi64ELi64ELi8ES3_EELb0ELb1ELb0ELb0ELb0ELb0ELb0EEEvNS_16Flash_bwd_paramsE,@function
        .size           _ZN5flash44flash_bwd_dq_dk_dv_loop_seqk_parallel_kernelI23Flash_bwd_kernel_traitsILi192ELi64ELi64ELi8ELi4ELi2ELi2ELb1ELb1EN7cutlass10bfloat16_tE19Flash_kernel_traitsILi192ELi64ELi64ELi8ES3_EELb0ELb1ELb0ELb0ELb0ELb0ELb0EEEvNS_16Flash_bwd_paramsE,(.L_x_798 - _ZN5flash44flash_bwd_dq_dk_dv_loop_seqk_parallel_kernelI23Flash_bwd_kernel_traitsILi192ELi64ELi64ELi8ELi4ELi2ELi2ELb1ELb1EN7cutlass10bfloat16_tE19Flash_kernel_traitsILi192ELi64ELi64ELi8ES3_EELb0ELb1ELb0ELb0ELb0ELb0ELb0EEEvNS_16Flash_bwd_paramsE)
        .other          _ZN5flash44flash_bwd_dq_dk_dv_loop_seqk_parallel_kernelI23Flash_bwd_kernel_traitsILi192ELi64ELi64ELi8ELi4ELi2ELi2ELb1ELb1EN7cutlass10bfloat16_tE19Flash_kernel_traitsILi192ELi64ELi64ELi8ES3_EELb0ELb1ELb0ELb0ELb0ELb0ELb0EEEvNS_16Flash_bwd_paramsE,@"STO_CUDA_ENTRY STV_DEFAULT"
_ZN5flash44flash_bwd_dq_dk_dv_loop_seqk_parallel_kernelI23Flash_bwd_kernel_traitsILi192ELi64ELi64ELi8ELi4ELi2ELi2ELb1ELb1EN7cutlass10bfloat16_tE19Flash_kernel_traitsILi192ELi64ELi64ELi8ES3_EELb0ELb1ELb0ELb0ELb0ELb0ELb0EEEvNS_16Flash_bwd_paramsE:
.text._ZN5flash44flash_bwd_dq_dk_dv_loop_seqk_parallel_kernelI23Flash_bwd_kernel_traitsILi192ELi64ELi64ELi8ELi4ELi2ELi2ELb1ELb1EN7cutlass10bfloat16_tE19Flash_kernel_traitsILi192ELi64ELi64ELi8ES3_EELb0ELb1ELb0ELb0ELb0ELb0ELb0EEEvNS_16Flash_bwd_paramsE:
[----:B------:R-:W-:Y:S02]  /*0000*/  MOV R1, c[0x0][0x28] ;  /* 0x00000a0000017a02 */ /* 0x000fe40000000f00 */
[----:B------:R-:W1:Y:S01]  /*0010*/  S2UR UR20, SR_CTAID.X ;  /* 0x00000000001479c3 */ /* 0x000e620000002500 */
[----:B------:R-:W-:Y:S01]  /*0020*/  ULDC UR4, c[0x0][0x218] ;  /* 0x0000860000047ab9 */ /* 0x000fe20000000800 */
[----:B------:R-:W-:Y:S01]  /*0030*/  IADD3 R1, R1, -0xd0, RZ ;  /* 0xffffff3001017810 */ /* 0x000fe20007ffe0ff */
[----:B------:R-:W-:-:S04]  /*0040*/  UIADD3 UR5, UR4, 0x3f, URZ ;  /* 0x0000003f04057890 */ /* 0x000fc8000fffe03f */
[----:B------:R-:W-:-:S04]  /*0050*/  USHF.R.S32.HI UR4, URZ, 0x1f, UR5 ;  /* 0x0000001f3f047899 */ /* 0x000fc80008011405 */
[----:B------:R-:W-:-:S04]  /*0060*/  ULEA.HI UR4, UR4, UR5, URZ, 0x6 ;  /* 0x0000000504047291 */ /* 0x000fc8000f8f303f */
[----:B------:R-:W-:-:S04]  /*0070*/  USHF.R.S32.HI UR4, URZ, 0x6, UR4 ;  /* 0x000000063f047899 */ /* 0x000fc80008011404 */
[----:B-1----:R-:W-:-:S06]  /*0080*/  UISETP.GE.AND UP0, UPT, UR20, UR4, UPT ;  /* 0x000000041400728c */ /* 0x002fcc000bf06270 */
[----:B------:R-:W-:-:S13]  /*0090*/  PLOP3.LUT P0, PT, PT, PT, UP0, 0x80, 0x0 ;  /* 0x000000000000781c */ /* 0x000fda0003f0f008 */
[----:B------:R-:W-:Y:S05]  /*00a0*/  @P0 EXIT ;  /* 0x000000000000094d */ /* 0x000fea0003800000 */
[----:B------:R-:W1:Y:S01]  /*00b0*/  S2R R15, SR_TID.X ;  /* 0x00000000000f7919 */ /* 0x000e620000002100 */
[----:B------:R-:W2:Y:S01]  /*00c0*/  S2UR UR36, SR_CTAID.Z ;  /* 0x00000000002479c3 */ /* 0x000ea20000002700 */
[----:B------:R-:W-:Y:S02]  /*00d0*/  ULDC.U8 UR9, c[0x0][0x328] ;  /* 0x0000ca0000097ab9 */ /* 0x000fe40000000000 */
[----:B------:R-:W-:Y:S02]  /*00e0*/  UISETP.NE.AND UP5, UPT, UR9, URZ, UPT ;  /* 0x0000003f0900728c */ /* 0x000fe4000bfa5270 */
[----:B------:R-:W-:Y:S02]  /*00f0*/  ULDC UR61, c[0x0][0x224] ;  /* 0x00008900003d7ab9 */ /* 0x000fe40000000800 */
[----:B------:R-:W-:Y:S01]  /*0100*/  ULDC UR44, c[0x0][0x22c] ;  /* 0x00008b00002c7ab9 */ /* 0x000fe20000000800 */
[----:B------:R-:W3:Y:S01]  /*0110*/  S2UR UR31, SR_CTAID.Y ;  /* 0x00000000001f79c3 */ /* 0x000ee20000002600 */
[----:B------:R-:W-:-:S02]  /*0120*/  ULDC UR34, c[0x0][0x1c0] ;  /* 0x0000700000227ab9 */ /* 0x000fc40000000800 */
[----:B------:R-:W-:Y:S02]  /*0130*/  ULDC UR12, c[0x0][0x1c0] ;  /* 0x00007000000c7ab9 */ /* 0x000fe40000000800 */
[----:B------:R-:W-:Y:S02]  /*0140*/  USHF.R.S32.HI UR7, URZ, 0x1f, UR61 ;  /* 0x0000001f3f077899 */ /* 0x000fe4000801143d */
[----:B------:R-:W-:Y:S01]  /*0150*/  UIMAD.WIDE UR34, UR44, UR34, URZ ;  /* 0x000000222c2272a5 */ /* 0x000fe2000f8e023f */
[----:B------:R-:W4:Y:S01]  /*0160*/  S2UR UR58, SR_CTAID.X ;  /* 0x00000000003a79c3 */ /* 0x000f220000002500 */
[----:B------:R-:W-:Y:S02]  /*0170*/  UMOV UR8, 0x80 ;  /* 0x0000008000087882 */ /* 0x000fe40000000000 */
[----:B------:R-:W-:Y:S02]  /*0180*/  ULDC UR6, c[0x0][0x210] ;  /* 0x0000840000067ab9 */ /* 0x000fe40000000800 */
[----:B------:R-:W-:Y:S01]  /*0190*/  ULDC UR53, c[0x0][0x234] ;  /* 0x00008d0000357ab9 */ /* 0x000fe20000000800 */
[----:B-1----:R-:W-:Y:S01]  /*01a0*/  SHF.R.S32.HI R11, RZ, 0x1f, R15 ;  /* 0x0000001fff0b7819 */ /* 0x002fe2000001140f */
[----:B--2---:R-:W-:-:S02]  /*01b0*/  UIMAD UR45, UR36, UR44, URZ ;  /* 0x0000002c242d72a4 */ /* 0x004fc4000f8e023f */
[----:B------:R-:W-:Y:S01]  /*01c0*/  UIMAD UR44, UR44, UR12, URZ ;  /* 0x0000000c2c2c72a4 */ /* 0x000fe2000f8e023f */
[CC--:B------:R-:W-:Y:S01]  /*01d0*/  LEA.HI R2, R11.reuse, R15.reuse, RZ, 0x5 ;  /* 0x0000000f0b027211 */ /* 0x0c0fe200078f28ff */
[----:B------:R-:W-:Y:S01]  /*01e0*/  ULDC UR13, c[0x0][0x1c0] ;  /* 0x00007000000d7ab9 */ /* 0x000fe20000000800 */
[-C--:B------:R-:W-:Y:S01]  /*01f0*/  LEA.HI R4, R11, R15.reuse, RZ, 0x4 ;  /* 0x0000000f0b047211 */ /* 0x080fe200078f20ff */
[----:B------:R-:W-:Y:S01]  /*0200*/  ULDC UR11, c[0x0][0x1c0] ;  /* 0x00007000000b7ab9 */ /* 0x000fe20000000800 */
[--C-:B------:R-:W-:Y:S01]  /*0210*/  SHF.R.S32.HI R0, RZ, 0x5, R2.reuse ;  /* 0x00000005ff007819 */ /* 0x100fe20000011402 */
[----:B------:R-:W-:Y:S01]  /*0220*/  UIMAD UR53, UR8, UR6, UR53 ;  /* 0x00000006083572a4 */ /* 0x000fe2000f8e0235 */
[----:B------:R-:W-:Y:S01]  /*0230*/  SHF.R.S32.HI R3, RZ, 0x1f, R2 ;  /* 0x0000001fff037819 */ /* 0x000fe20000011402 */
[----:B---3--:R-:W-:Y:S01]  /*0240*/  UIMAD UR50, UR7, UR31, URZ ;  /* 0x0000001f073272a4 */ /* 0x008fe2000f8e023f */
[-C--:B------:R-:W-:Y:S01]  /*0250*/  LEA.HI R2, R2, R0.reuse, RZ, 0x1 ;  /* 0x0000000002027211 */ /* 0x080fe200078f08ff */
[----:B------:R-:W-:Y:S01]  /*0260*/  UIMAD.WIDE.U32 UR42, UR31, UR61, URZ ;  /* 0x0000003d1f2a72a5 */ /* 0x000fe2000f8e003f */
[----:B------:R-:W-:Y:S01]  /*0270*/  LEA.HI R3, R3, R0, RZ, 0x2 ;  /* 0x0000000003037211 */ /* 0x000fe200078f10ff */
[----:B------:R-:W-:Y:S01]  /*0280*/  UIMAD UR6, UR31, UR11, UR36 ;  /* 0x0000000b1f0672a4 */ /* 0x000fe2000f8e0224 */
[----:B------:R-:W-:Y:S01]  /*0290*/  LOP3.LUT R2, R2, 0xfffffffe, RZ, 0xc0, !PT ;  /* 0xfffffffe02027812 */ /* 0x000fe200078ec0ff */
[----:B------:R-:W-:Y:S01]  /*02a0*/  @!UP5 UIMAD UR7, UR31, UR13, UR36 ;  /* 0x0000000d1f07d2a4 */ /* 0x000fe2000f8e0224 */
[----:B------:R-:W-:Y:S01]  /*02b0*/  LOP3.LUT R3, R3, 0xfffffffc, RZ, 0xc0, !PT ;  /* 0xfffffffc03037812 */ /* 0x000fe200078ec0ff */
[----:B------:R-:W-:Y:S01]  /*02c0*/  USHF.L.U32 UR39, UR44, 0x6, URZ ;  /* 0x000000062c277899 */ /* 0x000fe2000800063f */
[CC--:B------:R-:W-:Y:S01]  /*02d0*/  LEA.HI R16, R11.reuse, R15.reuse, RZ, 0x2 ;  /* 0x0000000f0b107211 */ /* 0x0c0fe200078f10ff */
[C---:B------:R-:W-:Y:S01]  /*02e0*/  IMAD.IADD R14, R0.reuse, 0x1, -R2 ;  /* 0x00000001000e7824 */ /* 0x040fe200078e0a02 */
[----:B------:R-:W-:Y:S01]  /*02f0*/  LEA.HI R6, R11, R15, RZ, 0x3 ;  /* 0x0000000f0b067211 */ /* 0x000fe200078f18ff */
[----:B------:R-:W-:Y:S01]  /*0300*/  IMAD.IADD R18, R0, 0x1, -R3 ;  /* 0x0000000100127824 */ /* 0x000fe200078e0a03 */
[----:B------:R-:W-:Y:S01]  /*0310*/  SHF.R.S32.HI R3, RZ, 0x4, R4 ;  /* 0x00000004ff037819 */ /* 0x000fe20000011404 */
[----:B------:R-:W-:Y:S01]  /*0320*/  ULDC UR47, c[0x0][0x214] ;  /* 0x00008500002f7ab9 */ /* 0x000fe20000000800 */
[--C-:B------:R-:W-:Y:S01]  /*0330*/  SHF.R.S32.HI R5, RZ, 0x2, R16.reuse ;  /* 0x00000002ff057819 */ /* 0x100fe20000011410 */
[----:B------:R-:W-:Y:S01]  /*0340*/  ULDC UR54, c[0x0][0x1c8] ;  /* 0x0000720000367ab9 */ /* 0x000fe20000000800 */
[----:B------:R-:W-:Y:S01]  /*0350*/  SHF.R.S32.HI R0, RZ, 0x1f, R16 ;  /* 0x0000001fff007819 */ /* 0x000fe20000011410 */
[----:B------:R-:W-:Y:S01]  /*0360*/  ULDC.U8 UR10, c[0x0][0x3d0] ;  /* 0x0000f400000a7ab9 */ /* 0x000fe20000000000 */
[----:B------:R-:W-:Y:S01]  /*0370*/  LEA.HI R2, R4, R3, RZ, 0x1 ;  /* 0x0000000304027211 */ /* 0x000fe200078f08ff */
[----:B------:R-:W-:Y:S01]  /*0380*/  ULDC UR48, c[0x0][0x224] ;  /* 0x0000890000307ab9 */ /* 0x000fe20000000800 */
[----:B------:R-:W-:Y:S01]  /*0390*/  LEA.HI R0, R0, R5, RZ, 0x3 ;  /* 0x0000000500007211 */ /* 0x000fe200078f18ff */
[----:B------:R-:W-:Y:S01]  /*03a0*/  @UP5 UIMAD UR52, UR31, UR47, URZ ;  /* 0x0000002f1f3452a4 */ /* 0x000fe2000f8e023f */
[----:B------:R-:W-:Y:S01]  /*03b0*/  LOP3.LUT R2, R2, 0xfffffffe, RZ, 0xc0, !PT ;  /* 0xfffffffe02027812 */ /* 0x000fe200078ec0ff */
[----:B------:R-:W-:Y:S01]  /*03c0*/  ULDC.64 UR4, c[0x0][0x118] ;  /* 0x0000460000047ab9 */ /* 0x000fe20000000a00 */
[----:B------:R-:W-:Y:S01]  /*03d0*/  LOP3.LUT R0, R0, 0xfffffff8, RZ, 0xc0, !PT ;  /* 0xfffffff800007812 */ /* 0x000fe200078ec0ff */
[----:B------:R-:W-:Y:S01]  /*03e0*/  UMOV UR59, 0x4 ;  /* 0x00000004003b7882 */ /* 0x000fe20000000000 */
[----:B------:R-:W-:Y:S01]  /*03f0*/  SHF.R.S32.HI R7, RZ, 0x3, R6 ;  /* 0x00000003ff077819 */ /* 0x000fe20000011406 */
[----:B------:R-:W-:Y:S01]  /*0400*/  IMAD.IADD R12, R3, 0x1, -R2 ;  /* 0x00000001030c7824 */ /* 0x000fe200078e0a02 */
[----:B------:R-:W-:Y:S01]  /*0410*/  LOP3.LUT R2, R4, 0xfffffff0, RZ, 0xc0, !PT ;  /* 0xfffffff004027812 */ /* 0x000fe200078ec0ff */
[----:B------:R-:W-:Y:S01]  /*0420*/  IMAD.IADD R8, R5, 0x1, -R0 ;  /* 0x0000000105087824 */ /* 0x000fe200078e0a00 */
[----:B------:R-:W-:Y:S01]  /*0430*/  LOP3.LUT R0, R6, 0xfffffff8, RZ, 0xc0, !PT ;  /* 0xfffffff806007812 */ /* 0x000fe200078ec0ff */
[----:B------:R-:W-:Y:S01]  /*0440*/  IMAD.SHL.U32 R3, R7, 0x40, RZ ;  /* 0x0000004007037824 */ /* 0x000fe200078e00ff */
[-C--:B------:R-:W-:Y:S01]  /*0450*/  LEA.HI R7, R11, R15.reuse, RZ, 0x7 ;  /* 0x0000000f0b077211 */ /* 0x080fe200078f38ff */
[C---:B------:R-:W-:Y:S01]  /*0460*/  IMAD.IADD R2, R15.reuse, 0x1, -R2 ;  /* 0x000000010f027824 */ /* 0x040fe200078e0a02 */
[----:B------:R-:W-:Y:S01]  /*0470*/  ULOP3.LUT UR54, UR36, UR54, URZ, 0x3c, !UPT ;  /* 0x0000003624367292 */ /* 0x000fe2000f8e3c3f */
[----:B------:R-:W-:Y:S01]  /*0480*/  IMAD.IADD R0, R15, 0x1, -R0 ;  /* 0x000000010f007824 */ /* 0x000fe200078e0a00 */
[----:B------:R-:W-:Y:S01]  /*0490*/  LOP3.LUT R3, R3, 0x1c0, RZ, 0xc0, !PT ;  /* 0x000001c003037812 */ /* 0x000fe200078ec0ff */
[----:B------:R-:W-:Y:S01]  /*04a0*/  USHF.R.S32.HI UR55, URZ, 0x1f, UR36 ;  /* 0x0000001f3f377899 */ /* 0x000fe20008011424 */
[----:B------:R-:W-:Y:S01]  /*04b0*/  SHF.R.S32.HI R4, RZ, 0x1f, R2 ;  /* 0x0000001fff047819 */ /* 0x000fe20000011402 */
[C---:B------:R-:W-:Y:S01]  /*04c0*/  IMAD.SHL.U32 R20, R0.reuse, 0x8, RZ ;  /* 0x0000000800147824 */ /* 0x040fe200078e00ff */
[----:B------:R-:W-:Y:S01]  /*04d0*/  LOP3.LUT P4, RZ, R0, 0x4, RZ, 0xc0, !PT ;  /* 0x0000000400ff7812 */ /* 0x000fe2000788c0ff */
[----:B------:R-:W-:Y:S01]  /*04e0*/  USHF.L.U32 UR60, UR31, 0x7, URZ ;  /* 0x000000071f3c7899 */ /* 0x000fe2000800063f */
[----:B------:R-:W-:Y:S01]  /*04f0*/  LEA.HI R13, R4, R2, RZ, 0x3 ;  /* 0x00000002040d7211 */ /* 0x000fe200078f18ff */
[----:B------:R-:W-:Y:S01]  /*0500*/  UISETP.NE.AND UP6, UPT, UR10, URZ, UPT ;  /* 0x0000003f0a00728c */ /* 0x000fe2000bfc5270 */
[----:B------:R-:W-:Y:S01]  /*0510*/  LOP3.LUT R5, R3, 0x38, R20, 0xf8, !PT ;  /* 0x0000003803057812 */ /* 0x000fe200078ef814 */
[----:B------:R-:W-:Y:S01]  /*0520*/  STL [R1+0x48], R20 ;  /* 0x0000481401007387 */ /* 0x000fe20000100800 */
[----:B------:R-:W-:Y:S01]  /*0530*/  SHF.R.U32.HI R4, RZ, 0x3, R3 ;  /* 0x00000003ff047819 */ /* 0x000fe20000011603 */
[----:B------:R-:W-:Y:S01]  /*0540*/  USHF.R.S32.HI UR57, URZ, 0x1f, UR31 ;  /* 0x0000001f3f397899 */ /* 0x000fe2000801141f */
[----:B------:R-:W-:Y:S01]  /*0550*/  LOP3.LUT R3, R13, 0xfffffff8, RZ, 0xc0, !PT ;  /* 0xfffffff80d037812 */ /* 0x000fe200078ec0ff */
[----:B------:R-:W-:Y:S01]  /*0560*/  USHF.R.S32.HI UR56, URZ, 0x1f, UR36 ;  /* 0x0000001f3f387899 */ /* 0x000fe20008011424 */
[C---:B------:R-:W-:Y:S01]  /*0570*/  LOP3.LUT P3, RZ, R0.reuse, 0x2, RZ, 0xc0, !PT ;  /* 0x0000000200ff7812 */ /* 0x040fe2000786c0ff */
[----:B------:R-:W-:Y:S01]  /*0580*/  IMAD.SHL.U32 R0, R0, 0x40, RZ ;  /* 0x0000004000007824 */ /* 0x000fe200078e00ff */
[----:B------:R-:W-:Y:S01]  /*0590*/  LOP3.LUT R9, R5, R4, RZ, 0x3c, !PT ;  /* 0x0000000405097212 */ /* 0x000fe200078e3cff */
[----:B------:R-:W-:Y:S01]  /*05a0*/  IMAD.IADD R10, R2, 0x1, -R3 ;  /* 0x00000001020a7824 */ /* 0x000fe200078e0a03 */
[----:B------:R-:W-:Y:S01]  /*05b0*/  LOP3.LUT R3, R8, 0x1, RZ, 0xc0, !PT ;  /* 0x0000000108037812 */ /* 0x000fe200078ec0ff */
[----:B------:R-:W-:Y:S01]  /*05c0*/  IMAD.SHL.U32 R2, R14, 0x10, RZ ;  /* 0x000000100e027824 */ /* 0x000fe200078e00ff */
[----:B------:R-:W-:Y:S01]  /*05d0*/  LOP3.LUT R0, R0, 0x1c0, RZ, 0xc0, !PT ;  /* 0x000001c000007812 */ /* 0x000fe200078ec0ff */
[----:B------:R-:W-:Y:S01]  /*05e0*/  UIMAD.WIDE.U32 UR40, UR34, UR42, URZ ;  /* 0x0000002a222872a5 */ /* 0x000fe2000f8e003f */
[----:B------:R-:W-:Y:S01]  /*05f0*/  ISETP.NE.U32.AND P0, PT, R3, 0x1, PT ;  /* 0x000000010300780c */ /* 0x000fe20003f05070 */
[----:B------:R-:W-:Y:S01]  /*0600*/  IMAD.SHL.U32 R3, R12, 0x200, RZ ;  /* 0x000002000c037824 */ /* 0x000fe200078e00ff */
[----:B------:R-:W-:Y:S01]  /*0610*/  SHF.R.S32.HI R7, RZ, 0x7, R7 ;  /* 0x00000007ff077819 */ /* 0x000fe20000011407 */
[----:B------:R-:W-:Y:S01]  /*0620*/  UIMAD UR49, UR35, UR42, URZ ;  /* 0x0000002a233172a4 */ /* 0x000fe2000f8e023f */
[C---:B------:R-:W-:Y:S01]  /*0630*/  LOP3.LUT R2, R0.reuse, 0x10, R2, 0xf8, !PT ;  /* 0x0000001000027812 */ /* 0x040fe200078ef802 */
[----:B------:R-:W-:Y:S01]  /*0640*/  USHF.R.S32.HI UR51, URZ, 0x1f, UR45 ;  /* 0x0000001f3f337899 */ /* 0x000fe2000801142d */
[----:B------:R-:W-:Y:S01]  /*0650*/  LOP3.LUT R5, R0, 0x8, R6, 0xf8, !PT ;  /* 0x0000000800057812 */ /* 0x000fe200078ef806 */
[----:B------:R-:W-:Y:S01]  /*0660*/  UIMAD UR48, UR6, UR48, URZ ;  /* 0x00000030063072a4 */ /* 0x000fe2000f8e023f */
[----:B------:R-:W-:Y:S01]  /*0670*/  SHF.R.U32.HI R4, RZ, 0x3, R0 ;  /* 0x00000003ff047819 */ /* 0x000fe20000011600 */
[----:B------:R-:W-:Y:S01]  /*0680*/  @!UP5 UIMAD UR47, UR7, UR47, URZ ;  /* 0x0000002f072fd2a4 */ /* 0x000fe2000f8e023f */
[----:B------:R-:W-:Y:S01]  /*0690*/  LOP3.LUT R6, R2, 0x8, R6, 0xf8, !PT ;  /* 0x0000000802067812 */ /* 0x000fe200078ef806 */
[----:B------:R-:W-:Y:S01]  /*06a0*/  IMAD R2, R7, 0x800, R3 ;  /* 0x0000080007027824 */ /* 0x000fe200078e0203 */
[----:B------:R-:W-:Y:S01]  /*06b0*/  LOP3.LUT R0, R5, R4, RZ, 0x3c, !PT ;  /* 0x0000000405007212 */ /* 0x000fe200078e3cff */
[----:B------:R-:W-:Y:S01]  /*06c0*/  USHF.R.S32.HI UR46, URZ, 0x1f, UR39 ;  /* 0x0000001f3f2e7899 */ /* 0x000fe20008011427 */
[----:B------:R-:W-:-:S02]  /*06d0*/  LEA.HI R5, R11, R15, RZ, 0x6 ;  /* 0x0000000f0b057211 */ /* 0x000fc400078f30ff */
[----:B------:R-:W-:Y:S01]  /*06e0*/  LOP3.LUT R4, R3, R6, R4, 0xf6, !PT ;  /* 0x0000000603047212 */ /* 0x000fe200078ef604 */
[----:B------:R-:W-:Y:S01]  /*06f0*/  IMAD.IADD R0, R2, 0x1, R0 ;  /* 0x0000000102007824 */ /* 0x000fe200078e0200 */
[----:B------:R-:W-:Y:S01]  /*0700*/  SHF.R.S32.HI R2, RZ, 0x6, R5 ;  /* 0x00000006ff027819 */ /* 0x000fe20000011405 */
[----:B------:R-:W-:Y:S01]  /*0710*/  IMAD.SHL.U32 R5, R7, 0x20, RZ ;  /* 0x0000002007057824 */ /* 0x000fe200078e00ff */
[----:B------:R-:W-:Y:S01]  /*0720*/  LOP3.LUT R3, R16, 0x7ffffffc, RZ, 0xc0, !PT ;  /* 0x7ffffffc10037812 */ /* 0x000fe200078ec0ff */
[----:B------:R-:W-:Y:S01]  /*0730*/  IMAD.SHL.U32 R7, R12, 0x20, RZ ;  /* 0x000000200c077824 */ /* 0x000fe200078e00ff */
[----:B------:R-:W-:Y:S01]  /*0740*/  R2P PR, R8, 0x6 ;  /* 0x0000000608007804 */ /* 0x000fe20000000000 */
[----:B------:R-:W-:Y:S01]  /*0750*/  IMAD R17, R2, 0x200, R9 ;  /* 0x0000020002117824 */ /* 0x000fe200078e0209 */
[----:B------:R-:W-:Y:S01]  /*0760*/  LOP3.LUT P6, RZ, R10, 0x4, RZ, 0xc0, !PT ;  /* 0x000000040aff7812 */ /* 0x000fe200078cc0ff */
[----:B------:R-:W-:Y:S01]  /*0770*/  IMAD.SHL.U32 R6, R2, 0x8, RZ ;  /* 0x0000000802067824 */ /* 0x000fe200078e00ff */
[----:B------:R-:W-:Y:S01]  /*0780*/  LOP3.LUT P5, RZ, R10, 0x2, RZ, 0xc0, !PT ;  /* 0x000000020aff7812 */ /* 0x000fe200078ac0ff */
[----:B------:R-:W-:-:S02]  /*0790*/  IMAD.SHL.U32 R2, R8, 0x40, RZ ;  /* 0x0000004008027824 */ /* 0x000fc400078e00ff */
[C---:B------:R-:W-:Y:S01]  /*07a0*/  IMAD.IADD R9, R15.reuse, 0x1, -R3 ;  /* 0x000000010f097824 */ /* 0x040fe200078e0a03 */
[----:B------:R-:W-:Y:S01]  /*07b0*/  LOP3.LUT R3, R6, 0x18, RZ, 0xc0, !PT ;  /* 0x0000001806037812 */ /* 0x000fe200078ec0ff */
[----:B------:R-:W-:Y:S01]  /*07c0*/  IMAD.SHL.U32 R15, R15, 0x2, RZ ;  /* 0x000000020f0f7824 */ /* 0x000fe200078e00ff */
[----:B------:R-:W-:Y:S01]  /*07d0*/  LOP3.LUT R2, R2, 0x1c0, RZ, 0xc0, !PT ;  /* 0x000001c002027812 */ /* 0x000fe200078ec0ff */
[----:B------:R-:W-:Y:S01]  /*07e0*/  IMAD.SHL.U32 R0, R0, 0x2, RZ ;  /* 0x0000000200007824 */ /* 0x000fe200078e00ff */
[----:B------:R-:W-:Y:S01]  /*07f0*/  LOP3.LUT R11, R3, 0x20, R7, 0xf8, !PT ;  /* 0x00000020030b7812 */ /* 0x000fe200078ef807 */
[----:B------:R-:W-:Y:S01]  /*0800*/  IMAD.SHL.U32 R7, R10, 0x40, RZ ;  /* 0x000000400a077824 */ /* 0x000fe200078e00ff */
[----:B------:R-:W-:Y:S01]  /*0810*/  LOP3.LUT R8, R5, 0x6, R15, 0xf8, !PT ;  /* 0x0000000605087812 */ /* 0x000fe200078ef80f */
[----:B------:R-:W-:Y:S01]  /*0820*/  IMAD.MOV.U32 R10, RZ, RZ, -0x10 ;  /* 0xfffffff0ff0a7424 */ /* 0x000fe200078e00ff */
[----:B------:R-:W-:Y:S02]  /*0830*/  SHF.R.U32.HI R6, RZ, 0x3, R2 ;  /* 0x00000003ff067819 */ /* 0x000fe40000011602 */
[----:B------:R-:W-:Y:S01]  /*0840*/  LOP3.LUT R5, R2, 0x20, R5, 0xf8, !PT ;  /* 0x0000002002057812 */ /* 0x000fe200078ef805 */
[----:B------:R1:W-:Y:S01]  /*0850*/  STL [R1+0x84], R8 ;  /* 0x0000840801007387 */ /* 0x0003e20000100800 */
[----:B------:R-:W-:-:S02]  /*0860*/  SEL R10, R10, 0x10, !P0 ;  /* 0x000000100a0a7807 */ /* 0x000fc40004000000 */
[----:B-1----:R-:W-:Y:S01]  /*0870*/  LOP3.LUT R8, R6, R2, R3, 0x1e, !PT ;  /* 0x0000000206087212 */ /* 0x002fe200078e1e03 */
[----:B------:R-:W-:Y:S01]  /*0880*/  IMAD.SHL.U32 R2, R9, 0x2, RZ ;  /* 0x0000000209027824 */ /* 0x000fe200078e00ff */
[----:B------:R-:W-:-:S03]  /*0890*/  LOP3.LUT R6, R5, R6, RZ, 0x3c, !PT ;  /* 0x0000000605067212 */ /* 0x000fc600078e3cff */
[--C-:B------:R-:W-:Y:S02]  /*08a0*/  IMAD R5, R18, 0x400, R2.reuse ;  /* 0x0000040012057824 */ /* 0x100fe400078e0202 */
[----:B------:R-:W-:Y:S01]  /*08b0*/  IMAD R3, R14, 0x400, R2 ;  /* 0x000004000e037824 */ /* 0x000fe200078e0202 */
[----:B------:R-:W-:Y:S01]  /*08c0*/  LOP3.LUT R2, R7, 0x1c0, RZ, 0xc0, !PT ;  /* 0x000001c007027812 */ /* 0x000fe200078ec0ff */
[----:B------:R-:W-:Y:S02]  /*08d0*/  IMAD.IADD R16, R5, 0x1, R6 ;  /* 0x0000000105107824 */ /* 0x000fe400078e0206 */
[----:B------:R-:W-:Y:S01]  /*08e0*/  IMAD.IADD R15, R3, 0x1, R8 ;  /* 0x00000001030f7824 */ /* 0x000fe200078e0208 */
[----:B------:R-:W-:Y:S01]  /*08f0*/  SHF.R.U32.HI R3, RZ, 0x3, R2 ;  /* 0x00000003ff037819 */ /* 0x000fe20000011602 */
[----:B------:R-:W-:Y:S01]  /*0900*/  IMAD.SHL.U32 R5, R12, 0x8, RZ ;  /* 0x000000080c057824 */ /* 0x000fe200078e00ff */
[C---:B------:R-:W-:Y:S01]  /*0910*/  IADD3 R12, R20.reuse, 0x80, RZ ;  /* 0x00000080140c7810 */ /* 0x040fe20007ffe0ff */
[----:B------:R-:W-:Y:S01]  /*0920*/  IMAD.SHL.U32 R8, R13, 0x40, RZ ;  /* 0x000000400d087824 */ /* 0x000fe200078e00ff */
[----:B------:R-:W-:Y:S01]  /*0930*/  IADD3 R13, R20, 0x40, RZ ;  /* 0x00000040140d7810 */ /* 0x000fe20007ffe0ff */
[----:B------:R-:W-:Y:S01]  /*0940*/  IMAD.MOV.U32 R6, RZ, RZ, 0x20 ;  /* 0x00000020ff067424 */ /* 0x000fe200078e00ff */
[----:B------:R-:W-:-:S02]  /*0950*/  LOP3.LUT R5, R2, 0x8, R5, 0xf8, !PT ;  /* 0x0000000802057812 */ /* 0x000fc400078ef805 */
[----:B------:R-:W-:Y:S01]  /*0960*/  LOP3.LUT R8, R8, 0xfffffe00, RZ, 0xc0, !PT ;  /* 0xfffffe0008087812 */ /* 0x000fe200078ec0ff */
[----:B------:R1:W-:Y:S01]  /*0970*/  STL [R1+0x68], R13 ;  /* 0x0000680d01007387 */ /* 0x0003e20000100800 */
[----:B------:R-:W-:Y:S01]  /*0980*/  LOP3.LUT R2, R3, R11, R2, 0x1e, !PT ;  /* 0x0000000b03027212 */ /* 0x000fe200078e1e02 */
[----:B------:R-:W-:Y:S01]  /*0990*/  IMAD.SHL.U32 R11, R17, 0x2, RZ ;  /* 0x00000002110b7824 */ /* 0x000fe200078e00ff */
[----:B------:R-:W-:Y:S01]  /*09a0*/  LOP3.LUT R3, R5, R3, RZ, 0x3c, !PT ;  /* 0x0000000305037212 */ /* 0x000fe200078e3cff */
[--C-:B------:R-:W-:Y:S01]  /*09b0*/  IMAD R7, R18, 0x400, R8.reuse ;  /* 0x0000040012077824 */ /* 0x100fe200078e0208 */
[----:B------:R-:W-:Y:S01]  /*09c0*/  STL [R1+0x6c], R12 ;  /* 0x00006c0c01007387 */ /* 0x000fe20000100800 */
[----:B------:R-:W-:Y:S01]  /*09d0*/  IMAD R9, R14, 0x400, R8 ;  /* 0x000004000e097824 */ /* 0x000fe200078e0208 */
[----:B------:R-:W-:Y:S01]  /*09e0*/  LOP3.LUT R8, R2, R8, RZ, 0xfc, !PT ;  /* 0x0000000802087212 */ /* 0x000fe200078efcff */
[----:B------:R-:W-:Y:S01]  /*09f0*/  IMAD.MOV.U32 R5, RZ, RZ, 0x40 ;  /* 0x00000040ff057424 */ /* 0x000fe200078e00ff */
[----:B------:R-:W-:Y:S01]  /*0a00*/  SEL R2, R6, 0xffffffe0, !P3 ;  /* 0xffffffe006027807 */ /* 0x000fe20005800000 */
[----:B------:R-:W-:Y:S01]  /*0a10*/  IMAD.IADD R7, R7, 0x1, R3 ;  /* 0x0000000107077824 */ /* 0x000fe200078e0203 */
[----:B------:R2:W-:Y:S01]  /*0a20*/  STL [R1+0x2c], R11 ;  /* 0x00002c0b01007387 */ /* 0x0005e20000100800 */
[----:B------:R-:W-:Y:S01]  /*0a30*/  IMAD.IADD R9, R3, 0x1, R9 ;  /* 0x0000000103097824 */ /* 0x000fe200078e0209 */
[----:B------:R-:W-:-:S02]  /*0a40*/  SEL R3, R5, 0xffffffc0, !P4 ;  /* 0xffffffc005037807 */ /* 0x000fc40006000000 */
[----:B------:R3:W-:Y:S01]  /*0a50*/  STL [R1], R0 ;  /* 0x0000000001007387 */ /* 0x0007e20000100800 */
[----:B------:R-:W-:Y:S02]  /*0a60*/  SEL R6, R6, 0xffffffe0, !P5 ;  /* 0xffffffe006067807 */ /* 0x000fe40006800000 */
[C---:B------:R-:W-:Y:S01]  /*0a70*/  IMAD.IADD R252, R0.reuse, 0x1, R3 ;  /* 0x0000000100fc7824 */ /* 0x040fe200078e0203 */
[----:B------:R-:W-:Y:S02]  /*0a80*/  SEL R5, R5, 0xffffffc0, !P6 ;  /* 0xffffffc005057807 */ /* 0x000fe40007000000 */
[----:B------:R-:W-:Y:S02]  /*0a90*/  LEA R9, R9, 0x12000, 0x1 ;  /* 0x0001200009097811 */ /* 0x000fe400078e08ff */
[----:B-1----:R-:W-:Y:S01]  /*0aa0*/  LEA R13, R15, 0xc000, 0x1 ;  /* 0x0000c0000f0d7811 */ /* 0x002fe200078e08ff */
[--C-:B--2---:R-:W-:Y:S01]  /*0ab0*/  IMAD.IADD R11, R0, 0x1, R2.reuse ;  /* 0x00000001000b7824 */ /* 0x104fe200078e0202 */
[----:B------:R-:W-:Y:S01]  /*0ac0*/  IADD3 R2, R3, R0, R2 ;  /* 0x0000000003027210 */ /* 0x000fe20007ffe002 */
[----:B---3--:R-:W-:-:S03]  /*0ad0*/  IMAD.SHL.U32 R0, R16, 0x2, RZ ;  /* 0x0000000210007824 */ /* 0x008fc600078e00ff */
[----:B------:R1:W-:Y:S04]  /*0ae0*/  STL [R1+0x4], R11 ;  /* 0x0000040b01007387 */ /* 0x0003e80000100800 */
[----:B------:R2:W-:Y:S01]  /*0af0*/  STL [R1+0x10], R2 ;  /* 0x0000100201007387 */ /* 0x0005e20000100800 */
[C---:B------:R-:W-:Y:S02]  /*0b00*/  IADD3 R12, R0.reuse, 0x20, RZ ;  /* 0x00000020000c7810 */ /* 0x040fe40007ffe0ff */
[C---:B------:R-:W-:Y:S01]  /*0b10*/  @P1 IADD3 R12, R0.reuse, -0x20, RZ ;  /* 0xffffffe0000c1810 */ /* 0x040fe20007ffe0ff */
[----:B------:R3:W-:Y:S04]  /*0b20*/  STL [R1+0x50], R0 ;  /* 0x0000500001007387 */ /* 0x0007e80000100800 */
[----:B------:R-:W-:Y:S01]  /*0b30*/  STL [R1+0x78], R13 ;  /* 0x0000780d01007387 */ /* 0x000fe20000100800 */
[----:B-1----:R-:W-:-:S02]  /*0b40*/  IMAD.IADD R11, R0, 0x1, R10 ;  /* 0x00000001000b7824 */ /* 0x002fc400078e020a */
[----:B--2---:R-:W-:-:S03]  /*0b50*/  IMAD R2, R4, 0x2, R3 ;  /* 0x0000000204027824 */ /* 0x004fc600078e0203 */
[----:B------:R1:W-:Y:S01]  /*0b60*/  STL [R1+0x5c], R11 ;  /* 0x00005c0b01007387 */ /* 0x0003e20000100800 */
[----:B------:R-:W-:Y:S01]  /*0b70*/  IMAD.SHL.U32 R3, R4, 0x2, RZ ;  /* 0x0000000204037824 */ /* 0x000fe200078e00ff */
[C---:B------:R-:W-:Y:S01]  /*0b80*/  IADD3 R4, R13.reuse, 0x40, RZ ;  /* 0x000000400d047810 */ /* 0x040fe20007ffe0ff */
[----:B---3--:R-:W-:Y:S01]  /*0b90*/  IMAD.SHL.U32 R0, R8, 0x2, RZ ;  /* 0x0000000208007824 */ /* 0x008fe200078e00ff */
[----:B------:R-:W-:Y:S01]  /*0ba0*/  @P2 IADD3 R4, R13, -0x40, RZ ;  /* 0xffffffc00d042810 */ /* 0x000fe20007ffe0ff */
[----:B------:R-:W-:Y:S02]  /*0bb0*/  IMAD.IADD R8, R6, 0x1, R9 ;  /* 0x0000000106087824 */ /* 0x000fe400078e0209 */
[----:B-1----:R-:W-:-:S04]  /*0bc0*/  IMAD.SHL.U32 R11, R7, 0x2, RZ ;  /* 0x00000002070b7824 */ /* 0x002fc800078e00ff */
[----:B------:R-:W-:Y:S01]  /*0bd0*/  IMAD.IADD R7, R11, 0x1, R6 ;  /* 0x000000010b077824 */ /* 0x000fe200078e0206 */
[----:B------:R-:W-:Y:S04]  /*0be0*/  STL [R1+0x8], R11 ;  /* 0x0000080b01007387 */ /* 0x000fe80000100800 */
[----:B------:R-:W-:Y:S04]  /*0bf0*/  STL [R1+0x54], R12 ;  /* 0x0000540c01007387 */ /* 0x000fe80000100800 */
[----:B------:R1:W-:Y:S04]  /*0c00*/  STL [R1+0x7c], R4 ;  /* 0x00007c0401007387 */ /* 0x0003e80000100800 */
[----:B------:R-:W-:Y:S01]  /*0c10*/  STL [R1+0x1c], R9 ;  /* 0x00001c0901007387 */ /* 0x000fe20000100800 */
[----:B-1----:R-:W-:-:S02]  /*0c20*/  IMAD.IADD R4, R10, 0x1, R12 ;  /* 0x000000010a047824 */ /* 0x002fc400078e020c */
[----:B------:R-:W-:-:S03]  /*0c30*/  IMAD.IADD R10, R11, 0x1, R5 ;  /* 0x000000010b0a7824 */ /* 0x000fc600078e0205 */
[----:B------:R1:W-:Y:S04]  /*0c40*/  STL [R1+0x58], R4 ;  /* 0x0000580401007387 */ /* 0x0003e80000100800 */
[----:B------:R-:W-:Y:S04]  /*0c50*/  STL [R1+0xc], R7 ;  /* 0x00000c0701007387 */ /* 0x000fe80000100800 */
[----:B------:R-:W-:Y:S04]  /*0c60*/  STL [R1+0x18], R10 ;  /* 0x0000180a01007387 */ /* 0x000fe80000100800 */
[----:B------:R-:W-:Y:S01]  /*0c70*/  STL [R1+0x28], R8 ;  /* 0x0000280801007387 */ /* 0x000fe20000100800 */
[----:B-1----:R-:W-:-:S02]  /*0c80*/  IMAD.IADD R4, R5, 0x1, R9 ;  /* 0x0000000105047824 */ /* 0x002fc400078e0209 */
[----:B------:R-:W-:-:S03]  /*0c90*/  IMAD.IADD R5, R7, 0x1, R5 ;  /* 0x0000000107057824 */ /* 0x000fc600078e0205 */
[----:B------:R1:W-:Y:S04]  /*0ca0*/  STL [R1+0x20], R4 ;  /* 0x0000200401007387 */ /* 0x0003e80000100800 */
[----:B------:R2:W-:Y:S01]  /*0cb0*/  STL [R1+0x14], R5 ;  /* 0x0000140501007387 */ /* 0x0005e20000100800 */
[----:B-1----:R-:W-:-:S05]  /*0cc0*/  IMAD.IADD R4, R6, 0x1, R4 ;  /* 0x0000000106047824 */ /* 0x002fca00078e0204 */
[----:B----4-:R2:W-:Y:S02]  /*0cd0*/  STL [R1+0x24], R4 ;  /* 0x0000240401007387 */ /* 0x0105e40000100800 */
.L_x_44:
[----:B------:R-:W-:Y:S02]  /*0ce0*/  ULDC.64 UR6, c[0x0][0x240] ;  /* 0x0000900000067ab9 */ /* 0x000fe40000000a00 */
[----:B------:R-:W-:Y:S02]  /*0cf0*/  UISETP.NE.U32.AND UP1, UPT, URZ, UR6, UPT ;  /* 0x000000063f00728c */ /* 0x000fe4000bf25070 */
[----:B------:R-:W-:Y:S02]  /*0d00*/  USHF.L.U32 UR13, UR31, 0x2, URZ ;  /* 0x000000021f0d7899 */ /* 0x000fe4000800063f */
[----:B------:R-:W-:Y:S02]  /*0d10*/  USHF.R.S32.HI UR38, URZ, 0x1f, UR31 ;  /* 0x0000001f3f267899 */ /* 0x000fe4000801141f */
[----:B------:R-:W-:Y:S02]  /*0d20*/  UISETP.NE.AND.EX UP1, UPT, URZ, UR7, UPT, UP1 ;  /* 0x000000073f00728c */ /* 0x000fe4000bf25310 */
[----:B------:R-:W-:-:S02]  /*0d30*/  ULDC.64 UR10, c[0x0][0x250] ;  /* 0x00009400000a7ab9 */ /* 0x000fc40000000a00 */
[----:B------:R-:W-:Y:S02]  /*0d40*/  UISETP.NE.U32.AND UP3, UPT, URZ, UR10, UPT ;  /* 0x0000000a3f00728c */ /* 0x000fe4000bf65070 */
[----:B------:R-:W-:Y:S01]  /*0d50*/  USHF.L.U64.HI UR12, UR31, 0x2, UR38 ;  /* 0x000000021f0c7899 */ /* 0x000fe20008010226 */
[----:B------:R-:W-:Y:S01]  /*0d60*/  PLOP3.LUT P2, PT, PT, PT, UP1, 0x80, 0x0 ;  /* 0x000000000000781c */ /* 0x000fe20003f4f018 */
[----:B------:R-:W-:Y:S02]  /*0d70*/  UIADD3 UR6, UP0, UR13, UR6, URZ ;  /* 0x000000060d067290 */ /* 0x000fe4000ff1e03f */
[----:B------:R-:W-:Y:S02]  /*0d80*/  UISETP.NE.AND.EX UP3, UPT, URZ, UR11, UPT, UP3 ;  /* 0x0000000b3f00728c */ /* 0x000fe4000bf65330 */
[----:B------:R-:W-:Y:S02]  /*0d90*/  UIADD3.X UR7, UR12, UR7, URZ, UP0, !UPT ;  /* 0x000000070c077290 */ /* 0x000fe400087fe43f */
[----:B-12---:R-:W-:Y:S01]  /*0da0*/  IMAD.U32 R4, RZ, RZ, UR6 ;  /* 0x00000006ff047e24 */ /* 0x006fe2000f8e00ff */
[----:B------:R-:W-:Y:S01]  /*0db0*/  ULDC.U8 UR14, c[0x0][0x312] ;  /* 0x0000c480000e7ab9 */ /* 0x000fe20000000000 */
[----:B------:R-:W-:Y:S01]  /*0dc0*/  PLOP3.LUT P0, PT, PT, PT, UP3, 0x80, 0x0 ;  /* 0x000000000000781c */ /* 0x000fe20003f0f038 */
[----:B------:R-:W-:Y:S01]  /*0dd0*/  ULDC.64 UR8, c[0x0][0x248] ;  /* 0x0000920000087ab9 */ /* 0x000fe20000000a00 */
[----:B------:R-:W-:Y:S01]  /*0de0*/  IMAD.U32 R5, RZ, RZ, UR7 ;  /* 0x00000007ff057e24 */ /* 0x000fe2000f8e00ff */
[----:B------:R-:W-:-:S02]  /*0df0*/  UISETP.NE.AND UP4, UPT, UR14, URZ, UPT ;  /* 0x0000003f0e00728c */ /* 0x000fc4000bf85270 */
[----:B------:R-:W-:Y:S02]  /*0e00*/  @UP3 UIADD3 UR6, UP0, UR13, UR10, URZ ;  /* 0x0000000a0d063290 */ /* 0x000fe4000ff1e03f */
[----:B------:R1:W2:Y:S01]  /*0e10*/  @P2 LDG.E R9, [R4.64] ;  /* 0x0000000404092981 */ /* 0x0002a2000c1e1900 */
[----:B------:R-:W-:Y:S02]  /*0e20*/  UISETP.EQ.U32.AND UP2, UPT, URZ, UR8, UPT ;  /* 0x000000083f00728c */ /* 0x000fe4000bf42070 */
[----:B------:R-:W-:Y:S01]  /*0e30*/  @UP3 UIADD3.X UR7, UR12, UR11, URZ, UP0, !UPT ;  /* 0x0000000b0c073290 */ /* 0x000fe200087fe43f */
[----:B------:R1:W3:Y:S01]  /*0e40*/  @P2 LDG.E R8, [R4.64+0x4] ;  /* 0x0000040404082981 */ /* 0x0002e2000c1e1900 */
[----:B------:R-:W-:Y:S01]  /*0e50*/  MOV R6, UR6 ;  /* 0x0000000600067c02 */ /* 0x000fe20008000f00 */
[----:B------:R-:W-:-:S03]  /*0e60*/  UISETP.EQ.OR.EX UP2, UPT, URZ, UR9, !UP4, UP2 ;  /* 0x000000093f00728c */ /* 0x000fc6000e742720 */
[----:B------:R-:W-:Y:S01]  /*0e70*/  IMAD.U32 R7, RZ, RZ, UR7 ;  /* 0x00000007ff077e24 */ /* 0x000fe2000f8e00ff */
[----:B------:R-:W-:-:S04]  /*0e80*/  UIADD3 UR8, UP0, UR13, UR8, URZ ;  /* 0x000000080d087290 */ /* 0x000fc8000ff1e03f */
[----:B----45:R4:W5:Y:S01]  /*0e90*/  @P0 LDG.E R6, [R6.64] ;  /* 0x0000000406060981 */ /* 0x030962000c1e1900 */
[----:B------:R-:W-:Y:S01]  /*0ea0*/  PLOP3.LUT P1, PT, PT, PT, UP2, 0x80, 0x0 ;  /* 0x000000000000781c */ /* 0x000fe20003f2f028 */
[----:B------:R-:W-:Y:S01]  /*0eb0*/  UIADD3.X UR9, UR12, UR9, URZ, UP0, !UPT ;  /* 0x000000090c097290 */ /* 0x000fe200087fe43f */
[----:B-1----:R-:W-:-:S05]  /*0ec0*/  IMAD.U32 R4, RZ, RZ, UR8 ;  /* 0x00000008ff047e24 */ /* 0x002fca000f8e00ff */
[----:B------:R-:W-:-:S06]  /*0ed0*/  MOV R5, UR9 ;  /* 0x0000000900057c02 */ /* 0x000fcc0008000f00 */
[----:B----4-:R-:W4:Y:S01]  /*0ee0*/  @!P1 LDG.E R7, [R4.64] ;  /* 0x0000000404079981 */ /* 0x010f22000c1e1900 */
[----:B------:R-:W-:Y:S02]  /*0ef0*/  UMOV UR18, 0xffffffff ;  /* 0xffffffff00127882 */ /* 0x000fe40000000000 */
[----:B------:R-:W-:Y:S02]  /*0f00*/  UMOV UR17, URZ ;  /* 0x0000003f00117c82 */ /* 0x000fe40008000000 */
[----:B------:R-:W-:Y:S02]  /*0f10*/  UMOV UR25, 0xffffffff ;  /* 0xffffffff00197882 */ /* 0x000fe40000000000 */
[----:B------:R-:W-:Y:S01]  /*0f20*/  ULDC UR8, c[0x0][0x218] ;  /* 0x0000860000087ab9 */ /* 0x000fe20000000800 */
[----:B--2---:R-:W1:Y:S08]  /*0f30*/  @P2 R2UR UR18, R9 ;  /* 0x00000000091223c2 */ /* 0x004e7000000e0000 */
[----:B---3--:R-:W1:Y:S08]  /*0f40*/  @P2 R2UR UR6, R8 ;  /* 0x00000000080623c2 */ /* 0x008e7000000e0000 */
[----:B-----5:R2:W3:Y:S01]  /*0f50*/  @P0 R2UR UR17, R6 ;  /* 0x00000000061103c2 */ /* 0x0204e200000e0000 */
[----:B------:R-:W-:-:S04]  /*0f60*/  ISETP.NE.U32.AND P0, PT, RZ, c[0x0][0x248], PT ;  /* 0x00009200ff007a0c */ /* 0x000fc80003f05070 */
[----:B------:R-:W-:Y:S01]  /*0f70*/  ISETP.NE.AND.EX P0, PT, RZ, c[0x0][0x24c], PT, P0 ;  /* 0x00009300ff007a0c */ /* 0x000fe20003f05300 */
[----:B-1----:R-:W-:Y:S02]  /*0f80*/  @UP1 UIADD3 UR24, UR6, -UR18, URZ ;  /* 0x8000001206181290 */ /* 0x002fe4000fffe03f */
[----:B----4-:R2:W1:Y:S05]  /*0f90*/  @!P1 R2UR UR25, R7 ;  /* 0x00000000071993c2 */ /* 0x01046a00000e0000 */
[----:B------:R-:W-:-:S05]  /*0fa0*/  @!UP1 ULDC UR24, c[0x0][0x214] ;  /* 0x0000850000189ab9 */ /* 0x000fca0000000800 */
[----:B------:R-:W-:Y:S05]  /*0fb0*/  @!P0 BRA `(.L_x_0) ;  /* 0x0000007000008947 */ /* 0x000fea0003800000 */
[----:B---3--:R-:W-:-:S13]  /*0fc0*/  PLOP3.LUT P0, PT, PT, PT, UP4, 0x80, 0x0 ;  /* 0x000000000000781c */ /* 0x008fda0003f0f048 */
[----:B--2---:R-:W2:Y:S04]  /*0fd0*/  @P0 LDG.E R6, [R4.64+0x4] ;  /* 0x0000040404060981 */ /* 0x004ea8000c1e1900 */
[----:B------:R-:W3:Y:S01]  /*0fe0*/  @!P0 LDG.E R4, [R4.64] ;  /* 0x0000000404048981 */ /* 0x000ee2000c1e1900 */
[----:B--2---:R-:W2:Y:S02]  /*0ff0*/  @P0 R2UR UR6, R6 ;  /* 0x00000000060603c2 */ /* 0x004ea400000e0000 */
[----:B-12---:R-:W-:-:S11]  /*1000*/  @UP4 UIADD3 UR8, UR6, -UR25, URZ ;  /* 0x8000001906084290 */ /* 0x006fd6000fffe03f */
[----:B---3--:R1:W2:Y:S01]  /*1010*/  @!P0 R2UR UR8, R4 ;  /* 0x00000000040883c2 */ /* 0x0082a200000e0000 */
[----:B------:R-:W-:-:S07]  /*1020*/  DEPBAR.LE SB1, 0x0, {2} ;  /* 0x000090040000791a */ /* 0x000fce0000000000 */
.L_x_0:
[----:B---3--:R-:W-:Y:S02]  /*1030*/  ULDC.64 UR6, c[0x0][0x258] ;  /* 0x0000960000067ab9 */ /* 0x008fe40000000a00 */
[----:B------:R-:W-:-:S04]  /*1040*/  UISETP.NE.U32.AND UP2, UPT, URZ, UR6, UPT ;  /* 0x000000063f00728c */ /* 0x000fc8000bf45070 */
[----:B------:R-:W-:-:S06]  /*1050*/  UISETP.NE.AND.EX UP2, UPT, URZ, UR7, UPT, UP2 ;  /* 0x000000073f00728c */ /* 0x000fcc000bf45320 */
[----:B------:R-:W-:-:S05]  /*1060*/  PLOP3.LUT P0, PT, PT, PT, UP2, 0x80, 0x0 ;  /* 0x000000000000781c */ /* 0x000fca0003f0f028 */
[----:B------:R-:W-:-:S04]  /*1070*/  @UP2 UIADD3 UR6, UP0, UR13, UR6, URZ ;  /* 0x000000060d062290 */ /* 0x000fc8000ff1e03f */
[----:B------:R-:W-:Y:S02]  /*1080*/  @UP2 UIADD3.X UR7, UR12, UR7, URZ, UP0, !UPT ;  /* 0x000000070c072290 */ /* 0x000fe400087fe43f */
[----:B------:R-:W-:-:S04]  /*1090*/  IMAD.U32 R4, RZ, RZ, UR6 ;  /* 0x00000006ff047e24 */ /* 0x000fc8000f8e00ff */
[----:B------:R-:W-:Y:S01]  /*10a0*/  IMAD.U32 R5, RZ, RZ, UR7 ;  /* 0x00000007ff057e24 */ /* 0x000fe2000f8e00ff */
[----:B------:R-:W-:-:S04]  /*10b0*/  ULDC.64 UR6, c[0x0][0x268] ;  /* 0x00009a0000067ab9 */ /* 0x000fc80000000a00 */
[----:B------:R-:W3:Y:S01]  /*10c0*/  @P0 LDG.E R4, [R4.64] ;  /* 0x0000000404040981 */ /* 0x000ee2000c1e1900 */
[----:B------:R-:W-:Y:S02]  /*10d0*/  @!UP2 UISETP.NE.U32.AND UP0, UPT, URZ, UR6, UPT ;  /* 0x000000063f00a28c */ /* 0x000fe4000bf05070 */
[----:B------:R-:W-:Y:S02]  /*10e0*/  ULDC UR9, c[0x0][0x21c] ;  /* 0x0000870000097ab9 */ /* 0x000fe40000000800 */
[----:B------:R-:W-:Y:S02]  /*10f0*/  @!UP2 UISETP.NE.AND.EX UP0, UPT, URZ, UR7, UPT, UP0 ;  /* 0x000000073f00a28c */ /* 0x000fe4000bf05300 */
[----:B------:R-:W-:Y:S02]  /*1100*/  USHF.L.U32 UR23, UR20, 0x6, URZ ;  /* 0x0000000614177899 */ /* 0x000fe4000800063f */
[----:B------:R-:W-:Y:S01]  /*1110*/  @!UP2 USEL UR6, URZ, UR9, !UP0 ;  /* 0x000000093f06a287 */ /* 0x000fe2000c000000 */
[----:B---3--:R-:W3:Y:S02]  /*1120*/  @P0 R2UR UR16, R4 ;  /* 0x00000000041003c2 */ /* 0x008ee400000e0000 */
[----:B---3--:R-:W-:-:S02]  /*1130*/  @UP2 UIADD3 UR16, UR16, -UR17, URZ ;  /* 0x8000001110102290 */ /* 0x008fc4000fffe03f */
[----:B------:R-:W-:-:S04]  /*1140*/  @!UP2 UIADD3 UR16, UR6, UR8, -UR17 ;  /* 0x000000080610a290 */ /* 0x000fc8000fffe811 */
[----:B------:R-:W-:-:S06]  /*1150*/  UISETP.GT.AND UP0, UPT, UR16, UR23, UPT ;  /* 0x000000171000728c */ /* 0x000fcc000bf04270 */
[----:B------:R-:W-:-:S13]  /*1160*/  PLOP3.LUT P0, PT, PT, PT, UP0, 0x80, 0x0 ;  /* 0x000000000000781c */ /* 0x000fda0003f0f008 */
[----:B------:R-:W-:Y:S05]  /*1170*/  @!P0 BRA `(.L_x_1) ;  /* 0x00007c1000008947 */ /* 0x000fea0003800000 */
[----:B------:R-:W-:Y:S02]  /*1180*/  ULDC.64 UR12, c[0x0][0x178] ;  /* 0x00005e00000c7ab9 */ /* 0x000fe40000000a00 */
[----:B-1----:R-:W-:Y:S02]  /*1190*/  UISETP.NE.AND UP0, UPT, UR25, -0x1, UPT ;  /* 0xffffffff1900788c */ /* 0x002fe4000bf05270 */
[----:B------:R-:W-:Y:S02]  /*11a0*/  UIMAD UR14, UR38, UR12, URZ ;  /* 0x0000000c260e72a4 */ /* 0x000fe4000f8e023f */
[----:B------:R-:W-:Y:S02]  /*11b0*/  UIMAD.WIDE.U32 UR10, UR31, UR12, URZ ;  /* 0x0000000c1f0a72a5 */ /* 0x000fe4000f8e003f */
[----:B------:R-:W-:Y:S01]  /*11c0*/  UIADD3 UR12, UR24, 0x3f, URZ ;  /* 0x0000003f180c7890 */ /* 0x000fe2000fffe03f */
[----:B------:R-:W-:Y:S01]  /*11d0*/  PLOP3.LUT P1, PT, PT, PT, UP0, 0x80, 0x0 ;  /* 0x000000000000781c */ /* 0x000fe20003f2f008 */
[----:B------:R-:W-:-:S02]  /*11e0*/  UIMAD UR21, UR31, UR13, UR14 ;  /* 0x0000000d1f1572a4 */ /* 0x000fc4000f8e020e */
[----:B------:R-:W-:Y:S02]  /*11f0*/  USHF.R.S32.HI UR19, URZ, 0x1f, UR12 ;  /* 0x0000001f3f137899 */ /* 0x000fe4000801140c */
[----:B------:R-:W-:Y:S02]  /*1200*/  UISETP.NE.AND UP2, UPT, UR18, -0x1, UPT ;  /* 0xffffffff1200788c */ /* 0x000fe4000bf45270 */
[----:B------:R-:W-:Y:S02]  /*1210*/  ULEA.HI UR12, UR19, UR12, URZ, 0x6 ;  /* 0x0000000c130c7291 */ /* 0x000fe4000f8f303f */
[----:B------:R-:W-:Y:S02]  /*1220*/  @UP0 UIADD3 UR13, UR17, UR25, URZ ;  /* 0x00000019110d0290 */ /* 0x000fe4000fffe03f */
[----:B------:R-:W-:Y:S02]  /*1230*/  ULDC.64 UR6, c[0x0][0x190] ;  /* 0x0000640000067ab9 */ /* 0x000fe40000000a00 */
[----:B------:R-:W-:-:S02]  /*1240*/  ULDC.64 UR14, c[0x0][0x198] ;  /* 0x00006600000e7ab9 */ /* 0x000fc40000000a00 */
[----:B------:R-:W-:Y:S02]  /*1250*/  USHF.R.S32.HI UR33, URZ, 0x6, UR12 ;  /* 0x000000063f217899 */ /* 0x000fe4000801140c */
[----:B------:R-:W-:Y:S02]  /*1260*/  UIMAD.WIDE.U32 UR8, UR18, UR6, URZ ;  /* 0x00000006120872a5 */ /* 0x000fe4000f8e003f */
[----:B------:R-:W-:Y:S02]  /*1270*/  UIMAD UR22, UR18, UR7, URZ ;  /* 0x00000007121672a4 */ /* 0x000fe4000f8e023f */
[----:B------:R-:W-:Y:S02]  /*1280*/  ULOP3.LUT UR12, UR12, 0xffffffc0, URZ, 0xc0, !UPT ;  /* 0xffffffc00c0c7892 */ /* 0x000fe4000f8ec03f */
[----:B------:R-:W-:Y:S02]  /*1290*/  @UP0 UIMAD.WIDE.U32 UR6, UR13, UR14, URZ ;  /* 0x0000000e0d0602a5 */ /* 0x000fe4000f8e003f */
[----:B------:R-:W-:-:S02]  /*12a0*/  UIADD3 UR14, UR12, -0x40, URZ ;  /* 0xffffffc00c0e7890 */ /* 0x000fc4000fffe03f */
[----:B------:R-:W-:Y:S02]  /*12b0*/  UIADD3 UR32, UR11, UR21, URZ ;  /* 0x000000150b207290 */ /* 0x000fe4000fffe03f */
[----:B------:R-:W-:Y:S02]  /*12c0*/  @UP0 UIMAD UR27, UR13, UR15, UR7 ;  /* 0x0000000f0d1b02a4 */ /* 0x000fe4000f8e0207 */
[----:B------:R-:W-:Y:S02]  /*12d0*/  USEL UR37, UR10, UR8, !UP2 ;  /* 0x000000080a257287 */ /* 0x000fe4000d000000 */
[----:B------:R-:W-:Y:S02]  /*12e0*/  @UP2 UIADD3 UR32, UR9, UR22, URZ ;  /* 0x0000001609202290 */ /* 0x000fe4000fffe03f */
[----:B------:R-:W-:Y:S02]  /*12f0*/  USHF.R.S32.HI UR28, URZ, 0x1f, UR14 ;  /* 0x0000001f3f1c7899 */ /* 0x000fe4000801140e */
[----:B------:R-:W-:Y:S01]  /*1300*/  @UP0 UMOV UR26, UR6 ;  /* 0x00000006001a0c82 */ /* 0x000fe20008000000 */
[----:B------:R-:W-:Y:S05]  /*1310*/  @P1 BRA `(.L_x_2) ;  /* 0x000000c000001947 */ /* 0x000fea0003800000 */
[----:B------:R-:W-:Y:S02]  /*1320*/  USHF.R.S32.HI UR6, URZ, 0x1f, UR17 ;  /* 0x0000001f3f067899 */ /* 0x000fe40008011411 */
[----:B------:R-:W-:-:S02]  /*1330*/  ULDC.64 UR8, c[0x0][0x198] ;  /* 0x0000660000087ab9 */ /* 0x000fc40000000a00 */
[----:B------:R-:W-:Y:S02]  /*1340*/  UIMAD UR10, UR6, UR8, URZ ;  /* 0x00000008060a72a4 */ /* 0x000fe4000f8e023f */
[----:B------:R-:W-:Y:S02]  /*1350*/  UIMAD.WIDE.U32 UR6, UR17, UR8, URZ ;  /* 0x00000008110672a5 */ /* 0x000fe4000f8e003f */
[----:B------:R-:W-:-:S03]  /*1360*/  UIMAD UR9, UR17, UR9, UR10 ;  /* 0x00000009110972a4 */ /* 0x000fc6000f8e020a */
[----:B------:R-:W-:Y:S02]  /*1370*/  ULDC.64 UR10, c[0x0][0x180] ;  /* 0x00006000000a7ab9 */ /* 0x000fe40000000a00 */
[----:B------:R-:W-:Y:S02]  /*1380*/  UIADD3 UR7, UR7, UR9, URZ ;  /* 0x0000000907077290 */ /* 0x000fe4000fffe03f */
[----:B------:R-:W-:Y:S02]  /*1390*/  UIMAD UR8, UR38, UR10, URZ ;  /* 0x0000000a260872a4 */ /* 0x000fe4000f8e023f */
[----:B------:R-:W-:Y:S02]  /*13a0*/  UIMAD.WIDE.U32 UR6, UR31, UR10, UR6 ;  /* 0x0000000a1f0672a5 */ /* 0x000fe4000f8e0006 */
[----:B------:R-:W-:-:S04]  /*13b0*/  UIMAD UR8, UR31, UR11, UR8 ;  /* 0x0000000b1f0872a4 */ /* 0x000fc8000f8e0208 */
[----:B------:R-:W-:Y:S02]  /*13c0*/  UIADD3 UR27, UR7, UR8, URZ ;  /* 0x00000008071b7290 */ /* 0x000fe4000fffe03f */
[----:B------:R-:W-:Y:S02]  /*13d0*/  UMOV UR26, UR6 ;  /* 0x00000006001a7c82 */ /* 0x000fe40008000000 */
.L_x_2:
[----:B------:R-:W-:Y:S02]  /*13e0*/  @UP0 UIADD3 UR8, UR17, UR25, URZ ;  /* 0x0000001911080290 */ /* 0x000fe4000fffe03f */
[----:B------:R-:W-:Y:S02]  /*13f0*/  ULDC.64 UR10, c[0x0][0x1a0] ;  /* 0x00006800000a7ab9 */ /* 0x000fe40000000a00 */
[----:B------:R-:W-:-:S04]  /*1400*/  @UP0 UIMAD.WIDE.U32 UR6, UR8, UR10, URZ ;  /* 0x0000000a080602a5 */ /* 0x000fc8000f8e003f */
[----:B------:R-:W-:-:S03]  /*1410*/  @UP0 UIMAD UR30, UR8, UR11, UR7 ;  /* 0x0000000b081e02a4 */ /* 0x000fc6000f8e0207 */
[----:B------:R-:W-:Y:S01]  /*1420*/  @UP0 UMOV UR29, UR6 ;  /* 0x00000006001d0c82 */ /* 0x000fe20008000000 */
[----:B------:R-:W-:Y:S05]  /*1430*/  @P1 BRA `(.L_x_3) ;  /* 0x000000c000001947 */ /* 0x000fea0003800000 */
[----:B------:R-:W-:Y:S02]  /*1440*/  USHF.R.S32.HI UR6, URZ, 0x1f, UR17 ;  /* 0x0000001f3f067899 */ /* 0x000fe40008011411 */
[----:B------:R-:W-:Y:S02]  /*1450*/  ULDC.64 UR8, c[0x0][0x1a0] ;  /* 0x0000680000087ab9 */ /* 0x000fe40000000a00 */
        /* <DEDUP_REMOVED lines=10> */
.L_x_3:
[----:B------:R-:W-:Y:S01]  /*1500*/  IABS R8, c[0x0][0x1c8] ;  /* 0x0000720000087a13 */ /* 0x000fe20000000000 */
[----:B------:R-:W-:Y:S01]  /*1510*/  ULDC.64 UR8, c[0x0][0x370] ;  /* 0x0000dc0000087ab9 */ /* 0x000fe20000000a00 */
[----:B--2---:R-:W-:Y:S01]  /*1520*/  IABS R7, UR36 ;  /* 0x0000002400077c13 */ /* 0x004fe20008000000 */
[----:B------:R-:W-:Y:S01]  /*1530*/  @UP2 UIMAD.WIDE.U32 UR6, UR18, UR8, URZ ;  /* 0x00000008120622a5 */ /* 0x000fe2000f8e003f */
[----:B------:R-:W1:Y:S01]  /*1540*/  I2F.RP R4, R8 ;  /* 0x0000000800047306 */ /* 0x000e620000209400 */
[----:B------:R-:W-:Y:S01]  /*1550*/  ISETP.NE.AND P2, PT, RZ, c[0x0][0x1c8], PT ;  /* 0x00007200ff007a0c */ /* 0x000fe20003f45270 */
[----:B------:R-:W-:Y:S02]  /*1560*/  ULDC UR13, c[0x0][0x234] ;  /* 0x00008d00000d7ab9 */ /* 0x000fe40000000800 */
[----:B------:R-:W-:-:S02]  /*1570*/  @UP2 UIMAD UR22, UR18, UR9, UR7 ;  /* 0x00000009121622a4 */ /* 0x000fc4000f8e0207 */
[----:B------:R-:W-:Y:S02]  /*1580*/  @UP2 UMOV UR21, UR6 ;  /* 0x0000000600152c82 */ /* 0x000fe40008000000 */
[----:B------:R-:W-:Y:S02]  /*1590*/  ULDC.64 UR6, c[0x0][0x368] ;  /* 0x0000da0000067ab9 */ /* 0x000fe40000000a00 */
[----:B------:R-:W-:Y:S02]  /*15a0*/  @!UP2 UIMAD UR8, UR38, UR6, URZ ;  /* 0x000000062608a2a4 */ /* 0x000fe4000f8e023f */
[----:B------:R-:W-:Y:S02]  /*15b0*/  USHF.R.S32.HI UR19, URZ, 0x1f, UR23 ;  /* 0x0000001f3f137899 */ /* 0x000fe40008011417 */
[----:B------:R-:W-:Y:S01]  /*15c0*/  @!UP2 UIMAD UR8, UR31, UR7, UR8 ;  /* 0x000000071f08a2a4 */ /* 0x000fe2000f8e0208 */
[----:B-1----:R-:W1:Y:S01]  /*15d0*/  MUFU.RCP R4, R4 ;  /* 0x0000000400047308 */ /* 0x002e620000001000 */
[----:B------:R-:W-:-:S04]  /*15e0*/  @!UP2 UIMAD.WIDE.U32 UR6, UR31, UR6, URZ ;  /* 0x000000061f06a2a5 */ /* 0x000fc8000f8e003f */
[----:B------:R-:W-:Y:S02]  /*15f0*/  @!UP2 UIADD3 UR22, UR7, UR8, URZ ;  /* 0x000000080716a290 */ /* 0x000fe4000fffe03f */
[----:B------:R-:W-:Y:S02]  /*1600*/  UIMAD UR8, UR35, UR18, URZ ;  /* 0x00000012230872a4 */ /* 0x000fe4000f8e023f */
[----:B------:R-:W-:Y:S02]  /*1610*/  @!UP2 UMOV UR21, UR6 ;  /* 0x000000060015ac82 */ /* 0x000fe40008000000 */
[----:B------:R-:W-:-:S04]  /*1620*/  UIMAD UR6, UR38, UR61, UR50 ;  /* 0x0000003d260672a4 */ /* 0x000fc8000f8e0232 */
[----:B------:R-:W-:Y:S01]  /*1630*/  UIADD3 UR6, UR43, UR6, URZ ;  /* 0x000000062b067290 */ /* 0x000fe2000fffe03f */
[----:B-1----:R-:W-:-:S03]  /*1640*/  IADD3 R4, R4, 0xffffffe, RZ ;  /* 0x0ffffffe04047810 */ /* 0x002fc60007ffe0ff */
[----:B------:R-:W-:Y:S01]  /*1650*/  UIMAD UR6, UR34, UR6, UR49 ;  /* 0x00000006220672a4 */ /* 0x000fe2000f8e0231 */
[----:B------:R-:W1:Y:S03]  /*1660*/  F2I.FTZ.U32.TRUNC.NTZ R5, R4 ;  /* 0x0000000400057305 */ /* 0x000e66000021f000 */
[----:B------:R-:W-:Y:S02]  /*1670*/  UIADD3 UR11, UR41, UR6, URZ ;  /* 0x00000006290b7290 */ /* 0x000fe4000fffe03f */
[----:B------:R-:W-:-:S04]  /*1680*/  UIMAD.WIDE.U32 UR6, UR34, UR18, URZ ;  /* 0x00000012220672a5 */ /* 0x000fc8000f8e003f */
[----:B------:R-:W-:Y:S02]  /*1690*/  @UP2 UIADD3 UR11, UR7, UR8, URZ ;  /* 0x00000008070b2290 */ /* 0x000fe4000fffe03f */
[----:B------:R-:W-:Y:S02]  /*16a0*/  USEL UR15, UR40, UR6, !UP2 ;  /* 0x00000006280f7287 */ /* 0x000fe4000d000000 */
[----:B------:R-:W-:Y:S02]  /*16b0*/  ULDC.64 UR8, c[0x0][0x3d8] ;  /* 0x0000f60000087ab9 */ /* 0x000fe40000000a00 */
[----:B------:R-:W-:Y:S01]  /*16c0*/  UIMAD.WIDE.U32 UR6, UR58, UR8, URZ ;  /* 0x000000083a0672a5 */ /* 0x000fe2000f8e003f */
[----:B-1----:R-:W-:-:S03]  /*16d0*/  IMAD.MOV R4, RZ, RZ, -R5 ;  /* 0x000000ffff047224 */ /* 0x002fc600078e0a05 */
[----:B------:R-:W-:Y:S01]  /*16e0*/  USEL UR12, UR6, URZ, UP6 ;  /* 0x0000003f060c7287 */ /* 0x000fe2000b000000 */
[----:B------:R-:W-:Y:S01]  /*16f0*/  IMAD R6, R4, R8, RZ ;  /* 0x0000000804067224 */ /* 0x000fe200078e02ff */
[----:B------:R-:W-:Y:S01]  /*1700*/  UIMAD UR10, UR58, UR9, UR7 ;  /* 0x000000093a0a72a4 */ /* 0x000fe2000f8e0207 */
[----:B------:R-:W-:Y:S01]  /*1710*/  IMAD.MOV.U32 R4, RZ, RZ, RZ ;  /* 0x000000ffff047224 */ /* 0x000fe200078e00ff */
[----:B------:R-:W-:Y:S02]  /*1720*/  USHF.L.U64.HI UR6, UR31, 0x7, UR38 ;  /* 0x000000071f067899 */ /* 0x000fe40008010226 */
[----:B------:R-:W-:Y:S01]  /*1730*/  USEL UR7, UR60, URZ, UP1 ;  /* 0x0000003f3c077287 */ /* 0x000fe20008800000 */
[----:B------:R-:W-:Y:S01]  /*1740*/  IMAD.HI.U32 R4, R5, R6, R4 ;  /* 0x0000000605047227 */ /* 0x000fe200078e0004 */
[----:B------:R-:W-:Y:S02]  /*1750*/  USEL UR6, UR6, URZ, UP1 ;  /* 0x0000003f06067287 */ /* 0x000fe40008800000 */
[----:B------:R-:W-:Y:S01]  /*1760*/  UIADD3 UR8, UP1, UR14, UR7, URZ ;  /* 0x000000070e087290 */ /* 0x000fe2000ff3e03f */
[----:B------:R-:W-:Y:S01]  /*1770*/  IMAD.MOV.U32 R5, RZ, RZ, R7 ;  /* 0x000000ffff057224 */ /* 0x000fe200078e0007 */
[----:B------:R-:W-:-:S02]  /*1780*/  USEL UR10, UR10, URZ, UP6 ;  /* 0x0000003f0a0a7287 */ /* 0x000fc4000b000000 */
[----:B------:R-:W-:Y:S01]  /*1790*/  UIADD3.X UR7, UR28, UR6, URZ, UP1, !UPT ;  /* 0x000000061c077290 */ /* 0x000fe20008ffe43f */
[----:B------:R-:W-:Y:S01]  /*17a0*/  IMAD.HI.U32 R4, R4, R5, RZ ;  /* 0x0000000504047227 */ /* 0x000fe200078e00ff */
[----:B------:R-:W-:-:S03]  /*17b0*/  UIMAD UR6, UR35, UR8, URZ ;  /* 0x00000008230672a4 */ /* 0x000fc6000f8e023f */
[----:B------:R-:W-:Y:S01]  /*17c0*/  IMAD.MOV R6, RZ, RZ, -R4 ;  /* 0x000000ffff067224 */ /* 0x000fe200078e0a04 */
[----:B------:R-:W-:Y:S02]  /*17d0*/  UIMAD UR9, UR34, UR7, UR6 ;  /* 0x00000007220972a4 */ /* 0x000fe4000f8e0206 */
[----:B------:R-:W-:Y:S01]  /*17e0*/  @UP5 USEL UR6, UR52, UR18, !UP2 ;  /* 0x0000001234065287 */ /* 0x000fe2000d000000 */
[----:B------:R-:W-:-:S03]  /*17f0*/  IMAD R5, R8, R6, R5 ;  /* 0x0000000608057224 */ /* 0x000fc600078e0205 */
[----:B------:R-:W-:Y:S02]  /*1800*/  @UP5 UIMAD UR13, UR36, UR13, UR6 ;  /* 0x0000000d240d52a4 */ /* 0x000fe4000f8e0206 */
[----:B------:R-:W-:Y:S01]  /*1810*/  ISETP.GT.U32.AND P0, PT, R8, R5, PT ;  /* 0x000000050800720c */ /* 0x000fe20003f04070 */
[----:B------:R-:W-:-:S04]  /*1820*/  UIMAD.WIDE.U32 UR6, UR34, UR8, URZ ;  /* 0x00000008220672a5 */ /* 0x000fc8000f8e003f */
[----:B------:R-:W-:Y:S02]  /*1830*/  @!UP5 UMOV UR13, UR47 ;  /* 0x0000002f000ddc82 */ /* 0x000fe40008000000 */
[----:B------:R-:W-:-:S06]  /*1840*/  UIADD3 UR9, UR7, UR9, URZ ;  /* 0x0000000907097290 */ /* 0x000fcc000fffe03f */
[----:B------:R-:W-:Y:S01]  /*1850*/  @!P0 IMAD.IADD R5, R5, 0x1, -R8 ;  /* 0x0000000105058824 */ /* 0x000fe200078e0a08 */
[----:B------:R-:W-:Y:S02]  /*1860*/  @!P0 IADD3 R4, R4, 0x1, RZ ;  /* 0x0000000104048810 */ /* 0x000fe40007ffe0ff */
[----:B------:R-:W-:Y:S02]  /*1870*/  ISETP.LE.AND P0, PT, RZ, UR54, PT ;  /* 0x00000036ff007c0c */ /* 0x000fe4000bf03270 */
[----:B------:R-:W-:-:S13]  /*1880*/  ISETP.GE.U32.AND P3, PT, R5, R8, PT ;  /* 0x000000080500720c */ /* 0x000fda0003f66070 */
[----:B------:R-:W-:-:S05]  /*1890*/  @P3 IADD3 R4, R4, 0x1, RZ ;  /* 0x0000000104043810 */ /* 0x000fca0007ffe0ff */
[----:B------:R-:W-:-:S04]  /*18a0*/  IMAD.MOV.U32 R17, RZ, RZ, R4 ;  /* 0x000000ffff117224 */ /* 0x000fc800078e0004 */
[----:B------:R-:W-:Y:S01]  /*18b0*/  @!P0 IMAD.MOV R17, RZ, RZ, -R17 ;  /* 0x000000ffff118224 */ /* 0x000fe200078e0a11 */
[----:B------:R-:W-:Y:S02]  /*18c0*/  PLOP3.LUT P0, PT, PT, PT, UP5, 0x80, 0x0 ;  /* 0x000000000000781c */ /* 0x000fe40003f0f058 */
[----:B------:R-:W-:-:S04]  /*18d0*/  @!P2 LOP3.LUT R17, RZ, c[0x0][0x1c8], RZ, 0x33, !PT ;  /* 0x00007200ff11aa12 */ /* 0x000fc800078e33ff */
[----:B------:R-:W-:-:S07]  /*18e0*/  SHF.R.S32.HI R23, RZ, 0x1f, R17 ;  /* 0x0000001fff177819 */ /* 0x000fce0000011411 */
[----:B------:R-:W-:Y:S05]  /*18f0*/  @!P0 BRA `(.L_x_4) ;  /* 0x0000005000008947 */ /* 0x000fea0003800000 */
[----:B------:R-:W-:Y:S02]  /*1900*/  ULDC UR8, c[0x0][0x224] ;  /* 0x0000890000087ab9 */ /* 0x000fe40000000800 */
[----:B------:R-:W-:-:S04]  /*1910*/  @!UP2 UIMAD UR18, UR31, UR8, URZ ;  /* 0x000000081f12a2a4 */ /* 0x000fc8000f8e023f */
[----:B------:R-:W-:-:S04]  /*1920*/  ULEA UR8, UR31, UR18, 0x7 ;  /* 0x000000121f087291 */ /* 0x000fc8000f8e383f */
[----:B------:R-:W-:Y:S01]  /*1930*/  UIMAD UR8, UR53, UR36, UR8 ;  /* 0x00000024350872a4 */ /* 0x000fe2000f8e0208 */
[----:B------:R-:W-:Y:S05]  /*1940*/  BRA `(.L_x_5) ;  /* 0x0000001000007947 */ /* 0x000fea0003800000 */
.L_x_4:
[----:B------:R-:W-:Y:S02]  /*1950*/  UMOV UR8, UR48 ;  /* 0x0000003000087c82 */ /* 0x000fe40008000000 */
.L_x_5:
[----:B------:R-:W2:Y:S04]  /*1960*/  LDL.64 R4, [R1+0x48] ;  /* 0x0000480001047983 */ /* 0x000ea80000100a00 */
[----:B------:R1:W3:Y:S01]  /*1970*/  LDL.64 R30, [R1+0x48] ;  /* 0x00004800011e7983 */ /* 0x0002e20000100a00 */
[----:B------:R-:W-:Y:S01]  /*1980*/  UIADD3 UR6, UP4, UP3, UR6, UR39, UR45 ;  /* 0x0000002706067290 */ /* 0x000fe2000fb9e02d */
[----:B------:R-:W-:Y:S01]  /*1990*/  IMAD.U32 R13, RZ, RZ, UR5 ;  /* 0x00000005ff0d7e24 */ /* 0x000fe2000f8e00ff */
[----:B------:R-:W-:Y:S01]  /*19a0*/  ULDC UR18, c[0x0][0x2e8] ;  /* 0x0000ba0000127ab9 */ /* 0x000fe20000000800 */
[----:B------:R-:W4:Y:S01]  /*19b0*/  S2R R32, SR_TID.X ;  /* 0x0000000000207919 */ /* 0x000f220000002100 */
[----:B------:R-:W-:Y:S01]  /*19c0*/  UIADD3 UR15, UP2, UP1, UR12, UR6, UR15 ;  /* 0x000000060c0f7290 */ /* 0x000fe2000f95e00f */
[----:B------:R-:W-:Y:S01]  /*19d0*/  IMAD.U32 R12, RZ, RZ, UR4 ;  /* 0x00000004ff0c7e24 */ /* 0x000fe2000f8e00ff */
[----:B------:R-:W-:Y:S01]  /*19e0*/  UIADD3.X UR6, UR9, UR46, UR51, UP4, UP3 ;  /* 0x0000002e09067290 */ /* 0x000fe2000a7e6433 */
[----:B------:R-:W5:Y:S01]  /*19f0*/  S2R R33, SR_TID.X ;  /* 0x0000000000217919 */ /* 0x000f620000002100 */
[----:B------:R-:W-:Y:S01]  /*1a00*/  UIADD3 UR8, UR14, UR8, URZ ;  /* 0x000000080e087290 */ /* 0x000fe2000fffe03f */
[----:B------:R-:W-:Y:S01]  /*1a10*/  BSSY B1, `(.L_x_1) ;  /* 0x0000737000017945 */ /* 0x000fe20003800000 */
[----:B------:R-:W-:Y:S01]  /*1a20*/  UIADD3.X UR10, UR10, UR6, UR11, UP2, UP1 ;  /* 0x000000060a0a7290 */ /* 0x000fe200097e240b */
[----:B------:R-:W1:Y:S01]  /*1a30*/  S2R R27, SR_TID.X ;  /* 0x00000000001b7919 */ /* 0x000e620000002100 */
[----:B------:R-:W-:-:S02]  /*1a40*/  ULDC.64 UR4, c[0x0][0x3c8] ;  /* 0x0000f20000047ab9 */ /* 0x000fc40000000a00 */
[----:B------:R-:W-:Y:S02]  /*1a50*/  ULDC.64 UR6, c[0x0][0x1a8] ;  /* 0x00006a0000067ab9 */ /* 0x000fe40000000a00 */
[----:B------:R-:W-:-:S04]  /*1a60*/  UIMAD UR6, UR55, UR6, URZ ;  /* 0x00000006370672a4 */ /* 0x000fc8000f8e023f */
[----:B------:R-:W-:-:S03]  /*1a70*/  UIMAD UR11, UR36, UR7, UR6 ;  /* 0x00000007240b72a4 */ /* 0x000fc6000f8e0206 */
[----:B------:R-:W-:Y:S02]  /*1a80*/  ULDC.64 UR6, c[0x0][0x378] ;  /* 0x0000de0000067ab9 */ /* 0x000fe40000000a00 */
[----:B------:R-:W-:Y:S01]  /*1a90*/  UIMAD UR6, UR55, UR6, URZ ;  /* 0x00000006370672a4 */ /* 0x000fe2000f8e023f */
[----:B----4-:R-:W-:-:S03]  /*1aa0*/  SHF.R.S32.HI R32, RZ, 0x1f, R32 ;  /* 0x0000001fff207819 */ /* 0x010fc60000011420 */
[----:B------:R-:W-:Y:S01]  /*1ab0*/  UIMAD UR9, UR36, UR7, UR6 ;  /* 0x00000007240972a4 */ /* 0x000fe2000f8e0206 */
[----:B-----5:R-:W-:Y:S02]  /*1ac0*/  LEA.HI R32, R32, R33, RZ, 0x3 ;  /* 0x0000002120207211 */ /* 0x020fe400078f18ff */
[----:B------:R-:W-:Y:S02]  /*1ad0*/  ULDC.64 UR6, c[0x0][0x370] ;  /* 0x0000dc0000067ab9 */ /* 0x000fe40000000a00 */
[----:B------:R-:W-:Y:S01]  /*1ae0*/  UIMAD UR6, UR28, UR6, URZ ;  /* 0x000000061c0672a4 */ /* 0x000fe2000f8e023f */
[----:B------:R-:W-:Y:S02]  /*1af0*/  SHF.R.S32.HI R32, RZ, 0x3, R32 ;  /* 0x00000003ff207819 */ /* 0x000fe40000011420 */
[----:B-1----:R-:W-:Y:S01]  /*1b00*/  SHF.R.S32.HI R28, RZ, 0x1f, R27 ;  /* 0x0000001fff1c7819 */ /* 0x002fe2000001141b */
[----:B------:R-:W-:Y:S01]  /*1b10*/  UIMAD UR7, UR14, UR7, UR6 ;  /* 0x000000070e0772a4 */ /* 0x000fe2000f8e0206 */
[----:B------:R-:W-:Y:S01]  /*1b20*/  SHF.R.S32.HI R26, RZ, 0x1f, R32 ;  /* 0x0000001fff1a7819 */ /* 0x000fe20000011420 */
[----:B------:R-:W-:Y:S01]  /*1b30*/  UIADD3 UR6, -UR16, UR24, UR23 ;  /* 0x0000001810067290 */ /* 0x000fe2000fffe117 */
[----:B------:R-:W-:-:S03]  /*1b40*/  LEA.HI R25, R28, R27, RZ, 0x5 ;  /* 0x0000001b1c197211 */ /* 0x000fc600078f28ff */
[----:B------:R-:W-:Y:S01]  /*1b50*/  UIADD3 UR6, UR6, -UR18, URZ ;  /* 0x8000001206067290 */ /* 0x000fe2000fffe03f */
[----:B------:R-:W-:-:S03]  /*1b60*/  SHF.R.S32.HI R24, RZ, 0x5, R25 ;  /* 0x00000005ff187819 */ /* 0x000fc60000011419 */
[----:B------:R-:W-:-:S04]  /*1b70*/  USHF.R.S32.HI UR12, URZ, 0x1f, UR6 ;  /* 0x0000001f3f0c7899 */ /* 0x000fc80008011406 */
[----:B------:R-:W-:Y:S02]  /*1b80*/  ULEA.HI UR12, UR12, UR6, URZ, 0x6 ;  /* 0x000000060c0c7291 */ /* 0x000fe4000f8f303f */
[----:B------:R-:W-:Y:S02]  /*1b90*/  UIADD3 UR6, UR33, -0x1, URZ ;  /* 0xffffffff21067890 */ /* 0x000fe4000fffe03f */
[----:B------:R-:W-:-:S04]  /*1ba0*/  USHF.R.S32.HI UR12, URZ, 0x6, UR12 ;  /* 0x000000063f0c7899 */ /* 0x000fc8000801140c */
[----:B------:R-:W-:-:S04]  /*1bb0*/  UISETP.LT.AND UP1, UPT, URZ, UR12, UPT ;  /* 0x0000000c3f00728c */ /* 0x000fc8000bf21270 */
[----:B------:R-:W-:-:S04]  /*1bc0*/  USEL UR12, URZ, UR12, !UP1 ;  /* 0x0000000c3f0c7287 */ /* 0x000fc8000c800000 */
[----:B------:R-:W-:Y:S01]  /*1bd0*/  UISETP.GT.AND UP1, UPT, UR33, UR12, UPT ;  /* 0x0000000c2100728c */ /* 0x000fe2000bf24270 */
[----:B--2---:R-:W-:Y:S01]  /*1be0*/  IADD3 R5, P2, R32, UR14, RZ ;  /* 0x0000000e20057c10 */ /* 0x004fe2000ff5e0ff */
[----:B---3--:R-:W-:-:S03]  /*1bf0*/  IMAD.MOV.U32 R30, RZ, RZ, R4 ;  /* 0x000000ffff1e7224 */ /* 0x008fc600078e0004 */
[----:B------:R-:W-:Y:S02]  /*1c00*/  IADD3.X R9, R26, UR28, RZ, P2, !PT ;  /* 0x0000001c1a097c10 */ /* 0x000fe400097fe4ff */
[----:B------:R-:W-:-:S03]  /*1c10*/  SHF.R.S32.HI R31, RZ, 0x1f, R30 ;  /* 0x0000001fff1f7819 */ /* 0x000fc6000001141e */
[----:B------:R-:W-:Y:S01]  /*1c20*/  IMAD R9, R9, c[0x0][0x190], RZ ;  /* 0x0000640009097a24 */ /* 0x000fe200078e02ff */
[----:B------:R-:W-:Y:S01]  /*1c30*/  IADD3 R4, P0, R30, UR21, RZ ;  /* 0x000000151e047c10 */ /* 0x000fe2000ff1e0ff */
[C---:B------:R-:W-:Y:S01]  /*1c40*/  IMAD.WIDE.U32 R6, R5.reuse, c[0x0][0x190], R30 ;  /* 0x0000640005067a25 */ /* 0x040fe200078e001e */
[----:B------:R1:W-:Y:S03]  /*1c50*/  STL [R1+0x4c], R31 ;  /* 0x00004c1f01007387 */ /* 0x0003e60000100800 */
[----:B------:R-:W-:Y:S01]  /*1c60*/  IMAD R5, R5, c[0x0][0x194], R9 ;  /* 0x0000650005057a24 */ /* 0x000fe200078e0209 */
[----:B------:R-:W-:Y:S01]  /*1c70*/  IADD3 R8, P2, R6, UR37, RZ ;  /* 0x0000002506087c10 */ /* 0x000fe2000ff5e0ff */
[----:B------:R-:W-:Y:S01]  /*1c80*/  IMAD.U32 R6, RZ, RZ, UR14 ;  /* 0x0000000eff067e24 */ /* 0x000fe2000f8e00ff */
[----:B------:R-:W-:Y:S02]  /*1c90*/  UIADD3 UR14, UR14, UR13, URZ ;  /* 0x0000000d0e0e7290 */ /* 0x000fe4000fffe03f */
[----:B------:R-:W-:Y:S01]  /*1ca0*/  IADD3.X R9, R7, UR32, R5, P2, !PT ;  /* 0x0000002007097c10 */ /* 0x000fe200097fe405 */
[----:B------:R-:W-:Y:S01]  /*1cb0*/  ULDC.64 UR32, c[0x0][0x200] ;  /* 0x0000800000207ab9 */ /* 0x000fe20000000a00 */
[----:B------:R-:W-:-:S05]  /*1cc0*/  IADD3.X R5, R31, UR22, RZ, P0, !PT ;  /* 0x000000161f057c10 */ /* 0x000fca00087fe4ff */
[----:B------:R-:W-:Y:S01]  /*1cd0*/  IMAD.WIDE.U32 R4, R6, c[0x0][0x370], R4 ;  /* 0x0000dc0006047a25 */ /* 0x000fe200078e0004 */
[----:B------:R-:W-:-:S04]  /*1ce0*/  LOP3.LUT R6, R25, 0xffffffe0, RZ, 0xc0, !PT ;  /* 0xffffffe019067812 */ /* 0x000fc800078ec0ff */
[----:B------:R-:W-:Y:S01]  /*1cf0*/  IADD3 R5, R5, UR7, RZ ;  /* 0x0000000705057c10 */ /* 0x000fe2000fffe0ff */
[----:B------:R-:W-:Y:S02]  /*1d00*/  IMAD.IADD R20, R27, 0x1, -R6 ;  /* 0x000000011b147824 */ /* 0x000fe400078e0a06 */
[----:B------:R-:W-:Y:S02]  /*1d10*/  IMAD.U32 R6, RZ, RZ, UR36 ;  /* 0x00000024ff067e24 */ /* 0x000fe4000f8e00ff */
[----:B------:R-:W-:Y:S02]  /*1d20*/  IMAD R10, R24, UR44, R20 ;  /* 0x0000002c180a7c24 */ /* 0x000fe4000f8e0214 */
[----:B------:R-:W-:-:S03]  /*1d30*/  IMAD.WIDE.U32 R4, R6, c[0x0][0x378], R4 ;  /* 0x0000de0006047a25 */ /* 0x000fc600078e0004 */
[----:B------:R-:W-:Y:S01]  /*1d40*/  IADD3 R11, P0, R10, UR15, RZ ;  /* 0x0000000f0a0b7c10 */ /* 0x000fe2000ff1e0ff */
[----:B------:R-:W-:Y:S01]  /*1d50*/  IMAD.WIDE.U32 R8, R6, c[0x0][0x1a8], R8 ;  /* 0x00006a0006087a25 */ /* 0x000fe200078e0008 */
[----:B------:R-:W-:Y:S01]  /*1d60*/  IADD3 R7, R5, UR9, RZ ;  /* 0x0000000905077c10 */ /* 0x000fe2000fffe0ff */
[----:B------:R-:W-:Y:S01]  /*1d70*/  UIMAD.WIDE UR8, UR8, UR59, UR4 ;  /* 0x0000003b080872a5 */ /* 0x000fe2000f8e0204 */
[----:B------:R-:W-:Y:S01]  /*1d80*/  LEA.HI.X.SX32 R10, R10, UR10, 0x1, P0 ;  /* 0x0000000a0a0a7c11 */ /* 0x000fe200080f0eff */
[----:B------:R-:W-:Y:S01]  /*1d90*/  IMAD.MOV.U32 R6, RZ, RZ, R4 ;  /* 0x000000ffff067224 */ /* 0x000fe200078e0004 */
[----:B------:R-:W-:Y:S01]  /*1da0*/  LEA R14, P0, R11, c[0x0][0x350], 0x2 ;  /* 0x0000d4000b0e7a11 */ /* 0x000fe200078010ff */
[----:B------:R-:W-:Y:S01]  /*1db0*/  IMAD R4, R26, c[0x0][0x370], RZ ;  /* 0x0000dc001a047a24 */ /* 0x000fe200078e02ff */
[----:B------:R-:W-:Y:S01]  /*1dc0*/  IADD3 R21, R9, UR11, RZ ;  /* 0x0000000b09157c10 */ /* 0x000fe2000fffe0ff */
[----:B------:R-:W-:Y:S01]  /*1dd0*/  IMAD.WIDE.U32 R6, R32, c[0x0][0x370], R6 ;  /* 0x0000dc0020067a25 */ /* 0x000fe200078e0006 */
[----:B------:R-:W-:Y:S01]  /*1de0*/  LEA R34, P3, R8, c[0x0][0x160], 0x1 ;  /* 0x0000580008227a11 */ /* 0x000fe200078608ff */
[----:B------:R-:W-:Y:S01]  /*1df0*/  UIMAD.WIDE UR14, UR14, UR59, UR32 ;  /* 0x0000003b0e0e72a5 */ /* 0x000fe2000f8e0220 */
[----:B------:R-:W-:Y:S01]  /*1e00*/  LEA.HI.X R15, R11, c[0x0][0x354], R10, 0x2, P0 ;  /* 0x0000d5000b0f7a11 */ /* 0x000fe200000f140a */
[----:B------:R-:W-:Y:S01]  /*1e10*/  IMAD R4, R32, c[0x0][0x374], R4 ;  /* 0x0000dd0020047a24 */ /* 0x000fe200078e0204 */
[----:B------:R-:W-:Y:S01]  /*1e20*/  LEA R36, P2, R6, c[0x0][0x330], 0x1 ;  /* 0x0000cc0006247a11 */ /* 0x000fe200078408ff */
[----:B------:R-:W-:Y:S01]  /*1e30*/  UMOV UR10, UR8 ;  /* 0x00000008000a7c82 */ /* 0x000fe20008000000 */
[----:B------:R-:W-:Y:S01]  /*1e40*/  LEA.HI.X R35, R8, c[0x0][0x164], R21, 0x1, P3 ;  /* 0x0000590008237a11 */ /* 0x000fe200018f0c15 */
[----:B------:R-:W-:Y:S01]  /*1e50*/  IMAD.IADD R19, R7, 0x1, R4 ;  /* 0x0000000107137824 */ /* 0x000fe200078e0204 */
[----:B------:R1:W-:Y:S01]  /*1e60*/  STL.64 [R1+0x30], R14 ;  /* 0x0000300e01007387 */ /* 0x0003e20000100a00 */
[----:B------:R-:W-:Y:S01]  /*1e70*/  PLOP3.LUT P0, PT, PT, PT, UP1, 0x80, 0x0 ;  /* 0x000000000000781c */ /* 0x000fe20003f0f018 */
[----:B------:R1:W2:Y:S01]  /*1e80*/  R2UR UR5, R13 ;  /* 0x000000000d0573c2 */ /* 0x0002a200000e0000 */
[----:B------:R-:W-:Y:S01]  /*1e90*/  UMOV UR8, UR14 ;  /* 0x0000000e00087c82 */ /* 0x000fe20008000000 */
[----:B------:R-:W-:Y:S01]  /*1ea0*/  LEA.HI.X R37, R6, c[0x0][0x334], R19, 0x1, P2 ;  /* 0x0000cd0006257a11 */ /* 0x000fe200010f0c13 */
[----:B------:R1:W-:Y:S01]  /*1eb0*/  STL.64 [R1+0x40], R34 ;  /* 0x0000402201007387 */ /* 0x0003e20000100a00 */
[----:B------:R-:W-:-:S03]  /*1ec0*/  UMOV UR7, UR15 ;  /* 0x0000000f00077c82 */ /* 0x000fc60008000000 */
[----:B------:R1:W-:Y:S01]  /*1ed0*/  STL.64 [R1+0x38], R36 ;  /* 0x0000382401007387 */ /* 0x0003e20000100a00 */
[----:B------:R1:W3:Y:S04]  /*1ee0*/  R2UR UR4, R12 ;  /* 0x000000000c0473c2 */ /* 0x0002e800000e0000 */
[----:B-123--:R-:W-:Y:S05]  /*1ef0*/  @P0 BRA `(.L_x_6) ;  /* 0x000008b000000947 */ /* 0x00efea0003800000 */
        /* <DEDUP_REMOVED lines=18> */
.L_x_7:
        /* <DEDUP_REMOVED lines=18> */
.L_x_8:
[----:B------:R1:W5:Y:S01]  /*2140*/  LDL R14, [R1+0x68] ;  /* 0x00006800010e7983 */ /* 0x0003620000100800 */
[----:B------:R-:W-:-:S03]  /*2150*/  ULDC.64 UR6, c[0x0][0x3a0] ;  /* 0x0000e80000067ab9 */ /* 0x000fc60000000a00 */
[----:B------:R1:W5:Y:S01]  /*2160*/  LDL R13, [R1+0x6c] ;  /* 0x00006c00010d7983 */ /* 0x0003620000100800 */
[----:B------:R-:W-:Y:S01]  /*2170*/  IMAD.U32 R11, RZ, RZ, UR23 ;  /* 0x00000017ff0b7e24 */ /* 0x000fe2000f8e00ff */
[----:B------:R-:W-:Y:S01]  /*2180*/  UIMAD UR6, UR19, UR6, URZ ;  /* 0x00000006130672a4 */ /* 0x000fe2000f8e023f */
[----:B------:R-:W-:Y:S01]  /*2190*/  BSSY B0, `(.L_x_9) ;  /* 0x000001d000007945 */ /* 0x000fe20003800000 */
[----:B------:R-:W-:Y:S01]  /*21a0*/  ULDC.64 UR8, c[0x0][0x3b8] ;  /* 0x0000ee0000087ab9 */ /* 0x000fe20000000a00 */
[----:B------:R-:W-:Y:S01]  /*21b0*/  IMAD.WIDE.U32 R4, R11, c[0x0][0x3a0], R30 ;  /* 0x0000e8000b047a25 */ /* 0x000fe200078e001e */
[----:B------:R-:W-:Y:S02]  /*21c0*/  UIMAD UR7, UR23, UR7, UR6 ;  /* 0x00000007170772a4 */ /* 0x000fe4000f8e0206 */
[----:B------:R-:W-:Y:S02]  /*21d0*/  UIMAD UR6, UR20, -0x40, UR16 ;  /* 0xffffffc0140678a4 */ /* 0x000fe4000f8e0210 */
[----:B------:R-:W-:-:S02]  /*21e0*/  IADD3 R6, P0, R4, UR12, RZ ;  /* 0x0000000c04067c10 */ /* 0x000fc4000ff1e0ff */
[----:B------:R-:W-:Y:S01]  /*21f0*/  MOV R4, UR7 ;  /* 0x0000000700047c02 */ /* 0x000fe20008000f00 */
[----:B------:R-:W-:Y:S01]  /*2200*/  UIMAD UR7, UR55, UR8, URZ ;  /* 0x00000008370772a4 */ /* 0x000fe2000f8e023f */
[----:B------:R-:W-:Y:S02]  /*2210*/  ISETP.GE.AND P4, PT, R32, UR6, PT ;  /* 0x0000000620007c0c */ /* 0x000fe4000bf86270 */
[----:B------:R-:W-:Y:S01]  /*2220*/  IADD3.X R7, R5, UR13, R4, P0, !PT ;  /* 0x0000000d05077c10 */ /* 0x000fe200087fe404 */
[----:B------:R-:W-:Y:S01]  /*2230*/  IMAD.U32 R4, RZ, RZ, UR36 ;  /* 0x00000024ff047e24 */ /* 0x000fe2000f8e00ff */
[----:B------:R-:W-:-:S03]  /*2240*/  UIMAD UR7, UR36, UR9, UR7 ;  /* 0x00000009240772a4 */ /* 0x000fc6000f8e0207 */
[----:B------:R-:W-:-:S05]  /*2250*/  IMAD.WIDE.U32 R6, R4, c[0x0][0x3b8], R6 ;  /* 0x0000ee0004067a25 */ /* 0x000fca00078e0006 */
[----:B------:R-:W-:Y:S01]  /*2260*/  IADD3 R10, R7, UR7, RZ ;  /* 0x00000007070a7c10 */ /* 0x000fe2000fffe0ff */
[----:B------:R-:W-:Y:S05]  /*2270*/  @P4 BRA `(.L_x_10) ;  /* 0x000000e000004947 */ /* 0x000fea0003800000 */
[----:B-1----:R-:W-:Y:S01]  /*2280*/  MOV R5, R10 ;  /* 0x0000000a00057202 */ /* 0x002fe20000000f00 */
[----:B------:R-:W-:Y:S01]  /*2290*/  IMAD.MOV.U32 R4, RZ, RZ, R6 ;  /* 0x000000ffff047224 */ /* 0x000fe200078e0006 */
[----:B------:R-:W-:Y:S01]  /*22a0*/  ISETP.GE.AND P3, PT, R30, c[0x0][0x220], PT ;  /* 0x000088001e007a0c */ /* 0x000fe20003f66270 */
[----:B------:R-:W-:Y:S01]  /*22b0*/  IMAD R12, R26, c[0x0][0x3a0], RZ ;  /* 0x0000e8001a0c7a24 */ /* 0x000fe200078e02ff */
[----:B-----5:R-:W-:Y:S01]  /*22c0*/  ISETP.GE.AND P2, PT, R14, c[0x0][0x220], PT ;  /* 0x000088000e007a0c */ /* 0x020fe20003f46270 */
[----:B------:R-:W-:Y:S01]  /*22d0*/  IMAD.WIDE.U32 R8, R32, c[0x0][0x3a0], R4 ;  /* 0x0000e80020087a25 */ /* 0x000fe200078e0004 */
[----:B------:R-:W-:-:S03]  /*22e0*/  ISETP.GE.AND P1, PT, R13, c[0x0][0x220], PT ;  /* 0x000088000d007a0c */ /* 0x000fc60003f26270 */
[----:B------:R-:W-:-:S04]  /*22f0*/  IMAD R4, R32, c[0x0][0x3a4], R12 ;  /* 0x0000e90020047a24 */ /* 0x000fc800078e020c */
[----:B------:R-:W-:Y:S01]  /*2300*/  IMAD.IADD R5, R9, 0x1, R4 ;  /* 0x0000000109057824 */ /* 0x000fe200078e0204 */
[----:B------:R-:W-:-:S04]  /*2310*/  LEA R4, P0, R8, c[0x0][0x340], 0x1 ;  /* 0x0000d00008047a11 */ /* 0x000fc800078008ff */
[----:B------:R-:W-:-:S05]  /*2320*/  LEA.HI.X R5, R8, c[0x0][0x344], R5, 0x1, P0 ;  /* 0x0000d10008057a11 */ /* 0x000fca00000f0c05 */
[----:B------:R1:W-:Y:S04]  /*2330*/  @!P3 STG.E.128 [R4.64], RZ ;  /* 0x000000ff0400b986 */ /* 0x0003e8000c101d04 */
[----:B------:R1:W-:Y:S04]  /*2340*/  @!P2 STG.E.128 [R4.64+0x80], RZ ;  /* 0x000080ff0400a986 */ /* 0x0003e8000c101d04 */
[----:B------:R1:W-:Y:S02]  /*2350*/  @!P1 STG.E.128 [R4.64+0x100], RZ ;  /* 0x000100ff04009986 */ /* 0x0003e4000c101d04 */
.L_x_10:
[----:B-1----:R-:W-:Y:S05]  /*2360*/  BSYNC B0 ;  /* 0x0000000000007941 */ /* 0x002fea0003800000 */
.L_x_9:
[----:B------:R-:W-:Y:S01]  /*2370*/  IADD3 R4, R32, 0x20, RZ ;  /* 0x0000002020047810 */ /* 0x000fe20007ffe0ff */
[----:B------:R-:W-:Y:S03]  /*2380*/  BSSY B0, `(.L_x_11) ;  /* 0x0000012000007945 */ /* 0x000fe60003800000 */
[----:B------:R-:W-:-:S13]  /*2390*/  ISETP.GE.AND P3, PT, R4, UR6, PT ;  /* 0x0000000604007c0c */ /* 0x000fda000bf66270 */
[----:B------:R-:W-:Y:S05]  /*23a0*/  @P3 BRA `(.L_x_12) ;  /* 0x000000f000003947 */ /* 0x000fea0003800000 */
[----:B------:R-:W-:Y:S01]  /*23b0*/  IADD3 R4, P0, R32, 0x20, RZ ;  /* 0x0000002020047810 */ /* 0x000fe20007f1e0ff */
[----:B------:R-:W-:Y:S01]  /*23c0*/  IMAD.MOV.U32 R7, RZ, RZ, R10 ;  /* 0x000000ffff077224 */ /* 0x000fe200078e000a */
[----:B------:R-:W-:Y:S02]  /*23d0*/  ISETP.GE.AND P2, PT, R30, c[0x0][0x220], PT ;  /* 0x000088001e007a0c */ /* 0x000fe40003f46270 */
[----:B-----5:R-:W-:Y:S01]  /*23e0*/  ISETP.GE.AND P1, PT, R14, c[0x0][0x220], PT ;  /* 0x000088000e007a0c */ /* 0x020fe20003f26270 */
[----:B------:R-:W-:Y:S01]  /*23f0*/  IMAD.X R5, RZ, RZ, R26, P0 ;  /* 0x000000ffff057224 */ /* 0x000fe200000e061a */
[----:B------:R-:W-:Y:S01]  /*2400*/  ISETP.GE.AND P0, PT, R13, c[0x0][0x220], PT ;  /* 0x000088000d007a0c */ /* 0x000fe20003f06270 */
[----:B------:R-:W-:-:S04]  /*2410*/  IMAD.WIDE.U32 R6, R4, c[0x0][0x3a0], R6 ;  /* 0x0000e80004067a25 */ /* 0x000fc800078e0006 */
[----:B------:R-:W-:-:S04]  /*2420*/  IMAD R5, R5, c[0x0][0x3a0], RZ ;  /* 0x0000e80005057a24 */ /* 0x000fc800078e02ff */
[----:B------:R-:W-:Y:S01]  /*2430*/  IMAD R5, R4, c[0x0][0x3a4], R5 ;  /* 0x0000e90004057a24 */ /* 0x000fe200078e0205 */
[----:B------:R-:W-:-:S03]  /*2440*/  LEA R4, P5, R6, c[0x0][0x340], 0x1 ;  /* 0x0000d00006047a11 */ /* 0x000fc600078a08ff */
[----:B------:R-:W-:-:S05]  /*2450*/  IMAD.IADD R5, R7, 0x1, R5 ;  /* 0x0000000107057824 */ /* 0x000fca00078e0205 */
[----:B------:R-:W-:-:S05]  /*2460*/  LEA.HI.X R5, R6, c[0x0][0x344], R5, 0x1, P5 ;  /* 0x0000d10006057a11 */ /* 0x000fca00028f0c05 */
[----:B------:R1:W-:Y:S04]  /*2470*/  @!P2 STG.E.128 [R4.64], RZ ;  /* 0x000000ff0400a986 */ /* 0x0003e8000c101d04 */
[----:B------:R1:W-:Y:S04]  /*2480*/  @!P1 STG.E.128 [R4.64+0x80], RZ ;  /* 0x000080ff04009986 */ /* 0x0003e8000c101d04 */
[----:B------:R1:W-:Y:S02]  /*2490*/  @!P0 STG.E.128 [R4.64+0x100], RZ ;  /* 0x000100ff04008986 */ /* 0x0003e4000c101d04 */
.L_x_12:
[----:B------:R-:W-:Y:S05]  /*24a0*/  BSYNC B0 ;  /* 0x0000000000007941 */ /* 0x000fea0003800000 */
.L_x_11:
[----:B------:R-:W-:Y:S01]  /*24b0*/  ULDC.64 UR6, c[0x0][0x3a8] ;  /* 0x0000ea0000067ab9 */ /* 0x000fe20000000a00 */
[----:B-1----:R-:W-:Y:S01]  /*24c0*/  IMAD.WIDE.U32 R4, R11, c[0x0][0x3a8], R30 ;  /* 0x0000ea000b047a25 */ /* 0x002fe200078e001e */
[----:B------:R-:W-:Y:S01]  /*24d0*/  UIMAD UR6, UR19, UR6, URZ ;  /* 0x00000006130672a4 */ /* 0x000fe2000f8e023f */
[----:B------:R-:W-:Y:S03]  /*24e0*/  BSSY B0, `(.L_x_13) ;  /* 0x000001a000007945 */ /* 0x000fe60003800000 */
[----:B------:R-:W-:Y:S01]  /*24f0*/  UIMAD UR6, UR23, UR7, UR6 ;  /* 0x00000007170672a4 */ /* 0x000fe2000f8e0206 */
[----:B------:R-:W-:-:S05]  /*2500*/  IADD3 R6, P0, R4, UR10, RZ ;  /* 0x0000000a04067c10 */ /* 0x000fca000ff1e0ff */
[----:B------:R-:W-:Y:S01]  /*2510*/  IMAD.U32 R4, RZ, RZ, UR6 ;  /* 0x00000006ff047e24 */ /* 0x000fe2000f8e00ff */
[----:B------:R-:W-:Y:S02]  /*2520*/  ULDC.64 UR6, c[0x0][0x3c0] ;  /* 0x0000f00000067ab9 */ /* 0x000fe40000000a00 */
[----:B------:R-:W-:Y:S02]  /*2530*/  UIMAD UR6, UR55, UR6, URZ ;  /* 0x00000006370672a4 */ /* 0x000fe4000f8e023f */
[----:B------:R-:W-:Y:S02]  /*2540*/  IADD3.X R7, R5, UR11, R4, P0, !PT ;  /* 0x0000000b05077c10 */ /* 0x000fe400087fe404 */
[----:B------:R-:W-:Y:S01]  /*2550*/  MOV R4, UR36 ;  /* 0x0000002400047c02 */ /* 0x000fe20008000f00 */
[----:B------:R-:W-:-:S04]  /*2560*/  UIMAD UR6, UR36, UR7, UR6 ;  /* 0x00000007240672a4 */ /* 0x000fc8000f8e0206 */
[----:B------:R-:W-:-:S05]  /*2570*/  IMAD.WIDE.U32 R6, R4, c[0x0][0x3c0], R6 ;  /* 0x0000f00004067a25 */ /* 0x000fca00078e0006 */
[----:B------:R-:W-:Y:S01]  /*2580*/  IADD3 R10, R7, UR6, RZ ;  /* 0x00000006070a7c10 */ /* 0x000fe2000fffe0ff */
[----:B------:R-:W-:Y:S05]  /*2590*/  @P4 BRA `(.L_x_14) ;  /* 0x000000e000004947 */ /* 0x000fea0003800000 */
[----:B------:R-:W-:Y:S01]  /*25a0*/  MOV R5, R10 ;  /* 0x0000000a00057202 */ /* 0x000fe20000000f00 */
        /* <DEDUP_REMOVED lines=13> */
.L_x_14:
[----:B------:R-:W-:Y:S05]  /*2680*/  BSYNC B0 ;  /* 0x0000000000007941 */ /* 0x000fea0003800000 */
.L_x_13:
[----:B------:R-:W-:Y:S05]  /*2690*/  @P3 BRA `(.L_x_15) ;  /* 0x000066e000003947 */ /* 0x000fea0003800000 */
[----:B-1----:R-:W-:Y:S01]  /*26a0*/  IADD3 R4, P0, R32, 0x20, RZ ;  /* 0x0000002020047810 */ /* 0x002fe20007f1e0ff */
[----:B------:R-:W-:Y:S01]  /*26b0*/  IMAD.MOV.U32 R7, RZ, RZ, R10 ;  /* 0x000000ffff077224 */ /* 0x000fe200078e000a */
[----:B------:R-:W-:-:S03]  /*26c0*/  ISETP.GE.AND P1, PT, R30, c[0x0][0x220], PT ;  /* 0x000088001e007a0c */ /* 0x000fc60003f26270 */
[----:B------:R-:W-:Y:S01]  /*26d0*/  IMAD.X R5, RZ, RZ, R26, P0 ;  /* 0x000000ffff057224 */ /* 0x000fe200000e061a */
[----:B-----5:R-:W-:Y:S01]  /*26e0*/  ISETP.GE.AND P0, PT, R14, c[0x0][0x220], PT ;  /* 0x000088000e007a0c */ /* 0x020fe20003f06270 */
[----:B------:R-:W-:-:S04]  /*26f0*/  IMAD.WIDE.U32 R6, R4, c[0x0][0x3a8], R6 ;  /* 0x0000ea0004067a25 */ /* 0x000fc800078e0006 */
[----:B------:R-:W-:-:S04]  /*2700*/  IMAD R5, R5, c[0x0][0x3a8], RZ ;  /* 0x0000ea0005057a24 */ /* 0x000fc800078e02ff */
[----:B------:R-:W-:Y:S01]  /*2710*/  IMAD R5, R4, c[0x0][0x3ac], R5 ;  /* 0x0000eb0004057a24 */ /* 0x000fe200078e0205 */
[----:B------:R-:W-:-:S03]  /*2720*/  LEA R4, P2, R6, c[0x0][0x348], 0x1 ;  /* 0x0000d20006047a11 */ /* 0x000fc600078408ff */
[----:B------:R-:W-:-:S05]  /*2730*/  IMAD.IADD R5, R7, 0x1, R5 ;  /* 0x0000000107057824 */ /* 0x000fca00078e0205 */
[----:B------:R-:W-:-:S05]  /*2740*/  LEA.HI.X R5, R6, c[0x0][0x34c], R5, 0x1, P2 ;  /* 0x0000d30006057a11 */ /* 0x000fca00010f0c05 */
[----:B------:R1:W-:Y:S04]  /*2750*/  @!P1 STG.E.128 [R4.64], RZ ;  /* 0x000000ff04009986 */ /* 0x0003e8000c101d04 */
[----:B------:R1:W-:Y:S01]  /*2760*/  @!P0 STG.E.128 [R4.64+0x80], RZ ;  /* 0x000080ff04008986 */ /* 0x0003e2000c101d04 */
[----:B------:R-:W-:-:S13]  /*2770*/  ISETP.GE.AND P0, PT, R13, c[0x0][0x220], PT ;  /* 0x000088000d007a0c */ /* 0x000fda0003f06270 */
[----:B------:R-:W-:Y:S05]  /*2780*/  @P0 BRA `(.L_x_15) ;  /* 0x000065f000000947 */ /* 0x000fea0003800000 */
[----:B------:R2:W-:Y:S01]  /*2790*/  STG.E.128 [R4.64+0x100], RZ ;  /* 0x000100ff04007986 */ /* 0x0005e2000c101d04 */
[----:B------:R-:W-:Y:S05]  /*27a0*/  BRA `(.L_x_15) ;  /* 0x000065d000007947 */ /* 0x000fea0003800000 */
.L_x_6:
[----:B------:R-:W2:Y:S01]  /*27b0*/  LDL R29, [R1+0x2c] ;  /* 0x00002c00011d7983 */ /* 0x000ea20000100800 */
[----:B------:R-:W-:Y:S01]  /*27c0*/  PLOP3.LUT P0, PT, PT, PT, UP6, 0x80, 0x0 ;  /* 0x000000000000781c */ /* 0x000fe20003f0f068 */
[----:B------:R-:W-:Y:S01]  /*27d0*/  UIMAD UR11, UR20, -0x40, UR16 ;  /* 0xffffffc0140b78a4 */ /* 0x000fe2000f8e0210 */
[----:B------:R-:W-:Y:S01]  /*27e0*/  MOV R22, UR23 ;  /* 0x0000001700167c02 */ /* 0x000fe20008000f00 */
[----:B------:R-:W-:Y:S01]  /*27f0*/  ULDC.64 UR14, c[0x0][0x1a0] ;  /* 0x00006800000e7ab9 */ /* 0x000fe20000000a00 */
[----:B------:R-:W-:Y:S01]  /*2800*/  BSSY B0, `(.L_x_16) ;  /* 0x0000032000007945 */ /* 0x000fe20003800000 */
[----:B------:R-:W-:-:S08]  /*2810*/  UIMAD UR13, UR19, UR14, URZ ;  /* 0x0000000e130d72a4 */ /* 0x000fd0000f8e023f */
[----:B------:R-:W-:Y:S01]  /*2820*/  @P0 BAR.SYNC.DEFER_BLOCKING 0x0 ;  /* 0x0000000000000b1d */ /* 0x000fe20000010000 */
[----:B------:R-:W-:Y:S01]  /*2830*/  ISETP.GE.AND P6, PT, R32, UR11, PT ;  /* 0x0000000b20007c0c */ /* 0x000fe2000bfc6270 */
[----:B------:R-:W-:Y:S01]  /*2840*/  UIMAD UR13, UR23, UR15, UR13 ;  /* 0x0000000f170d72a4 */ /* 0x000fe2000f8e020d */
[----:B------:R-:W-:-:S05]  /*2850*/  IMAD.WIDE.U32 R4, R22, c[0x0][0x1a0], R30 ;  /* 0x0000680016047a25 */ /* 0x000fca00078e001e */
[----:B------:R-:W-:Y:S02]  /*2860*/  IADD3 R10, P0, R4, UR29, RZ ;  /* 0x0000001d040a7c10 */ /* 0x000fe4000ff1e0ff */
[----:B------:R-:W-:-:S04]  /*2870*/  MOV R4, UR13 ;  /* 0x0000000d00047c02 */ /* 0x000fc80008000f00 */
[----:B------:R-:W-:Y:S01]  /*2880*/  IADD3.X R11, R5, UR30, R4, P0, !PT ;  /* 0x0000001e050b7c10 */ /* 0x000fe200087fe404 */
[----:B------:R-:W-:-:S04]  /*2890*/  IMAD R4, R23, c[0x0][0x1b8], RZ ;  /* 0x00006e0017047a24 */ /* 0x000fc800078e02ff */
[C---:B------:R-:W-:Y:S02]  /*28a0*/  IMAD R4, R17.reuse, c[0x0][0x1bc], R4 ;  /* 0x00006f0011047a24 */ /* 0x040fe400078e0204 */
[----:B------:R-:W-:-:S05]  /*28b0*/  IMAD.WIDE.U32 R10, R17, c[0x0][0x1b8], R10 ;  /* 0x00006e00110a7a25 */ /* 0x000fca00078e000a */
[----:B------:R-:W-:Y:S01]  /*28c0*/  IADD3 R18, R11, R4, RZ ;  /* 0x000000040b127210 */ /* 0x000fe20007ffe0ff */
[----:B--2---:R1:W-:Y:S04]  /*28d0*/  @P6 STS.128 [R29+0x12000], RZ ;  /* 0x012000ff1d006388 */ /* 0x0043e80000000c00 */
[----:B------:R1:W-:Y:S04]  /*28e0*/  @P6 STS.128 [R29+0x14000], RZ ;  /* 0x014000ff1d006388 */ /* 0x0003e80000000c00 */
[----:B------:R1:W-:Y:S01]  /*28f0*/  @P6 STS.128 [R29+0x16000], RZ ;  /* 0x016000ff1d006388 */ /* 0x0003e20000000c00 */
[----:B------:R-:W-:Y:S05]  /*2900*/  @P6 BRA `(.L_x_17) ;  /* 0x0000021000006947 */ /* 0x000fea0003800000 */
[----:B------:R-:W2:Y:S04]  /*2910*/  LDL R13, [R1+0x68] ;  /* 0x00006800010d7983 */ /* 0x000ea80000100800 */
[----:B------:R-:W3:Y:S01]  /*2920*/  LDL R12, [R1+0x6c] ;  /* 0x00006c00010c7983 */ /* 0x000ee20000100800 */
[----:B------:R-:W-:Y:S01]  /*2930*/  ISETP.GE.AND P4, PT, R30, c[0x0][0x220], PT ;  /* 0x000088001e007a0c */ /* 0x000fe20003f86270 */
[----:B------:R-:W-:-:S02]  /*2940*/  IMAD R16, R26, c[0x0][0x1a0], RZ ;  /* 0x000068001a107a24 */ /* 0x000fc400078e02ff */
[----:B------:R-:W-:Y:S02]  /*2950*/  IMAD.MOV.U32 R4, RZ, RZ, R10 ;  /* 0x000000ffff047224 */ /* 0x000fe400078e000a */
[----:B------:R-:W-:Y:S02]  /*2960*/  IMAD.MOV.U32 R5, RZ, RZ, R18 ;  /* 0x000000ffff057224 */ /* 0x000fe400078e0012 */
[C---:B------:R-:W-:Y:S02]  /*2970*/  IMAD R16, R32.reuse, c[0x0][0x1a4], R16 ;  /* 0x0000690020107a24 */ /* 0x040fe400078e0210 */
[----:B------:R-:W-:-:S04]  /*2980*/  IMAD.WIDE.U32 R4, R32, c[0x0][0x1a0], R4 ;  /* 0x0000680020047a25 */ /* 0x000fc800078e0004 */
[----:B------:R-:W-:Y:S01]  /*2990*/  IMAD.IADD R16, R5, 0x1, R16 ;  /* 0x0000000105107824 */ /* 0x000fe200078e0210 */
[C---:B------:R-:W-:Y:S01]  /*29a0*/  @!P4 LEA R14, P1, R4.reuse, c[0x0][0x170], 0x1 ;  /* 0x00005c00040eca11 */ /* 0x040fe200078208ff */
[----:B------:R4:W-:Y:S03]  /*29b0*/  @P4 STS.128 [R29+0x12000], RZ ;  /* 0x012000ff1d004388 */ /* 0x0009e60000000c00 */
[----:B------:R-:W-:-:S05]  /*29c0*/  @!P4 LEA.HI.X R15, R4, c[0x0][0x174], R16, 0x1, P1 ;  /* 0x00005d00040fca11 */ /* 0x000fca00008f0c10 */
[----:B------:R-:W-:Y:S01]  /*29d0*/  @!PT LDS RZ, [RZ] ;  /* 0x00000000fffff984 */ /* 0x000fe20000000800 */
[----:B------:R-:W-:Y:S01]  /*29e0*/  @!PT LDS RZ, [RZ] ;  /* 0x00000000fffff984 */ /* 0x000fe20000000800 */
[----:B------:R-:W-:Y:S01]  /*29f0*/  @!PT LDS RZ, [RZ] ;  /* 0x00000000fffff984 */ /* 0x000fe20000000800 */
[----:B------:R4:W-:Y:S01]  /*2a00*/  @!P4 LDGSTS.E.BYPASS.LTC128B.128 [R29+0x12000], [R14.64] ;  /* 0x120000000e1dcfae */ /* 0x0009e2000b901d44 */
[----:B--2---:R-:W-:Y:S02]  /*2a10*/  ISETP.GE.AND P3, PT, R13, c[0x0][0x220], PT ;  /* 0x000088000d007a0c */ /* 0x004fe40003f66270 */
[----:B---3--:R-:W-:-:S11]  /*2a20*/  ISETP.GE.AND P2, PT, R12, c[0x0][0x220], PT ;  /* 0x000088000c007a0c */ /* 0x008fd60003f46270 */
[C---:B------:R-:W-:Y:S01]  /*2a30*/  @!P3 LEA R12, P0, R4.reuse, c[0x0][0x170], 0x1 ;  /* 0x00005c00040cba11 */ /* 0x040fe200078008ff */
[----:B------:R4:W-:Y:S03]  /*2a40*/  @P3 STS.128 [R29+0x14000], RZ ;  /* 0x014000ff1d003388 */ /* 0x0009e60000000c00 */
[----:B------:R-:W-:-:S05]  /*2a50*/  @!P3 LEA.HI.X R13, R4, c[0x0][0x174], R16, 0x1, P0 ;  /* 0x00005d00040dba11 */ /* 0x000fca00000f0c10 */
[----:B------:R-:W-:Y:S01]  /*2a60*/  @!PT LDS RZ, [RZ] ;  /* 0x00000000fffff984 */ /* 0x000fe20000000800 */
[----:B------:R-:W-:Y:S01]  /*2a70*/  @!PT LDS RZ, [RZ] ;  /* 0x00000000fffff984 */ /* 0x000fe20000000800 */
[----:B------:R-:W-:Y:S01]  /*2a80*/  @!PT LDS RZ, [RZ] ;  /* 0x00000000fffff984 */ /* 0x000fe20000000800 */
[----:B------:R4:W-:Y:S04]  /*2a90*/  @!P3 LDGSTS.E.BYPASS.LTC128B.128 [R29+0x14000], [R12.64+0x80] ;  /* 0x140000800c1dbfae */ /* 0x0009e8000b901d44 */
[----:B------:R4:W-:Y:S01]  /*2aa0*/  @P2 STS.128 [R29+0x16000], RZ ;  /* 0x016000ff1d002388 */ /* 0x0009e20000000c00 */
[----:B------:R-:W-:Y:S05]  /*2ab0*/  @P2 BRA `(.L_x_17) ;  /* 0x0000006000002947 */ /* 0x000fea0003800000 */
[----:B----4-:R-:W-:-:S04]  /*2ac0*/  LEA R12, P0, R4, c[0x0][0x170], 0x1 ;  /* 0x00005c00040c7a11 */ /* 0x010fc800078008ff */
[----:B------:R-:W-:-:S05]  /*2ad0*/  LEA.HI.X R13, R4, c[0x0][0x174], R16, 0x1, P0 ;  /* 0x00005d00040d7a11 */ /* 0x000fca00000f0c10 */
[----:B------:R-:W-:Y:S01]  /*2ae0*/  @!PT LDS RZ, [RZ] ;  /* 0x00000000fffff984 */ /* 0x000fe20000000800 */
[----:B------:R-:W-:Y:S01]  /*2af0*/  @!PT LDS RZ, [RZ] ;  /* 0x00000000fffff984 */ /* 0x000fe20000000800 */
[----:B------:R-:W-:Y:S01]  /*2b00*/  @!PT LDS RZ, [RZ] ;  /* 0x00000000fffff984 */ /* 0x000fe20000000800 */
[----:B------:R2:W-:Y:S04]  /*2b10*/  LDGSTS.E.BYPASS.LTC128B.128 [R29+0x16000], [R12.64+0x100] ;  /* 0x160001000c1d7fae */ /* 0x0005e8000b901d44 */
.L_x_17:
[----:B------:R-:W-:Y:S05]  /*2b20*/  BSYNC B0 ;  /* 0x0000000000007941 */ /* 0x000fea0003800000 */
.L_x_16:
[----:B------:R-:W-:Y:S01]  /*2b30*/  IADD3 R16, R32, 0x20, RZ ;  /* 0x0000002020107810 */ /* 0x000fe20007ffe0ff */
[----:B------:R-:W-:Y:S03]  /*2b40*/  BSSY B0, `(.L_x_18) ;  /* 0x0000029000007945 */ /* 0x000fe60003800000 */
[----:B------:R-:W-:-:S13]  /*2b50*/  ISETP.GE.AND P5, PT, R16, UR11, PT ;  /* 0x0000000b10007c0c */ /* 0x000fda000bfa6270 */
[----:B------:R3:W-:Y:S04]  /*2b60*/  @P5 STS.128 [R29+0x13000], RZ ;  /* 0x013000ff1d005388 */ /* 0x0007e80000000c00 */
[----:B------:R3:W-:Y:S04]  /*2b70*/  @P5 STS.128 [R29+0x15000], RZ ;  /* 0x015000ff1d005388 */ /* 0x0007e80000000c00 */
[----:B------:R3:W-:Y:S01]  /*2b80*/  @P5 STS.128 [R29+0x17000], RZ ;  /* 0x017000ff1d005388 */ /* 0x0007e20000000c00 */
[----:B------:R-:W-:Y:S05]  /*2b90*/  @P5 BRA `(.L_x_19) ;  /* 0x0000023000005947 */ /* 0x000fea0003800000 */
[----:B--2-4-:R-:W2:Y:S04]  /*2ba0*/  LDL R13, [R1+0x68] ;  /* 0x00006800010d7983 */ /* 0x014ea80000100800 */
[----:B------:R-:W4:Y:S01]  /*2bb0*/  LDL R12, [R1+0x6c] ;  /* 0x00006c00010c7983 */ /* 0x000f220000100800 */
[----:B------:R-:W-:Y:S01]  /*2bc0*/  IADD3 R4, P0, R32, 0x20, RZ ;  /* 0x0000002020047810 */ /* 0x000fe20007f1e0ff */
[----:B------:R-:W-:Y:S01]  /*2bd0*/  IMAD.MOV.U32 R14, RZ, RZ, R10 ;  /* 0x000000ffff0e7224 */ /* 0x000fe200078e000a */
[----:B------:R-:W-:Y:S01]  /*2be0*/  ISETP.GE.AND P3, PT, R30, c[0x0][0x220], PT ;  /* 0x000088001e007a0c */ /* 0x000fe20003f66270 */
[----:B------:R-:W-:-:S02]  /*2bf0*/  IMAD.MOV.U32 R15, RZ, RZ, R18 ;  /* 0x000000ffff0f7224 */ /* 0x000fc400078e0012 */
[----:B------:R-:W-:Y:S02]  /*2c00*/  IMAD.X R5, RZ, RZ, R26, P0 ;  /* 0x000000ffff057224 */ /* 0x000fe400000e061a */
[----:B------:R-:W-:-:S04]  /*2c10*/  IMAD.WIDE.U32 R14, R4, c[0x0][0x1a0], R14 ;  /* 0x00006800040e7a25 */ /* 0x000fc800078e000e */
[----:B------:R-:W-:-:S04]  /*2c20*/  IMAD R5, R5, c[0x0][0x1a0], RZ ;  /* 0x0000680005057a24 */ /* 0x000fc800078e02ff */
[----:B------:R-:W-:Y:S01]  /*2c30*/  IMAD R4, R4, c[0x0][0x1a4], R5 ;  /* 0x0000690004047a24 */ /* 0x000fe200078e0205 */
[----:B------:R1:W-:Y:S03]  /*2c40*/  @P3 STS.128 [R29+0x13000], RZ ;  /* 0x013000ff1d003388 */ /* 0x0003e60000000c00 */
[----:B------:R-:W-:Y:S01]  /*2c50*/  IMAD.IADD R4, R15, 0x1, R4 ;  /* 0x000000010f047824 */ /* 0x000fe200078e0204 */
[----:B--2---:R-:W-:Y:S02]  /*2c60*/  ISETP.GE.AND P2, PT, R13, c[0x0][0x220], PT ;  /* 0x000088000d007a0c */ /* 0x004fe40003f46270 */
[----:B----4-:R-:W-:Y:S02]  /*2c70*/  ISETP.GE.AND P0, PT, R12, c[0x0][0x220], PT ;  /* 0x000088000c007a0c */ /* 0x010fe40003f06270 */
[----:B------:R-:W-:-:S04]  /*2c80*/  @!P3 LEA R12, P4, R14, c[0x0][0x170], 0x1 ;  /* 0x00005c000e0cba11 */ /* 0x000fc800078808ff */
[----:B------:R-:W-:-:S05]  /*2c90*/  @!P3 LEA.HI.X R13, R14, c[0x0][0x174], R4, 0x1, P4 ;  /* 0x00005d000e0dba11 */ /* 0x000fca00020f0c04 */
[C---:B------:R-:W-:Y:S01]  /*2ca0*/  @!P2 LEA R10, P1, R14.reuse, c[0x0][0x170], 0x1 ;  /* 0x00005c000e0aaa11 */ /* 0x040fe200078208ff */
[----:B------:R-:W-:Y:S01]  /*2cb0*/  @!PT LDS RZ, [RZ] ;  /* 0x00000000fffff984 */ /* 0x000fe20000000800 */
[----:B------:R-:W-:Y:S01]  /*2cc0*/  @!PT LDS RZ, [RZ] ;  /* 0x00000000fffff984 */ /* 0x000fe20000000800 */
[----:B------:R-:W-:Y:S01]  /*2cd0*/  @!PT LDS RZ, [RZ] ;  /* 0x00000000fffff984 */ /* 0x000fe20000000800 */
[----:B------:R1:W-:Y:S03]  /*2ce0*/  @!P3 LDGSTS.E.BYPASS.LTC128B.128 [R29+0x13000], [R12.64] ;  /* 0x130000000c1dbfae */ /* 0x0003e6000b901d44 */
[----:B------:R-:W-:Y:S01]  /*2cf0*/  @!P2 LEA.HI.X R11, R14, c[0x0][0x174], R4, 0x1, P1 ;  /* 0x00005d000e0baa11 */ /* 0x000fe200008f0c04 */
[----:B------:R1:W-:Y:S04]  /*2d00*/  @P2 STS.128 [R29+0x15000], RZ ;  /* 0x015000ff1d002388 */ /* 0x0003e80000000c00 */
[----:B------:R-:W-:Y:S01]  /*2d10*/  @!PT LDS RZ, [RZ] ;  /* 0x00000000fffff984 */ /* 0x000fe20000000800 */
[----:B------:R-:W-:Y:S01]  /*2d20*/  @!PT LDS RZ, [RZ] ;  /* 0x00000000fffff984 */ /* 0x000fe20000000800 */
[----:B------:R-:W-:Y:S01]  /*2d30*/  @!PT LDS RZ, [RZ] ;  /* 0x00000000fffff984 */ /* 0x000fe20000000800 */
[----:B------:R1:W-:Y:S04]  /*2d40*/  @!P2 LDGSTS.E.BYPASS.LTC128B.128 [R29+0x15000], [R10.64+0x80] ;  /* 0x150000800a1dafae */ /* 0x0003e8000b901d44 */
[----:B------:R1:W-:Y:S01]  /*2d50*/  @P0 STS.128 [R29+0x17000], RZ ;  /* 0x017000ff1d000388 */ /* 0x0003e20000000c00 */
[----:B------:R-:W-:Y:S05]  /*2d60*/  @P0 BRA `(.L_x_19) ;  /* 0x0000006000000947 */ /* 0x000fea0003800000 */
[----:B-1----:R-:W-:-:S04]  /*2d70*/  LEA R10, P0, R14, c[0x0][0x170], 0x1 ;  /* 0x00005c000e0a7a11 */ /* 0x002fc800078008ff */
[----:B------:R-:W-:-:S05]  /*2d80*/  LEA.HI.X R11, R14, c[0x0][0x174], R4, 0x1, P0 ;  /* 0x00005d000e0b7a11 */ /* 0x000fca00000f0c04 */
[----:B------:R-:W-:Y:S01]  /*2d90*/  @!PT LDS RZ, [RZ] ;  /* 0x00000000fffff984 */ /* 0x000fe20000000800 */
[----:B------:R-:W-:Y:S01]  /*2da0*/  @!PT LDS RZ, [RZ] ;  /* 0x00000000fffff984 */ /* 0x000fe20000000800 */
[----:B------:R-:W-:Y:S01]  /*2db0*/  @!PT LDS RZ, [RZ] ;  /* 0x00000000fffff984 */ /* 0x000fe20000000800 */
[----:B------:R1:W-:Y:S04]  /*2dc0*/  LDGSTS.E.BYPASS.LTC128B.128 [R29+0x17000], [R10.64+0x100] ;  /* 0x170001000a1d7fae */ /* 0x0003e8000b901d44 */
.L_x_19:
[----:B------:R-:W-:Y:S05]  /*2dd0*/  BSYNC B0 ;  /* 0x0000000000007941 */ /* 0x000fea0003800000 */
.L_x_18:
[----:B------:R-:W-:Y:S01]  /*2de0*/  UIMAD UR11, UR6, -0x40, UR24 ;  /* 0xffffffc0060b78a4 */ /* 0x000fe2000f8e0218 */
[----:B------:R-:W0:Y:S01]  /*2df0*/  LDGDEPBAR ;  /* 0x00000000000079af */ /* 0x000e220000000000 */
[----:B------:R-:W-:Y:S04]  /*2e00*/  BSSY B0, `(.L_x_20) ;  /* 0x000001b000007945 */ /* 0x000fe80003800000 */
[----:B------:R-:W-:-:S13]  /*2e10*/  ISETP.GE.AND P4, PT, R32, UR11, PT ;  /* 0x0000000b20007c0c */ /* 0x000fda000bf86270 */
[----:B------:R1:W-:Y:S04]  /*2e20*/  @P4 STS.128 [R29+0x6000], RZ ;  /* 0x006000ff1d004388 */ /* 0x0003e80000000c00 */
[----:B------:R1:W-:Y:S04]  /*2e30*/  @P4 STS.128 [R29+0x8000], RZ ;  /* 0x008000ff1d004388 */ /* 0x0003e80000000c00 */
[----:B------:R1:W-:Y:S01]  /*2e40*/  @P4 STS.128 [R29+0xa000], RZ ;  /* 0x00a000ff1d004388 */ /* 0x0003e20000000c00 */
[----:B------:R-:W-:Y:S05]  /*2e50*/  @P4 BRA `(.L_x_21) ;  /* 0x0000015000004947 */ /* 0x000fea0003800000 */
[----:B------:R-:W5:Y:S04]  /*2e60*/  LDL R5, [R1+0x68] ;  /* 0x0000680001057983 */ /* 0x000f680000100800 */
[----:B--2---:R-:W2:Y:S01]  /*2e70*/  LDL R4, [R1+0x6c] ;  /* 0x00006c0001047983 */ /* 0x004ea20000100800 */
[----:B------:R-:W-:-:S13]  /*2e80*/  ISETP.GE.AND P2, PT, R30, c[0x0][0x220], PT ;  /* 0x000088001e007a0c */ /* 0x000fda0003f46270 */
[----:B------:R1:W-:Y:S04]  /*2e90*/  @P2 STS.128 [R29+0x6000], RZ ;  /* 0x006000ff1d002388 */ /* 0x0003e80000000c00 */
[----:B------:R-:W-:Y:S01]  /*2ea0*/  @!PT LDS RZ, [RZ] ;  /* 0x00000000fffff984 */ /* 0x000fe20000000800 */
[----:B------:R-:W-:Y:S01]  /*2eb0*/  @!PT LDS RZ, [RZ] ;  /* 0x00000000fffff984 */ /* 0x000fe20000000800 */
[----:B------:R-:W-:Y:S01]  /*2ec0*/  @!PT LDS RZ, [RZ] ;  /* 0x00000000fffff984 */ /* 0x000fe20000000800 */
[----:B------:R1:W-:Y:S01]  /*2ed0*/  @!P2 LDGSTS.E.BYPASS.LTC128B.128 [R29+0x6000], [R36.64] ;  /* 0x06000000241dafae */ /* 0x0003e2000b901d44 */
[----:B-----5:R-:W-:Y:S02]  /*2ee0*/  ISETP.GE.AND P1, PT, R5, c[0x0][0x220], PT ;  /* 0x0000880005007a0c */ /* 0x020fe40003f26270 */
[----:B--2---:R-:W-:-:S11]  /*2ef0*/  ISETP.GE.AND P0, PT, R4, c[0x0][0x220], PT ;  /* 0x0000880004007a0c */ /* 0x004fd60003f06270 */
[----:B------:R1:W-:Y:S04]  /*2f00*/  @P1 STS.128 [R29+0x8000], RZ ;  /* 0x008000ff1d001388 */ /* 0x0003e80000000c00 */
[----:B------:R-:W-:Y:S01]  /*2f10*/  @!PT LDS RZ, [RZ] ;  /* 0x00000000fffff984 */ /* 0x000fe20000000800 */
[----:B------:R-:W-:Y:S01]  /*2f20*/  @!PT LDS RZ, [RZ] ;  /* 0x00000000fffff984 */ /* 0x000fe20000000800 */
[----:B------:R-:W-:Y:S01]  /*2f30*/  @!PT LDS RZ, [RZ] ;  /* 0x00000000fffff984 */ /* 0x000fe20000000800 */
[----:B------:R1:W-:Y:S04]  /*2f40*/  @!P1 LDGSTS.E.BYPASS.LTC128B.128 [R29+0x8000], [R36.64+0x80] ;  /* 0x08000080241d9fae */ /* 0x0003e8000b901d44 */
[----:B------:R1:W-:Y:S01]  /*2f50*/  @P0 STS.128 [R29+0xa000], RZ ;  /* 0x00a000ff1d000388 */ /* 0x0003e20000000c00 */
[----:B------:R-:W-:Y:S05]  /*2f60*/  @P0 BRA `(.L_x_21) ;  /* 0x0000004000000947 */ /* 0x000fea0003800000 */
[----:B------:R-:W-:Y:S01]  /*2f70*/  @!PT LDS RZ, [RZ] ;  /* 0x00000000fffff984 */ /* 0x000fe20000000800 */
[----:B------:R-:W-:Y:S01]  /*2f80*/  @!PT LDS RZ, [RZ] ;  /* 0x00000000fffff984 */ /* 0x000fe20000000800 */
[----:B------:R-:W-:Y:S01]  /*2f90*/  @!PT LDS RZ, [RZ] ;  /* 0x00000000fffff984 */ /* 0x000fe20000000800 */
[----:B------:R2:W-:Y:S02]  /*2fa0*/  LDGSTS.E.BYPASS.LTC128B.128 [R29+0xa000], [R36.64+0x100] ;  /* 0x0a000100241d7fae */ /* 0x0005e4000b901d44 */
.L_x_21:
[----:B------:R-:W-:Y:S05]  /*2fb0*/  BSYNC B0 ;  /* 0x0000000000007941 */ /* 0x000fea0003800000 */
.L_x_20:
[----:B------:R-:W-:Y:S01]  /*2fc0*/  ISETP.GE.AND P3, PT, R16, UR11, PT ;  /* 0x0000000b10007c0c */ /* 0x000fe2000bf66270 */
[----:B------:R-:W-:Y:S01]  /*2fd0*/  BSSY B0, `(.L_x_22) ;  /* 0x0000027000007945 */ /* 0x000fe20003800000 */
[----:B-12-4-:R-:W-:-:S11]  /*2fe0*/  MOV R12, 0x20 ;  /* 0x00000020000c7802 */ /* 0x016fd60000000f00 */
[----:B------:R1:W-:Y:S04]  /*2ff0*/  @P3 STS.128 [R29+0x7000], RZ ;  /* 0x007000ff1d003388 */ /* 0x0003e80000000c00 */
[----:B------:R1:W-:Y:S04]  /*3000*/  @P3 STS.128 [R29+0x9000], RZ ;  /* 0x009000ff1d003388 */ /* 0x0003e80000000c00 */
[----:B------:R1:W-:Y:S01]  /*3010*/  @P3 STS.128 [R29+0xb000], RZ ;  /* 0x00b000ff1d003388 */ /* 0x0003e20000000c00 */
[----:B------:R-:W-:Y:S05]  /*3020*/  @P3 BRA `(.L_x_23) ;  /* 0x0000021000003947 */ /* 0x000fea0003800000 */
[----:B------:R-:W2:Y:S04]  /*3030*/  LDL R10, [R1+0x68] ;  /* 0x00006800010a7983 */ /* 0x000ea80000100800 */
[----:B------:R-:W4:Y:S01]  /*3040*/  LDL R13, [R1+0x6c] ;  /* 0x00006c00010d7983 */ /* 0x000f220000100800 */
[----:B------:R-:W-:Y:S01]  /*3050*/  ISETP.GE.AND P2, PT, R30, c[0x0][0x220], PT ;  /* 0x000088001e007a0c */ /* 0x000fe20003f46270 */
[----:B------:R-:W-:-:S04]  /*3060*/  IMAD.WIDE.U32 R4, R12, c[0x0][0x370], RZ ;  /* 0x0000dc000c047a25 */ /* 0x000fc800078e00ff */
[----:B------:R-:W-:Y:S01]  /*3070*/  IMAD R7, R12, c[0x0][0x374], RZ ;  /* 0x0000dd000c077a24 */ /* 0x000fe200078e02ff */
[----:B------:R-:W-:-:S04]  /*3080*/  IADD3 R4, P0, R6, R4, RZ ;  /* 0x0000000406047210 */ /* 0x000fc80007f1e0ff */
[----:B------:R-:W-:-:S03]  /*3090*/  IADD3.X R5, R19, R5, R7, P0, !PT ;  /* 0x0000000513057210 */ /* 0x000fc600007fe407 */
[----:B------:R-:W-:Y:S01]  /*30a0*/  @!P2 IMAD.MOV.U32 R6, RZ, RZ, c[0x0][0x370] ;  /* 0x0000dc00ff06a624 */ /* 0x000fe200078e00ff */
[----:B------:R1:W-:Y:S01]  /*30b0*/  @P2 STS.128 [R29+0x7000], RZ ;  /* 0x007000ff1d002388 */ /* 0x0003e20000000c00 */
[----:B------:R-:W-:Y:S01]  /*30c0*/  @!P2 IMAD.MOV.U32 R7, RZ, RZ, c[0x0][0x374] ;  /* 0x0000dd00ff07a624 */ /* 0x000fe200078e00ff */
[----:B--2---:R-:W-:Y:S02]  /*30d0*/  ISETP.GE.AND P1, PT, R10, c[0x0][0x220], PT ;  /* 0x000088000a007a0c */ /* 0x004fe40003f26270 */
[----:B------:R-:W-:-:S04]  /*30e0*/  @!P2 LEA R10, P0, R6, R36, 0x6 ;  /* 0x00000024060aa211 */ /* 0x000fc800078030ff */
[----:B------:R-:W-:-:S05]  /*30f0*/  @!P2 LEA.HI.X R11, R6, R37, R7, 0x6, P0 ;  /* 0x00000025060ba211 */ /* 0x000fca00000f3407 */
[----:B------:R-:W-:Y:S01]  /*3100*/  @!PT LDS RZ, [RZ] ;  /* 0x00000000fffff984 */ /* 0x000fe20000000800 */
[----:B------:R-:W-:Y:S01]  /*3110*/  @!PT LDS RZ, [RZ] ;  /* 0x00000000fffff984 */ /* 0x000fe20000000800 */
[----:B------:R-:W-:Y:S01]  /*3120*/  @!PT LDS RZ, [RZ] ;  /* 0x00000000fffff984 */ /* 0x000fe20000000800 */
[----:B------:R1:W-:Y:S02]  /*3130*/  @!P2 LDGSTS.E.BYPASS.LTC128B.128 [R29+0x7000], [R10.64] ;  /* 0x070000000a1dafae */ /* 0x0003e4000b901d44 */
[C---:B------:R-:W-:Y:S02]  /*3140*/  @!P1 LEA R6, P0, R4.reuse, c[0x0][0x330], 0x1 ;  /* 0x0000cc0004069a11 */ /* 0x040fe400078008ff */
[----:B------:R1:W-:Y:S02]  /*3150*/  @P1 STS.128 [R29+0x9000], RZ ;  /* 0x009000ff1d001388 */ /* 0x0003e40000000c00 */
[----:B------:R-:W-:Y:S02]  /*3160*/  @!P1 LEA.HI.X R7, R4, c[0x0][0x334], R5, 0x1, P0 ;  /* 0x0000cd0004079a11 */ /* 0x000fe400000f0c05 */
[----:B----4-:R-:W-:-:S03]  /*3170*/  ISETP.GE.AND P0, PT, R13, c[0x0][0x220], PT ;  /* 0x000088000d007a0c */ /* 0x010fc60003f06270 */
[----:B------:R-:W-:Y:S01]  /*3180*/  @!PT LDS RZ, [RZ] ;  /* 0x00000000fffff984 */ /* 0x000fe20000000800 */
[----:B------:R-:W-:Y:S01]  /*3190*/  @!PT LDS RZ, [RZ] ;  /* 0x00000000fffff984 */ /* 0x000fe20000000800 */
[----:B------:R-:W-:Y:S01]  /*31a0*/  @!PT LDS RZ, [RZ] ;  /* 0x00000000fffff984 */ /* 0x000fe20000000800 */
[----:B------:R1:W-:Y:S10]  /*31b0*/  @!P1 LDGSTS.E.BYPASS.LTC128B.128 [R29+0x9000], [R6.64+0x80] ;  /* 0x09000080061d9fae */ /* 0x0003f4000b901d44 */
        /* <DEDUP_REMOVED lines=8> */
.L_x_23:
[----:B------:R-:W-:Y:S05]  /*3240*/  BSYNC B0 ;  /* 0x0000000000007941 */ /* 0x000fea0003800000 */
.L_x_22:
[----:B------:R2:W-:Y:S01]  /*3250*/  @P4 STS.128 [R29], RZ ;  /* 0x000000ff1d004388 */ /* 0x0005e20000000c00 */
[----:B------:R-:W-:Y:S03]  /*3260*/  BSSY B0, `(.L_x_24) ;  /* 0x0000019000007945 */ /* 0x000fe60003800000 */
[----:B------:R2:W-:Y:S04]  /*3270*/  @P4 STS.128 [R29+0x2000], RZ ;  /* 0x002000ff1d004388 */ /* 0x0005e80000000c00 */
[----:B------:R2:W-:Y:S01]  /*3280*/  @P4 STS.128 [R29+0x4000], RZ ;  /* 0x004000ff1d004388 */ /* 0x0005e20000000c00 */
[----:B------:R-:W-:Y:S05]  /*3290*/  @P4 BRA `(.L_x_25) ;  /* 0x0000015000004947 */ /* 0x000fea0003800000 */
[----:B------:R-:W4:Y:S04]  /*32a0*/  LDL R5, [R1+0x68] ;  /* 0x0000680001057983 */ /* 0x000f280000100800 */
[----:B------:R-:W5:Y:S01]  /*32b0*/  LDL R4, [R1+0x6c] ;  /* 0x00006c0001047983 */ /* 0x000f620000100800 */
[----:B------:R-:W-:-:S13]  /*32c0*/  ISETP.GE.AND P2, PT, R30, c[0x0][0x220], PT ;  /* 0x000088001e007a0c */ /* 0x000fda0003f46270 */
[----:B------:R1:W-:Y:S04]  /*32d0*/  @P2 STS.128 [R29], RZ ;  /* 0x000000ff1d002388 */ /* 0x0003e80000000c00 */
[----:B------:R-:W-:Y:S01]  /*32e0*/  @!PT LDS RZ, [RZ] ;  /* 0x00000000fffff984 */ /* 0x000fe20000000800 */
[----:B------:R-:W-:Y:S01]  /*32f0*/  @!PT LDS RZ, [RZ] ;  /* 0x00000000fffff984 */ /* 0x000fe20000000800 */
[----:B------:R-:W-:Y:S01]  /*3300*/  @!PT LDS RZ, [RZ] ;  /* 0x00000000fffff984 */ /* 0x000fe20000000800 */
[----:B------:R1:W-:Y:S01]  /*3310*/  @!P2 LDGSTS.E.BYPASS.LTC128B.128 [R29], [R34.64] ;  /* 0x00000000221dafae */ /* 0x0003e2000b901d44 */
[----:B----4-:R-:W-:Y:S02]  /*3320*/  ISETP.GE.AND P1, PT, R5, c[0x0][0x220], PT ;  /* 0x0000880005007a0c */ /* 0x010fe40003f26270 */
[----:B-----5:R-:W-:-:S11]  /*3330*/  ISETP.GE.AND P0, PT, R4, c[0x0][0x220], PT ;  /* 0x0000880004007a0c */ /* 0x020fd60003f06270 */
        /* <DEDUP_REMOVED lines=11> */
.L_x_25:
[----:B------:R-:W-:Y:S05]  /*33f0*/  BSYNC B0 ;  /* 0x0000000000007941 */ /* 0x000fea0003800000 */
.L_x_24:
[----:B------:R1:W-:Y:S01]  /*3400*/  @P3 STS.128 [R29+0x1000], RZ ;  /* 0x001000ff1d003388 */ /* 0x0003e20000000c00 */
[----:B------:R-:W-:Y:S03]  /*3410*/  BSSY B0, `(.L_x_26) ;  /* 0x0000025000007945 */ /* 0x000fe60003800000 */
[----:B------:R1:W-:Y:S04]  /*3420*/  @P3 STS.128 [R29+0x3000], RZ ;  /* 0x003000ff1d003388 */ /* 0x0003e80000000c00 */
[----:B------:R1:W-:Y:S01]  /*3430*/  @P3 STS.128 [R29+0x5000], RZ ;  /* 0x005000ff1d003388 */ /* 0x0003e20000000c00 */
[----:B------:R-:W-:Y:S05]  /*3440*/  @P3 BRA `(.L_x_27) ;  /* 0x0000021000003947 */ /* 0x000fea0003800000 */
[----:B------:R-:W5:Y:S04]  /*3450*/  LDL R4, [R1+0x68] ;  /* 0x0000680001047983 */ /* 0x000f680000100800 */
[----:B-12---:R-:W2:Y:S01]  /*3460*/  LDL R6, [R1+0x6c] ;  /* 0x00006c0001067983 */ /* 0x006ea20000100800 */
[----:B------:R-:W-:-:S13]  /*3470*/  ISETP.GE.AND P2, PT, R30, c[0x0][0x220], PT ;  /* 0x000088001e007a0c */ /* 0x000fda0003f46270 */
[----:B------:R-:W-:Y:S01]  /*3480*/  @!P2 IMAD.MOV.U32 R7, RZ, RZ, c[0x0][0x190] ;  /* 0x00006400ff07a624 */ /* 0x000fe200078e00ff */
[----:B------:R1:W-:Y:S01]  /*3490*/  @P2 STS.128 [R29+0x1000], RZ ;  /* 0x001000ff1d002388 */ /* 0x0003e20000000c00 */
[----:B------:R-:W-:Y:S01]  /*34a0*/  @!P2 IMAD.MOV.U32 R9, RZ, RZ, c[0x0][0x194] ;  /* 0x00006500ff09a624 */ /* 0x000fe200078e00ff */
[----:B-----5:R-:W-:Y:S01]  /*34b0*/  ISETP.GE.AND P1, PT, R4, c[0x0][0x220], PT ;  /* 0x0000880004007a0c */ /* 0x020fe20003f26270 */
[----:B------:R-:W-:-:S04]  /*34c0*/  IMAD.WIDE.U32 R4, R12, c[0x0][0x190], RZ ;  /* 0x000064000c047a25 */ /* 0x000fc800078e00ff */
[----:B------:R-:W-:Y:S01]  /*34d0*/  IMAD R12, R12, c[0x0][0x194], RZ ;  /* 0x000065000c0c7a24 */ /* 0x000fe200078e02ff */
[----:B------:R-:W-:Y:S02]  /*34e0*/  IADD3 R4, P0, R8, R4, RZ ;  /* 0x0000000408047210 */ /* 0x000fe40007f1e0ff */
[----:B------:R-:W-:Y:S02]  /*34f0*/  @!P2 LEA R8, P4, R7, R34, 0x6 ;  /* 0x000000220708a211 */ /* 0x000fe400078830ff */
[----:B------:R-:W-:Y:S02]  /*3500*/  IADD3.X R5, R21, R5, R12, P0, !PT ;  /* 0x0000000515057210 */ /* 0x000fe400007fe40c */
[----:B--2---:R-:W-:Y:S02]  /*3510*/  ISETP.GE.AND P0, PT, R6, c[0x0][0x220], PT ;  /* 0x0000880006007a0c */ /* 0x004fe40003f06270 */
[----:B------:R-:W-:Y:S02]  /*3520*/  @!P1 LEA R6, P3, R4, c[0x0][0x160], 0x1 ;  /* 0x0000580004069a11 */ /* 0x000fe400078608ff */
[----:B------:R-:W-:-:S02]  /*3530*/  @!P2 LEA.HI.X R9, R7, R35, R9, 0x6, P4 ;  /* 0x000000230709a211 */ /* 0x000fc400020f3409 */
[----:B------:R-:W-:-:S03]  /*3540*/  @!P1 LEA.HI.X R7, R4, c[0x0][0x164], R5, 0x1, P3 ;  /* 0x0000590004079a11 */ /* 0x000fc600018f0c05 */
[----:B------:R-:W-:Y:S01]  /*3550*/  @!PT LDS RZ, [RZ] ;  /* 0x00000000fffff984 */ /* 0x000fe20000000800 */
[----:B------:R-:W-:Y:S01]  /*3560*/  @!PT LDS RZ, [RZ] ;  /* 0x00000000fffff984 */ /* 0x000fe20000000800 */
[----:B------:R-:W-:Y:S01]  /*3570*/  @!PT LDS RZ, [RZ] ;  /* 0x00000000fffff984 */ /* 0x000fe20000000800 */
[----:B------:R1:W-:Y:S04]  /*3580*/  @!P2 LDGSTS.E.BYPASS.LTC128B.128 [R29+0x1000], [R8.64] ;  /* 0x01000000081dafae */ /* 0x0003e8000b901d44 */
        /* <DEDUP_REMOVED lines=13> */
.L_x_27:
[----:B------:R-:W-:Y:S05]  /*3660*/  BSYNC B0 ;  /* 0x0000000000007941 */ /* 0x000fea0003800000 */
.L_x_26:
[----:B------:R-:W-:Y:S01]  /*3670*/  SHF.R.S32.HI R4, RZ, 0x1f, R25 ;  /* 0x0000001fff047819 */ /* 0x000fe20000011419 */
[----:B------:R-:W-:Y:S01]  /*3680*/  ULDC.64 UR14, c[0x0][0x198] ;  /* 0x00006600000e7ab9 */ /* 0x000fe20000000a00 */
[----:B-1----:R-:W-:Y:S02]  /*3690*/  SHF.R.S32.HI R6, RZ, 0x1f, R20 ;  /* 0x0000001fff067819 */ /* 0x002fe40000011414 */
[----:B------:R-:W-:Y:S02]  /*36a0*/  LEA.HI R4, R4, R24, RZ, 0x2 ;  /* 0x0000001804047211 */ /* 0x000fe400078f10ff */
[----:B------:R-:W-:Y:S02]  /*36b0*/  LEA.HI R6, R6, R20, RZ, 0x2 ;  /* 0x0000001406067211 */ /* 0x000fe400078f10ff */
[----:B------:R-:W-:Y:S02]  /*36c0*/  LOP3.LUT R4, R4, 0xfffffffc, RZ, 0xc0, !PT ;  /* 0xfffffffc04047812 */ /* 0x000fe400078ec0ff */
[----:B------:R-:W-:-:S03]  /*36d0*/  SHF.R.S32.HI R6, RZ, 0x2, R6 ;  /* 0x00000002ff067819 */ /* 0x000fc60000011406 */
[----:B------:R-:W-:-:S04]  /*36e0*/  IMAD.IADD R4, R24, 0x1, -R4 ;  /* 0x0000000118047824 */ /* 0x000fc800078e0a04 */
[----:B------:R-:W-:-:S04]  /*36f0*/  IMAD R6, R4, 0x10, R6 ;  /* 0x0000001004067824 */ /* 0x000fc800078e0206 */
[C---:B------:R-:W-:Y:S01]  /*3700*/  IMAD.SHL.U32 R8, R6.reuse, 0x4, RZ ;  /* 0x0000000406087824 */ /* 0x040fe200078e00ff */
[C---:B------:R-:W-:Y:S02]  /*3710*/  IADD3 R5, R6.reuse, 0x8, RZ ;  /* 0x0000000806057810 */ /* 0x040fe40007ffe0ff */
[----:B------:R-:W-:Y:S02]  /*3720*/  SHF.R.S32.HI R4, RZ, 0x1f, R6 ;  /* 0x0000001fff047819 */ /* 0x000fe40000011406 */
[C---:B------:R-:W-:Y:S01]  /*3730*/  ISETP.GE.AND P2, PT, R6.reuse, UR11, PT ;  /* 0x0000000b06007c0c */ /* 0x040fe2000bf46270 */
[----:B------:R1:W-:Y:S01]  /*3740*/  STL [R1+0x74], R8 ;  /* 0x0000740801007387 */ /* 0x0003e20000100800 */
[----:B------:R-:W-:Y:S02]  /*3750*/  ISETP.GE.AND P1, PT, R5, UR11, PT ;  /* 0x0000000b05007c0c */ /* 0x000fe4000bf26270 */
[----:B------:R-:W-:Y:S02]  /*3760*/  SHF.L.U64.HI R7, R6, 0x2, R4 ;  /* 0x0000000206077819 */ /* 0x000fe40000010204 */
[----:B------:R-:W-:-:S03]  /*3770*/  IADD3 R4, P0, R8, UR8, RZ ;  /* 0x0000000808047c10 */ /* 0x000fc6000ff1e0ff */
[----:B------:R5:W-:Y:S01]  /*3780*/  STL [R1+0x70], R7 ;  /* 0x0000700701007387 */ /* 0x000be20000100800 */
[----:B------:R-:W-:Y:S01]  /*3790*/  IADD3.X R5, R7, UR7, RZ, P0, !PT ;  /* 0x0000000707057c10 */ /* 0x000fe200087fe4ff */
[----:B-1----:R-:W-:-:S06]  /*37a0*/  IMAD.MOV.U32 R8, RZ, RZ, 0x7f800000 ;  /* 0x7f800000ff087424 */ /* 0x002fcc00078e00ff */
[----:B--2---:R1:W2:Y:S01]  /*37b0*/  @!P2 LDG.E R8, [R4.64] ;  /* 0x000000040408a981 */ /* 0x0042a2000c1e1900 */
[----:B-----5:R-:W-:-:S06]  /*37c0*/  IMAD.MOV.U32 R7, RZ, RZ, 0x7f800000 ;  /* 0x7f800000ff077424 */ /* 0x020fcc00078e00ff */
[----:B------:R1:W5:Y:S01]  /*37d0*/  @!P1 LDG.E R7, [R4.64+0x20] ;  /* 0x0000200404079981 */ /* 0x000362000c1e1900 */
[----:B------:R-:W-:-:S03]  /*37e0*/  UIMAD UR11, UR19, UR14, URZ ;  /* 0x0000000e130b72a4 */ /* 0x000fc6000f8e023f */
[----:B------:R-:W-:Y:S01]  /*37f0*/  @P6 STS.128 [R29+0xc000], RZ ;  /* 0x00c000ff1d006388 */ /* 0x000fe20000000c00 */
[----:B------:R-:W-:-:S03]  /*3800*/  UIMAD UR11, UR23, UR15, UR11 ;  /* 0x0000000f170b72a4 */ /* 0x000fc6000f8e020b */
[----:B------:R-:W-:Y:S04]  /*3810*/  @P6 STS.128 [R29+0xe000], RZ ;  /* 0x00e000ff1d006388 */ /* 0x000fe80000000c00 */
[----:B------:R-:W-:Y:S01]  /*3820*/  @P6 STS.128 [R29+0x10000], RZ ;  /* 0x010000ff1d006388 */ /* 0x000fe20000000c00 */
[----:B-1----:R-:W-:Y:S01]  /*3830*/  IMAD.WIDE.U32 R4, R22, c[0x0][0x198], R30 ;  /* 0x0000660016047a25 */ /* 0x002fe200078e001e */
[----:B------:R-:W-:Y:S02]  /*3840*/  BSSY B0, `(.L_x_28) ;  /* 0x000002c000007945 */ /* 0x000fe40003800000 */
[----:B--2---:R1:W-:Y:S04]  /*3850*/  STL [R1+0x60], R8 ;  /* 0x0000600801007387 */ /* 0x0043e80000100800 */
[----:B-----5:R2:W-:Y:S01]  /*3860*/  STL [R1+0x64], R7 ;  /* 0x0000640701007387 */ /* 0x0205e20000100800 */
[----:B-1----:R-:W-:Y:S01]  /*3870*/  IADD3 R8, P0, R4, UR26, RZ ;  /* 0x0000001a04087c10 */ /* 0x002fe2000ff1e0ff */
[----:B------:R-:W-:-:S05]  /*3880*/  IMAD.U32 R4, RZ, RZ, UR11 ;  /* 0x0000000bff047e24 */ /* 0x000fca000f8e00ff */
[----:B------:R-:W-:Y:S01]  /*3890*/  IADD3.X R9, R5, UR27, R4, P0, !PT ;  /* 0x0000001b05097c10 */ /* 0x000fe200087fe404 */
[----:B------:R-:W-:-:S04]  /*38a0*/  IMAD R4, R23, c[0x0][0x1b0], RZ ;  /* 0x00006c0017047a24 */ /* 0x000fc800078e02ff */
[C---:B------:R-:W-:Y:S02]  /*38b0*/  IMAD R4, R17.reuse, c[0x0][0x1b4], R4 ;  /* 0x00006d0011047a24 */ /* 0x040fe400078e0204 */
[----:B------:R-:W-:-:S04]  /*38c0*/  IMAD.WIDE.U32 R8, R17, c[0x0][0x1b0], R8 ;  /* 0x00006c0011087a25 */ /* 0x000fc800078e0008 */
[----:B------:R-:W-:Y:S01]  /*38d0*/  IMAD.IADD R14, R9, 0x1, R4 ;  /* 0x00000001090e7824 */ /* 0x000fe200078e0204 */
[----:B------:R-:W-:Y:S05]  /*38e0*/  @P6 BRA `(.L_x_29) ;  /* 0x0000021000006947 */ /* 0x000fea0003800000 */
[----:B--2---:R-:W2:Y:S04]  /*38f0*/  LDL R7, [R1+0x68] ;  /* 0x0000680001077983 */ /* 0x004ea80000100800 */
[----:B------:R-:W5:Y:S01]  /*3900*/  LDL R10, [R1+0x6c] ;  /* 0x00006c00010a7983 */ /* 0x000f620000100800 */
[----:B------:R-:W-:Y:S01]  /*3910*/  ISETP.GE.AND P3, PT, R30, c[0x0][0x220], PT ;  /* 0x000088001e007a0c */ /* 0x000fe20003f66270 */
[----:B------:R-:W-:Y:S02]  /*3920*/  IMAD.MOV.U32 R4, RZ, RZ, R8 ;  /* 0x000000ffff047224 */ /* 0x000fe400078e0008 */
[----:B------:R-:W-:-:S04]  /*3930*/  IMAD.MOV.U32 R5, RZ, RZ, R14 ;  /* 0x000000ffff057224 */ /* 0x000fc800078e000e */
[----:B------:R-:W-:-:S06]  /*3940*/  IMAD.WIDE.U32 R4, R32, c[0x0][0x198], R4 ;  /* 0x0000660020047a25 */ /* 0x000fcc00078e0004 */
[----:B------:R-:W-:Y:S01]  /*3950*/  @!P3 LEA R12, P4, R4, c[0x0][0x168], 0x1 ;  /* 0x00005a00040cba11 */ /* 0x000fe200078808ff */
[----:B------:R1:W-:Y:S01]  /*3960*/  @P3 STS.128 [R29+0xc000], RZ ;  /* 0x00c000ff1d003388 */ /* 0x0003e20000000c00 */
[----:B--2---:R-:W-:Y:S01]  /*3970*/  ISETP.GE.AND P2, PT, R7, c[0x0][0x220], PT ;  /* 0x0000880007007a0c */ /* 0x004fe20003f46270 */
[----:B------:R-:W-:Y:S01]  /*3980*/  IMAD R7, R26, c[0x0][0x198], RZ ;  /* 0x000066001a077a24 */ /* 0x000fe200078e02ff */
[----:B-----5:R-:W-:-:S03]  /*3990*/  ISETP.GE.AND P0, PT, R10, c[0x0][0x220], PT ;  /* 0x000088000a007a0c */ /* 0x020fc60003f06270 */
[----:B------:R-:W-:-:S04]  /*39a0*/  IMAD R7, R32, c[0x0][0x19c], R7 ;  /* 0x0000670020077a24 */ /* 0x000fc800078e0207 */
[----:B------:R-:W-:-:S04]  /*39b0*/  IMAD.IADD R7, R5, 0x1, R7 ;  /* 0x0000000105077824 */ /* 0x000fc800078e0207 */
[C---:B------:R-:W-:Y:S02]  /*39c0*/  @!P2 LEA R10, P1, R4.reuse, c[0x0][0x168], 0x1 ;  /* 0x00005a00040aaa11 */ /* 0x040fe400078208ff */
[C-C-:B------:R-:W-:Y:S02]  /*39d0*/  @!P3 LEA.HI.X R13, R4.reuse, c[0x0][0x16c], R7.reuse, 0x1, P4 ;  /* 0x00005b00040dba11 */ /* 0x140fe400020f0c07 */
        /* <DEDUP_REMOVED lines=18> */
.L_x_29:
[----:B--2---:R-:W-:Y:S05]  /*3b00*/  BSYNC B0 ;  /* 0x0000000000007941 */ /* 0x004fea0003800000 */
.L_x_28:
[----:B------:R2:W-:Y:S01]  /*3b10*/  @P5 STS.128 [R29+0xd000], RZ ;  /* 0x00d000ff1d005388 */ /* 0x0005e20000000c00 */
[----:B------:R-:W-:Y:S03]  /*3b20*/  BSSY B0, `(.L_x_30) ;  /* 0x0000026000007945 */ /* 0x000fe60003800000 */
[----:B------:R2:W-:Y:S04]  /*3b30*/  @P5 STS.128 [R29+0xf000], RZ ;  /* 0x00f000ff1d005388 */ /* 0x0005e80000000c00 */
[----:B------:R2:W-:Y:S01]  /*3b40*/  @P5 STS.128 [R29+0x11000], RZ ;  /* 0x011000ff1d005388 */ /* 0x0005e20000000c00 */
[----:B------:R-:W-:Y:S05]  /*3b50*/  @P5 BRA `(.L_x_31) ;  /* 0x0000022000005947 */ /* 0x000fea0003800000 */
[----:B-1----:R-:W5:Y:S04]  /*3b60*/  LDL R10, [R1+0x68] ;  /* 0x00006800010a7983 */ /* 0x002f680000100800 */
[----:B--2---:R-:W2:Y:S01]  /*3b70*/  LDL R7, [R1+0x6c] ;  /* 0x00006c0001077983 */ /* 0x004ea20000100800 */
[----:B------:R-:W-:Y:S01]  /*3b80*/  IADD3 R4, P0, R32, 0x20, RZ ;  /* 0x0000002020047810 */ /* 0x000fe20007f1e0ff */
[----:B------:R-:W-:Y:S01]  /*3b90*/  IMAD.MOV.U32 R9, RZ, RZ, R14 ;  /* 0x000000ffff097224 */ /* 0x000fe200078e000e */
[----:B------:R-:W-:-:S03]  /*3ba0*/  ISETP.GE.AND P3, PT, R30, c[0x0][0x220], PT ;  /* 0x000088001e007a0c */ /* 0x000fc60003f66270 */
[----:B------:R-:W-:Y:S02]  /*3bb0*/  IMAD.X R5, RZ, RZ, R26, P0 ;  /* 0x000000ffff057224 */ /* 0x000fe400000e061a */
[----:B------:R-:W-:-:S04]  /*3bc0*/  IMAD.WIDE.U32 R12, R4, c[0x0][0x198], R8 ;  /* 0x00006600040c7a25 */ /* 0x000fc800078e0008 */
[----:B------:R-:W-:-:S04]  /*3bd0*/  IMAD R5, R5, c[0x0][0x198], RZ ;  /* 0x0000660005057a24 */ /* 0x000fc800078e02ff */
[----:B------:R-:W-:Y:S01]  /*3be0*/  IMAD R4, R4, c[0x0][0x19c], R5 ;  /* 0x0000670004047a24 */ /* 0x000fe200078e0205 */
[----:B------:R1:W-:Y:S03]  /*3bf0*/  @P3 STS.128 [R29+0xd000], RZ ;  /* 0x00d000ff1d003388 */ /* 0x0003e60000000c00 */
[----:B------:R-:W-:Y:S01]  /*3c00*/  IMAD.IADD R4, R13, 0x1, R4 ;  /* 0x000000010d047824 */ /* 0x000fe200078e0204 */
[----:B-----5:R-:W-:Y:S02]  /*3c10*/  ISETP.GE.AND P2, PT, R10, c[0x0][0x220], PT ;  /* 0x000088000a007a0c */ /* 0x020fe40003f46270 */
[C---:B------:R-:W-:Y:S02]  /*3c20*/  @!P3 LEA R10, P4, R12.reuse, c[0x0][0x168], 0x1 ;  /* 0x00005a000c0aba11 */ /* 0x040fe400078808ff */
[----:B--2---:R-:W-:Y:S02]  /*3c30*/  ISETP.GE.AND P0, PT, R7, c[0x0][0x220], PT ;  /* 0x0000880007007a0c */ /* 0x004fe40003f06270 */
[----:B------:R-:W-:-:S05]  /*3c40*/  @!P3 LEA.HI.X R11, R12, c[0x0][0x16c], R4, 0x1, P4 ;  /* 0x00005b000c0bba11 */ /* 0x000fca00020f0c04 */
[----:B------:R-:W-:Y:S01]  /*3c50*/  @!PT LDS RZ, [RZ] ;  /* 0x00000000fffff984 */ /* 0x000fe20000000800 */
[----:B------:R-:W-:Y:S01]  /*3c60*/  @!PT LDS RZ, [RZ] ;  /* 0x00000000fffff984 */ /* 0x000fe20000000800 */
[----:B------:R-:W-:Y:S01]  /*3c70*/  @!PT LDS RZ, [RZ] ;  /* 0x00000000fffff984 */ /* 0x000fe20000000800 */
[----:B------:R1:W-:Y:S02]  /*3c80*/  @!P3 LDGSTS.E.BYPASS.LTC128B.128 [R29+0xd000], [R10.64] ;  /* 0x0d0000000a1dbfae */ /* 0x0003e4000b901d44 */
[C---:B------:R-:W-:Y:S02]  /*3c90*/  @!P2 LEA R8, P1, R12.reuse, c[0x0][0x168], 0x1 ;  /* 0x00005a000c08aa11 */ /* 0x040fe400078208ff */
[----:B------:R1:W-:Y:S02]  /*3ca0*/  @P2 STS.128 [R29+0xf000], RZ ;  /* 0x00f000ff1d002388 */ /* 0x0003e40000000c00 */
[----:B------:R-:W-:-:S05]  /*3cb0*/  @!P2 LEA.HI.X R9, R12, c[0x0][0x16c], R4, 0x1, P1 ;  /* 0x00005b000c09aa11 */ /* 0x000fca00008f0c04 */
        /* <DEDUP_REMOVED lines=12> */
.L_x_31:
[----:B------:R-:W-:Y:S05]  /*3d80*/  BSYNC B0 ;  /* 0x0000000000007941 */ /* 0x000fea0003800000 */
.L_x_30:
[----:B-1----:R-:W5:Y:S01]  /*3d90*/  LDL R8, [R1] ;  /* 0x0000000001087983 */ /* 0x002f620000100800 */
[----:B------:R-:W-:Y:S01]  /*3da0*/  LEA.HI R5, R28, R27, RZ, 0x3 ;  /* 0x0000001b1c057211 */ /* 0x000fe200078f18ff */
[----:B------:R-:W-:Y:S01]  /*3db0*/  IMAD.U32 R4, RZ, RZ, UR16 ;  /* 0x00000010ff047e24 */ /* 0x000fe2000f8e00ff */
[----:B------:R-:W-:Y:S01]  /*3dc0*/  IADD3 R6, R6, 0x1, RZ ;  /* 0x0000000106067810 */ /* 0x000fe20007ffe0ff */
[----:B--2---:R-:W2:Y:S01]  /*3dd0*/  LDL R7, [R1+0x4] ;  /* 0x0000040001077983 */ /* 0x004ea20000100800 */
[----:B------:R-:W-:-:S03]  /*3de0*/  LOP3.LUT R5, R5, 0xfffffff8, RZ, 0xc0, !PT ;  /* 0xfffffff805057812 */ /* 0x000fc600078ec0ff */
[----:B------:R-:W0:Y:S01]  /*3df0*/  LDGDEPBAR ;  /* 0x00000000000079af */ /* 0x000e220000000000 */
[----:B------:R-:W-:Y:S01]  /*3e00*/  IMAD.MOV.U32 R240, RZ, RZ, 0x20 ;  /* 0x00000020fff07424 */ /* 0x000fe200078e00ff */
[----:B------:R-:W-:Y:S01]  /*3e10*/  IADD3 R4, R4, -UR24, R6 ;  /* 0x8000001804047c10 */ /* 0x000fe2000fffe006 */
[----:B------:R-:W-:-:S05]  /*3e20*/  IMAD.IADD R5, R27, 0x1, -R5 ;  /* 0x000000011b057824 */ /* 0x000fca00078e0a05 */
[----:B------:R-:W-:Y:S01]  /*3e30*/  LOP3.LUT P0, RZ, R5, 0x2, RZ, 0xc0, !PT ;  /* 0x0000000205ff7812 */ /* 0x000fe2000780c0ff */
[----:B------:R-:W-:-:S04]  /*3e40*/  DEPBAR.LE SB0, 0x1 ;  /* 0x000080400000791a */ /* 0x000fc80000000000 */
[----:B------:R-:W-:Y:S01]  /*3e50*/  BAR.SYNC.DEFER_BLOCKING 0x0 ;  /* 0x0000000000007b1d */ /* 0x000fe20000010000 */
[----:B------:R-:W-:-:S05]  /*3e60*/  SEL R240, R240, 0xffffffe0, !P0 ;  /* 0xffffffe0f0f07807 */ /* 0x000fca0004000000 */
[----:B------:R-:W-:Y:S01]  /*3e70*/  IMAD.IADD R240, R240, 0x1, R252 ;  /* 0x00000001f0f07824 */ /* 0x000fe200078e02fc */
[----:B------:R1:W-:Y:S04]  /*3e80*/  STL [R1+0x80], R4 ;  /* 0x0000800401007387 */ /* 0x0003e80000100800 */
[----:B------:R1:W3:Y:S04]  /*3e90*/  LDSM.16.M88.4 R172, [R240+0x12000] ;  /* 0x01200000f0ac783b */ /* 0x0002e80000000200 */
[----:B------:R1:W4:Y:S04]  /*3ea0*/  LDSM.16.M88.4 R176, [R240+0x12800] ;  /* 0x01280000f0b0783b */ /* 0x0003280000000200 */
[----:B------:R1:W1:Y:S04]  /*3eb0*/  LDSM.16.M88.4 R204, [R240+0x14000] ;  /* 0x01400000f0cc783b */ /* 0x0002680000000200 */
        /* <DEDUP_REMOVED lines=8> */
[----:B------:R-:W1:Y:S01]  /*3f40*/  LDSM.16.M88.4 R240, [R240+0x16800] ;  /* 0x01680000f0f0783b */ /* 0x000e620000000200 */
[----:B------:R-:W-:Y:S01]  /*3f50*/  USHF.L.U32 UR14, UR20, 0x6, URZ ;  /* 0x00000006140e7899 */ /* 0x000fe2000800063f */
[----:B------:R-:W-:Y:S01]  /*3f60*/  CS2R R142, SRZ ;  /* 0x00000000008e7805 */ /* 0x000fe2000001ff00 */
[----:B------:R-:W-:Y:S01]  /*3f70*/  CS2R R140, SRZ ;  /* 0x00000000008c7805 */ /* 0x000fe2000001ff00 */
[----:B------:R-:W-:Y:S01]  /*3f80*/  CS2R R146, SRZ ;  /* 0x0000000000927805 */ /* 0x000fe2000001ff00 */
[----:B------:R-:W-:Y:S01]  /*3f90*/  UIADD3 UR15, UR24, 0x40, UR14 ;  /* 0x00000040180f7890 */ /* 0x000fe2000fffe00e */
[----:B------:R-:W-:Y:S01]  /*3fa0*/  CS2R R144, SRZ ;  /* 0x0000000000907805 */ /* 0x000fe2000001ff00 */
        /* <DEDUP_REMOVED lines=37> */
[----:B---34-:R-:W-:Y:S01]  /*4200*/  CS2R R28, SRZ ;  /* 0x00000000001c7805 */ /* 0x018fe2000001ff00 */
[----:B------:R-:W-:Y:S01]  /*4210*/  CS2R R34, SRZ ;  /* 0x0000000000227805 */ /* 0x000fe2000001ff00 */
[----:B------:R-:W-:Y:S01]  /*4220*/  CS2R R32, SRZ ;  /* 0x0000000000207805 */ /* 0x000fe2000001ff00 */
[----:B------:R-:W-:Y:S01]  /*4230*/  CS2R R26, SRZ ;  /* 0x00000000001a7805 */ /* 0x000fe2000001ff00 */
[----:B------:R-:W-:Y:S01]  /*4240*/  CS2R R24, SRZ ;  /* 0x0000000000187805 */ /* 0x000fe2000001ff00 */
[----:B------:R-:W-:Y:S01]  /*4250*/  CS2R R22, SRZ ;  /* 0x0000000000167805 */ /* 0x000fe2000001ff00 */
[----:B------:R-:W-:Y:S01]  /*4260*/  CS2R R20, SRZ ;  /* 0x0000000000147805 */ /* 0x000fe2000001ff00 */
[----:B------:R-:W-:-:S02]  /*4270*/  UIADD3 UR14, UR14, 0x40, URZ ;  /* 0x000000400e0e7890 */ /* 0x000fc4000fffe03f */
[----:B------:R-:W-:Y:S01]  /*4280*/  UIADD3 UR15, UR15, -UR16, URZ ;  /* 0x800000100f0f7290 */ /* 0x000fe2000fffe03f */
[----:B-----5:R3:W4:Y:S04]  /*4290*/  LDSM.16.M88.4 R148, [R8+0x12000] ;  /* 0x012000000894783b */ /* 0x0207280000000200 */
[----:B------:R3:W1:Y:S04]  /*42a0*/  LDSM.16.M88.4 R152, [R8+0x12800] ;  /* 0x012800000898783b */ /* 0x0006680000000200 */
[----:B--2---:R3:W2:Y:S04]  /*42b0*/  LDSM.16.M88.4 R156, [R7+0x12000] ;  /* 0x01200000079c783b */ /* 0x0046a80000000200 */
        /* <DEDUP_REMOVED lines=8> */
[----:B----4-:R3:W1:Y:S02]  /*4340*/  LDSM.16.M88.4 R224, [R7+0x16800] ;  /* 0x0168000007e0783b */ /* 0x0106640000000200 */
.L_x_34:
[----:B------:R-:W4:Y:S01]  /*4350*/  LDL R88, [R1] ;  /* 0x0000000001587983 */ /* 0x000f220000100800 */
[----:B------:R-:W-:Y:S02]  /*4360*/  USHF.L.U32 UR11, UR6, 0x6, URZ ;  /* 0x00000006060b7899 */ /* 0x000fe4000800063f */
[----:B------:R-:W-:Y:S02]  /*4370*/  UISETP.GT.AND UP2, UPT, UR6, UR12, UPT ;  /* 0x0000000c0600728c */ /* 0x000fe4000bf44270 */
[----:B-----5:R-:W5:Y:S01]  /*4380*/  LDL R245, [R1+0x8] ;  /* 0x0000080001f57983 */ /* 0x020f620000100800 */
[----:B------:R-:W-:Y:S04]  /*4390*/  UISETP.GE.AND UP0, UPT, UR11, UR15, UPT ;  /* 0x0000000f0b00728c */ /* 0x000fe8000bf06270 */
[----:B---3--:R-:W3:Y:S01]  /*43a0*/  LDL R90, [R1+0x4] ;  /* 0x00000400015a7983 */ /* 0x008ee20000100800 */
[----:B------:R-:W-:Y:S04]  /*43b0*/  UISETP.LT.AND UP0, UPT, UR14, UR16, UP0 ;  /* 0x000000100e00728c */ /* 0x000fe80008701270 */
[----:B--2---:R-:W2:Y:S02]  /*43c0*/  LDL R244, [R1+0xc] ;  /* 0x00000c0001f47983 */ /* 0x004ea40000100800 */
[----:B------:R-:W-:Y:S03]  /*43d0*/  PLOP3.LUT P0, PT, PT, PT, UP0, 0x80, 0x0 ;  /* 0x000000000000781c */ /* 0x000fe60003f0f008 */
[----:B------:R-:W3:Y:S05]  /*43e0*/  LDL R99, [R1+0x18] ;  /* 0x0000180001637983 */ /* 0x000eea0000100800 */
[----:B------:R-:W3:Y:S05]  /*43f0*/  LDL R89, [R1+0x10] ;  /* 0x0000100001597983 */ /* 0x000eea0000100800 */
[----:B------:R-:W3:Y:S05]  /*4400*/  LDL R96, [R1+0x14] ;  /* 0x0000140001607983 */ /* 0x000eea0000100800 */
[----:B------:R-:W0:Y:S05]  /*4410*/  LDGDEPBAR ;  /* 0x00000000000079af */ /* 0x000e2a0000000000 */
[----:B------:R-:W3:Y:S05]  /*4420*/  LDL R92, [R1+0x80] ;  /* 0x00008000015c7983 */ /* 0x000eea0000100800 */
[----:B------:R-:W3:Y:S05]  /*4430*/  LDL R91, [R1+0x84] ;  /* 0x00008400015b7983 */ /* 0x000eea0000100800 */
[----:B------:R-:W3:Y:S05]  /*4440*/  LDL R95, [R1+0x50] ;  /* 0x00005000015f7983 */ /* 0x000eea0000100800 */
[----:B------:R-:W3:Y:S05]  /*4450*/  LDL R94, [R1+0x5c] ;  /* 0x00005c00015e7983 */ /* 0x000eea0000100800 */
[----:B------:R-:W3:Y:S05]  /*4460*/  LDL R93, [R1+0x54] ;  /* 0x00005400015d7983 */ /* 0x000eea0000100800 */
[----:B------:R-:W3:Y:S05]  /*4470*/  LDL R98, [R1+0x74] ;  /* 0x0000740001627983 */ /* 0x000eea0000100800 */
[----:B------:R-:W3:Y:S01]  /*4480*/  LDL R97, [R1+0x70] ;  /* 0x0000700001617983 */ /* 0x000ee20000100800 */
[----:B------:R-:W-:Y:S04]  /*4490*/  DEPBAR.LE SB0, 0x0 ;  /* 0x000080000000791a */ /* 0x000fe80000000000 */
[----:B------:R-:W-:Y:S06]  /*44a0*/  BAR.SYNC.DEFER_BLOCKING 0x0 ;  /* 0x0000000000007b1d */ /* 0x000fec0000010000 */
[----:B------:R-:W-:Y:S05]  /*44b0*/  LDSM.16.M88.4 R84, [R252+0xc000] ;  /* 0x00c00000fc54783b */ /* 0x000fea0000000200 */
[----:B-1--4-:R-:W-:Y:S05]  /*44c0*/  LDSM.16.M88.4 R8, [R88+0xc000] ;  /* 0x00c000005808783b */ /* 0x012fea0000000200 */
[----:B-----5:R-:W4:Y:S05]  /*44d0*/  LDSM.16.M88.4 R16, [R245] ;  /* 0x00000000f510783b */ /* 0x020f2a0000000200 */
[----:B------:R-:W5:Y:S05]  /*44e0*/  LDSM.16.M88.4 R68, [R88+0xc800] ;  /* 0x00c800005844783b */ /* 0x000f6a0000000200 */
[----:B--2---:R-:W-:Y:S05]  /*44f0*/  LDSM.16.M88.4 R72, [R244] ;  /* 0x00000000f448783b */ /* 0x004fea0000000200 */
[----:B---3--:R-:W2:Y:S05]  /*4500*/  LDSM.16.M88.4 R76, [R90+0xc000] ;  /* 0x00c000005a4c783b */ /* 0x008eaa0000000200 */
[----:B------:R-:W3:Y:S01]  /*4510*/  LDSM.16.M88.4 R80, [R90+0xc800] ;  /* 0x00c800005a50783b */ /* 0x000ee20000000200 */
[C---:B-1--4-:R-:W-:Y:S08]  /*4520*/  HMMA.16816.F32.BF16 R4, R16.reuse, R8, RZ ;  /* 0x000000081004723c */ /* 0x052ff000000418ff */
[C---:B------:R-:W-:Y:S08]  /*4530*/  HMMA.16816.F32.BF16 R8, R16.reuse, R10, RZ ;  /* 0x0000000a1008723c */ /* 0x040ff000000418ff */
[C---:B-----5:R-:W-:Y:S08]  /*4540*/  HMMA.16816.F32.BF16 R12, R16.reuse, R68, RZ ;  /* 0x00000044100c723c */ /* 0x060ff000000418ff */
[----:B------:R-:W-:Y:S01]  /*4550*/  HMMA.16816.F32.BF16 R16, R16, R70, RZ ;  /* 0x000000461010723c */ /* 0x000fe200000418ff */
[----:B------:R-:W1:Y:S07]  /*4560*/  LDSM.16.M88.4 R68, [R99] ;  /* 0x000000006344783b */ /* 0x000e6e0000000200 */
[C---:B--2---:R-:W-:Y:S08]  /*4570*/  HMMA.16816.F32.BF16 R4, R72.reuse, R76, R4 ;  /* 0x0000004c4804723c */ /* 0x044ff00000041804 */
[C---:B------:R-:W-:Y:S01]  /*4580*/  HMMA.16816.F32.BF16 R8, R72.reuse, R78, R8 ;  /* 0x0000004e4808723c */ /* 0x040fe20000041808 */
[----:B------:R-:W-:Y:S07]  /*4590*/  LDSM.16.M88.4 R76, [R96] ;  /* 0x00000000604c783b */ /* 0x000fee0000000200 */
[C---:B---3--:R-:W-:Y:S08]  /*45a0*/  HMMA.16816.F32.BF16 R12, R72.reuse, R80, R12 ;  /* 0x00000050480c723c */ /* 0x048ff0000004180c */
[----:B------:R-:W-:Y:S01]  /*45b0*/  HMMA.16816.F32.BF16 R16, R72, R82, R16 ;  /* 0x000000524810723c */ /* 0x000fe20000041810 */
[----:B------:R-:W2:Y:S05]  /*45c0*/  LDSM.16.M88.4 R72, [R252+0xc800] ;  /* 0x00c80000fc48783b */ /* 0x000eaa0000000200 */
[----:B------:R-:W3:Y:S02]  /*45d0*/  LDSM.16.M88.4 R80, [R89+0xc000] ;  /* 0x00c000005950783b */ /* 0x000ee40000000200 */
[C---:B-1----:R-:W-:Y:S08]  /*45e0*/  HMMA.16816.F32.BF16 R4, R68.reuse, R84, R4 ;  /* 0x000000544404723c */ /* 0x042ff00000041804 */
[C---:B------:R-:W-:Y:S01]  /*45f0*/  HMMA.16816.F32.BF16 R8, R68.reuse, R86, R8 ;  /* 0x000000564408723c */ /* 0x040fe20000041808 */
[----:B------:R-:W1:Y:S07]  /*4600*/  LDSM.16.M88.4 R84, [R89+0xc800] ;  /* 0x00c800005954783b */ /* 0x000e6e0000000200 */
[C---:B--2---:R-:W-:Y:S08]  /*4610*/  HMMA.16816.F32.BF16 R12, R68.reuse, R72, R12 ;  /* 0x00000048440c723c */ /* 0x044ff0000004180c */
[----:B------:R-:W-:Y:S01]  /*4620*/  HMMA.16816.F32.BF16 R16, R68, R74, R16 ;  /* 0x0000004a4410723c */ /* 0x000fe20000041810 */
[----:B------:R-:W-:Y:S05]  /*4630*/  LDSM.16.M88.4 R68, [R245+0x2000] ;  /* 0x00200000f544783b */ /* 0x000fea0000000200 */
[----:B------:R-:W2:Y:S02]  /*4640*/  LDSM.16.M88.4 R72, [R88+0xe000] ;  /* 0x00e000005848783b */ /* 0x000ea40000000200 */
[C---:B---3--:R-:W-:Y:S08]  /*4650*/  HMMA.16816.F32.BF16 R4, R76.reuse, R80, R4 ;  /* 0x000000504c04723c */ /* 0x048ff00000041804 */
[C---:B------:R-:W-:Y:S01]  /*4660*/  HMMA.16816.F32.BF16 R8, R76.reuse, R82, R8 ;  /* 0x000000524c08723c */ /* 0x040fe20000041808 */
[----:B------:R-:W3:Y:S07]  /*4670*/  LDSM.16.M88.4 R80, [R88+0xe800] ;  /* 0x00e800005850783b */ /* 0x000eee0000000200 */
[C---:B-1----:R-:W-:Y:S08]  /*4680*/  HMMA.16816.F32.BF16 R12, R76.reuse, R84, R12 ;  /* 0x000000544c0c723c */ /* 0x042ff0000004180c */
[----:B------:R-:W-:Y:S01]  /*4690*/  HMMA.16816.F32.BF16 R16, R76, R86, R16 ;  /* 0x000000564c10723c */ /* 0x000fe20000041810 */
[----:B------:R-:W-:Y:S05]  /*46a0*/  LDSM.16.M88.4 R76, [R244+0x2000] ;  /* 0x00200000f44c783b */ /* 0x000fea0000000200 */
[----:B------:R-:W1:Y:S02]  /*46b0*/  LDSM.16.M88.4 R84, [R90+0xe000] ;  /* 0x00e000005a54783b */ /* 0x000e640000000200 */
[C---:B--2---:R-:W-:Y:S08]  /*46c0*/  HMMA.16816.F32.BF16 R4, R68.reuse, R72, R4 ;  /* 0x000000484404723c */ /* 0x044ff00000041804 */
[C---:B------:R-:W-:Y:S01]  /*46d0*/  HMMA.16816.F32.BF16 R8, R68.reuse, R74, R8 ;  /* 0x0000004a4408723c */ /* 0x040fe20000041808 */
[----:B------:R-:W-:Y:S07]  /*46e0*/  LDSM.16.M88.4 R72, [R99+0x2000] ;  /* 0x002000006348783b */ /* 0x000fee0000000200 */
        /* <DEDUP_REMOVED lines=20> */
[----:B------:R2:W4:Y:S07]  /*4830*/  LDSM.16.M88.4 R76, [R88+0x10800] ;  /* 0x01080000584c783b */ /* 0x00052e0000000200 */
[C---:B---3--:R-:W-:Y:S08]  /*4840*/  HMMA.16816.F32.BF16 R12, R68.reuse, R80, R12 ;  /* 0x00000050440c723c */ /* 0x048ff0000004180c */
[----:B------:R-:W-:Y:S01]  /*4850*/  HMMA.16816.F32.BF16 R16, R68, R82, R16 ;  /* 0x000000524410723c */ /* 0x000fe20000041810 */
[----:B------:R-:W-:Y:S05]  /*4860*/  LDSM.16.M88.4 R80, [R90+0x10000] ;  /* 0x010000005a50783b */ /* 0x000fea0000000200 */
[----:B------:R-:W3:Y:S02]  /*4870*/  LDSM.16.M88.4 R68, [R244+0x4000] ;  /* 0x00400000f444783b */ /* 0x000ee40000000200 */
[C---:B-1----:R-:W-:Y:S03]  /*4880*/  HMMA.16816.F32.BF16 R4, R72.reuse, R84, R4 ;  /* 0x000000544804723c */ /* 0x042fe60000041804 */
[----:B--2---:R-:W2:Y:S05]  /*4890*/  LDL R88, [R1+0x60] ;  /* 0x0000600001587983 */ /* 0x004eaa0000100800 */
[C---:B------:R-:W-:Y:S01]  /*48a0*/  HMMA.16816.F32.BF16 R8, R72.reuse, R86, R8 ;  /* 0x000000564808723c */ /* 0x040fe20000041808 */
[----:B------:R1:W5:Y:S07]  /*48b0*/  LDSM.16.M88.4 R84, [R90+0x10800] ;  /* 0x010800005a54783b */ /* 0x00036e0000000200 */
[C---:B----4-:R-:W-:Y:S08]  /*48c0*/  HMMA.16816.F32.BF16 R12, R72.reuse, R76, R12 ;  /* 0x0000004c480c723c */ /* 0x050ff0000004180c */
[----:B------:R-:W-:Y:S01]  /*48d0*/  HMMA.16816.F32.BF16 R16, R72, R78, R16 ;  /* 0x0000004e4810723c */ /* 0x000fe20000041810 */
[----:B------:R-:W-:Y:S05]  /*48e0*/  LDSM.16.M88.4 R72, [R99+0x4000] ;  /* 0x004000006348783b */ /* 0x000fea0000000200 */
[----:B------:R-:W4:Y:S05]  /*48f0*/  LDSM.16.M88.4 R76, [R252+0x10000] ;  /* 0x01000000fc4c783b */ /* 0x000f2a0000000200 */
[----:B-1----:R-:W2:Y:S01]  /*4900*/  LDL R90, [R1+0x64] ;  /* 0x00006400015a7983 */ /* 0x002ea20000100800 */
[C---:B---3--:R-:W-:Y:S08]  /*4910*/  HMMA.16816.F32.BF16 R4, R68.reuse, R80, R4 ;  /* 0x000000504404723c */ /* 0x048ff00000041804 */
[C---:B------:R-:W-:Y:S01]  /*4920*/  HMMA.16816.F32.BF16 R8, R68.reuse, R82, R8 ;  /* 0x000000524408723c */ /* 0x040fe20000041808 */
[----:B------:R-:W1:Y:S07]  /*4930*/  LDSM.16.M88.4 R80, [R252+0x10800] ;  /* 0x01080000fc50783b */ /* 0x000e6e0000000200 */
[C---:B-----5:R-:W-:Y:S08]  /*4940*/  HMMA.16816.F32.BF16 R12, R68.reuse, R84, R12 ;  /* 0x00000054440c723c */ /* 0x060ff0000004180c */
[----:B------:R-:W-:Y:S01]  /*4950*/  HMMA.16816.F32.BF16 R16, R68, R86, R16 ;  /* 0x000000564410723c */ /* 0x000fe20000041810 */
[----:B------:R-:W-:Y:S05]  /*4960*/  LDSM.16.M88.4 R68, [R96+0x4000] ;  /* 0x004000006044783b */ /* 0x000fea0000000200 */
[----:B------:R-:W3:Y:S02]  /*4970*/  LDSM.16.M88.4 R84, [R89+0x10000] ;  /* 0x010000005954783b */ /* 0x000ee40000000200 */
[C---:B----4-:R-:W-:Y:S07]  /*4980*/  HMMA.16816.F32.BF16 R4, R72.reuse, R76, R4 ;  /* 0x0000004c4804723c */ /* 0x050fee0000041804 */
[----:B------:R-:W-:Y:S01]  /*4990*/  IMAD.U32 R76, RZ, RZ, UR20 ;  /* 0x00000014ff4c7e24 */ /* 0x000fe2000f8e00ff */
[C---:B------:R-:W-:Y:S04]  /*49a0*/  HMMA.16816.F32.BF16 R8, R72.reuse, R78, R8 ;  /* 0x0000004e4808723c */ /* 0x040fe80000041808 */
[----:B------:R-:W-:Y:S04]  /*49b0*/  @!P0 IMAD R76, R76, 0x40, R91 ;  /* 0x000000404c4c8824 */ /* 0x000fe800078e025b */
[C---:B-1----:R-:W-:Y:S07]  /*49c0*/  HMMA.16816.F32.BF16 R12, R72.reuse, R80, R12 ;  /* 0x00000050480c723c */ /* 0x042fee000004180c */
[----:B------:R-:W-:Y:S01]  /*49d0*/  @!P0 IADD3 R80, R76, 0x1, RZ ;  /* 0x000000014c508810 */ /* 0x000fe20007ffe0ff */
[----:B------:R-:W-:Y:S07]  /*49e0*/  HMMA.16816.F32.BF16 R16, R72, R82, R16 ;  /* 0x000000524810723c */ /* 0x000fee0000041810 */
[----:B------:R-:W-:Y:S02]  /*49f0*/  @!P0 IADD3 R72, R92, UR11, RZ ;  /* 0x0000000b5c488c10 */ /* 0x000fe4000fffe0ff */
[----:B------:R-:W2:Y:S03]  /*4a00*/  LDL R92, [R1+0x58] ;  /* 0x00005800015c7983 */ /* 0x000ea60000100800 */
[----:B------:R-:W-:Y:S01]  /*4a10*/  @!P0 IMNMX R79, R72, UR16, PT ;  /* 0x00000010484f8c17 */ /* 0x000fe2000b800200 */
[C---:B---3--:R-:W-:Y:S05]  /*4a20*/  HMMA.16816.F32.BF16 R4, R68.reuse, R84, R4 ;  /* 0x000000544404723c */ /* 0x048fea0000041804 */
[-C--:B------:R-:W-:Y:S02]  /*4a30*/  @!P0 ISETP.GE.AND P2, PT, R76, R79.reuse, PT ;  /* 0x0000004f4c00820c */ /* 0x080fe40003f46270 */
[----:B------:R-:W-:Y:S01]  /*4a40*/  @!P0 IADD3 R78, R72, 0x8, RZ ;  /* 0x00000008484e8810 */ /* 0x000fe20007ffe0ff */
[C---:B------:R-:W-:Y:S01]  /*4a50*/  HMMA.16816.F32.BF16 R8, R68.reuse, R86, R8 ;  /* 0x000000564408723c */ /* 0x040fe20000041808 */
[----:B------:R-:W1:Y:S03]  /*4a60*/  LDSM.16.M88.4 R72, [R89+0x10800] ;  /* 0x010800005948783b */ /* 0x000e660000000200 */
[----:B------:R-:W-:Y:S11]  /*4a70*/  @!P0 IMNMX R78, R78, UR16, PT ;  /* 0x000000104e4e8c17 */ /* 0x000ff6000b800200 */
[----:B------:R-:W-:Y:S01]  /*4a80*/  @!UPT UIADD3 URZ, URZ, URZ, URZ ;  /* 0x0000003f3f3ff290 */ /* 0x000fe2000fffe03f */
[----:B------:R-:W-:Y:S02]  /*4a90*/  @!P0 FSEL R4, R4, -INF , !P2 ;  /* 0xff80000004048808 */ /* 0x000fe40005000000 */
[-C--:B------:R-:W-:Y:S04]  /*4aa0*/  @!P0 ISETP.GE.AND P2, PT, R76, R78.reuse, PT ;  /* 0x0000004e4c00820c */ /* 0x080fe80003f46270 */
[----:B------:R-:W-:Y:S01]  /*4ab0*/  @!P0 FSEL R6, R6, -INF , !P2 ;  /* 0xff80000006068808 */ /* 0x000fe20005000000 */
[C---:B-1----:R-:W-:Y:S08]  /*4ac0*/  HMMA.16816.F32.BF16 R12, R68.reuse, R72, R12 ;  /* 0x00000048440c723c */ /* 0x042ff0000004180c */
[----:B------:R-:W-:Y:S04]  /*4ad0*/  HMMA.16816.F32.BF16 R16, R68, R74, R16 ;  /* 0x0000004a4410723c */ /* 0x000fe80000041810 */
[C---:B--2---:R-:W-:Y:S01]  /*4ae0*/  FMUL.FTZ R77, R88.reuse, 1.4426950216293334961 ;  /* 0x3fb8aa3b584d7820 */ /* 0x044fe20000410000 */
[----:B------:R-:W-:Y:S04]  /*4af0*/  FSETP.NEU.FTZ.AND P1, PT, R88, -INF , PT ;  /* 0xff8000005800780b */ /* 0x000fe80003f3d000 */
[----:B------:R-:W-:Y:S02]  /*4b00*/  FSEL R77, R77, RZ, P1 ;  /* 0x000000ff4d4d7208 */ /* 0x000fe40000800000 */
[-C--:B------:R-:W-:Y:S03]  /*4b10*/  @!P0 ISETP.GE.AND P1, PT, R80, R79.reuse, PT ;  /* 0x0000004f5000820c */ /* 0x080fe60003f26270 */
[--C-:B------:R-:W-:Y:S01]  /*4b20*/  FFMA.FTZ R4, R4, c[0x0][0x23c], -R77.reuse ;  /* 0x00008f0004047a23 */ /* 0x100fe2000001084d */
[----:B------:R-:W-:Y:S03]  /*4b30*/  @!P0 FSEL R5, R5, -INF , !P1 ;  /* 0xff80000005058808 */ /* 0x000fe60004800000 */
[----:B------:R1:W-:Y:S02]  /*4b40*/  MUFU.EX2 R88, R4 ;  /* 0x0000000400587308 */ /* 0x0003e40000000800 */
[--C-:B------:R-:W-:Y:S08]  /*4b50*/  FFMA.FTZ R5, R5, c[0x0][0x23c], -R77.reuse ;  /* 0x00008f0005057a23 */ /* 0x100ff0000001084d */
[----:B------:R2:W3:Y:S01]  /*4b60*/  MUFU.EX2 R86, R5 ;  /* 0x0000000500567308 */ /* 0x0004e20000000800 */
[C---:B------:R-:W-:Y:S01]  /*4b70*/  FSETP.NEU.FTZ.AND P1, PT, R90.reuse, -INF , PT ;  /* 0xff8000005a00780b */ /* 0x040fe20003f3d000 */
[----:B-1----:R-:W-:Y:S05]  /*4b80*/  FMUL.FTZ R4, R90, 1.4426950216293334961 ;  /* 0x3fb8aa3b5a047820 */ /* 0x002fea0000410000 */
[----:B------:R-:W-:Y:S02]  /*4b90*/  FSEL R4, R4, RZ, P1 ;  /* 0x000000ff04047208 */ /* 0x000fe40000800000 */
[-C--:B------:R-:W-:Y:S03]  /*4ba0*/  @!P0 ISETP.GE.AND P1, PT, R80, R78.reuse, PT ;  /* 0x0000004e5000820c */ /* 0x080fe60003f26270 */
[--C-:B------:R-:W-:Y:S01]  /*4bb0*/  FFMA.FTZ R6, R6, c[0x0][0x23c], -R4.reuse ;  /* 0x00008f0006067a23 */ /* 0x100fe20000010804 */
[----:B--2---:R-:W-:Y:S02]  /*4bc0*/  @!P0 IADD3 R5, R76, 0x8, RZ ;  /* 0x000000084c058810 */ /* 0x004fe40007ffe0ff */
[----:B------:R-:W-:Y:S01]  /*4bd0*/  @!P0 FSEL R7, R7, -INF , !P1 ;  /* 0xff80000007078808 */ /* 0x000fe20004800000 */
[----:B------:R1:W-:Y:S01]  /*4be0*/  MUFU.EX2 R91, R6 ;  /* 0x00000006005b7308 */ /* 0x0003e20000000800 */
[-C--:B------:R-:W-:Y:S03]  /*4bf0*/  @!P0 ISETP.GE.AND P1, PT, R5, R79.reuse, PT ;  /* 0x0000004f0500820c */ /* 0x080fe60003f26270 */
[--C-:B------:R-:W-:Y:S01]  /*4c00*/  FFMA.FTZ R7, R7, c[0x0][0x23c], -R4.reuse ;  /* 0x00008f0007077a23 */ /* 0x100fe20000010804 */
[----:B------:R-:W-:Y:S05]  /*4c10*/  @!P0 FSEL R8, R8, -INF , !P1 ;  /* 0xff80000008088808 */ /* 0x000fea0004800000 */
[----:B------:R-:W2:Y:S01]  /*4c20*/  MUFU.EX2 R90, R7 ;  /* 0x00000007005a7308 */ /* 0x000ea20000000800 */
[--C-:B------:R-:W-:Y:S09]  /*4c30*/  FFMA.FTZ R8, R8, c[0x0][0x23c], -R77.reuse ;  /* 0x00008f0008087a23 */ /* 0x100ff2000001084d */
[----:B------:R-:W-:Y:S01]  /*4c40*/  MUFU.EX2 R85, R8 ;  /* 0x0000000800557308 */ /* 0x000fe20000000800 */
[----:B-1----:R-:W-:Y:S04]  /*4c50*/  @!P0 IADD3 R6, R76, 0x9, RZ ;  /* 0x000000094c068810 */ /* 0x002fe80007ffe0ff */
[-C--:B------:R-:W-:Y:S04]  /*4c60*/  @!P0 ISETP.GE.AND P1, PT, R6, R79.reuse, PT ;  /* 0x0000004f0600820c */ /* 0x080fe80003f26270 */
[----:B------:R-:W-:Y:S02]  /*4c70*/  @!P0 FSEL R9, R9, -INF , !P1 ;  /* 0xff80000009098808 */ /* 0x000fe40004800000 */
[-C--:B------:R-:W-:Y:S02]  /*4c80*/  @!P0 ISETP.GE.AND P1, PT, R5, R78.reuse, PT ;  /* 0x0000004e0500820c */ /* 0x080fe40003f26270 */
[----:B------:R-:W-:Y:S01]  /*4c90*/  @!P0 IADD3 R5, R76, 0x10, RZ ;  /* 0x000000104c058810 */ /* 0x000fe20007ffe0ff */
[--C-:B------:R-:W-:Y:S01]  /*4ca0*/  FFMA.FTZ R9, R9, c[0x0][0x23c], -R77.reuse ;  /* 0x00008f0009097a23 */ /* 0x100fe2000001084d */
[----:B------:R-:W-:Y:S02]  /*4cb0*/  @!P0 FSEL R10, R10, -INF , !P1 ;  /* 0xff8000000a0a8808 */ /* 0x000fe40004800000 */
[-C--:B------:R-:W-:Y:S01]  /*4cc0*/  @!P0 ISETP.GE.AND P1, PT, R6, R78.reuse, PT ;  /* 0x0000004e0600820c */ /* 0x080fe20003f26270 */
[----:B------:R-:W-:Y:S01]  /*4cd0*/  MUFU.EX2 R82, R9 ;  /* 0x0000000900527308 */ /* 0x000fe20000000800 */
[----:B------:R-:W-:Y:S01]  /*4ce0*/  @!P0 IADD3 R6, R76, 0x11, RZ ;  /* 0x000000114c068810 */ /* 0x000fe20007ffe0ff */
[--C-:B------:R-:W-:Y:S01]  /*4cf0*/  FFMA.FTZ R10, R10, c[0x0][0x23c], -R4.reuse ;  /* 0x00008f000a0a7a23 */ /* 0x100fe20000010804 */
[----:B------:R-:W-:Y:S02]  /*4d00*/  @!P0 FSEL R11, R11, -INF , !P1 ;  /* 0xff8000000b0b8808 */ /* 0x000fe40004800000 */
[-C--:B------:R-:W-:Y:S03]  /*4d10*/  @!P0 ISETP.GE.AND P1, PT, R5, R79.reuse, PT ;  /* 0x0000004f0500820c */ /* 0x080fe60003f26270 */
[--C-:B------:R-:W-:Y:S01]  /*4d20*/  FFMA.FTZ R11, R11, c[0x0][0x23c], -R4.reuse ;  /* 0x00008f000b0b7a23 */ /* 0x100fe20000010804 */
[----:B------:R-:W-:Y:S01]  /*4d30*/  @!P0 FSEL R12, R12, -INF , !P1 ;  /* 0xff8000000c0c8808 */ /* 0x000fe20004800000 */
[----:B------:R-:W-:Y:S01]  /*4d40*/  MUFU.EX2 R89, R10 ;  /* 0x0000000a00597308 */ /* 0x000fe20000000800 */
[-C--:B------:R-:W-:Y:S03]  /*4d50*/  @!P0 ISETP.GE.AND P1, PT, R6, R79.reuse, PT ;  /* 0x0000004f0600820c */ /* 0x080fe60003f26270 */
[--C-:B------:R-:W-:Y:S01]  /*4d60*/  FFMA.FTZ R12, R12, c[0x0][0x23c], -R77.reuse ;  /* 0x00008f000c0c7a23 */ /* 0x100fe2000001084d */
[----:B------:R-:W-:Y:S02]  /*4d70*/  @!P0 FSEL R13, R13, -INF , !P1 ;  /* 0xff8000000d0d8808 */ /* 0x000fe40004800000 */
[-C--:B------:R-:W-:Y:S02]  /*4d80*/  @!P0 ISETP.GE.AND P1, PT, R5, R78.reuse, PT ;  /* 0x0000004e0500820c */ /* 0x080fe40003f26270 */
[----:B------:R-:W-:Y:S01]  /*4d90*/  @!P0 IADD3 R5, R76, 0x18, RZ ;  /* 0x000000184c058810 */ /* 0x000fe20007ffe0ff */
[----:B------:R-:W1:Y:S01]  /*4da0*/  MUFU.EX2 R87, R11 ;  /* 0x0000000b00577308 */ /* 0x000e620000000800 */
[----:B------:R-:W-:Y:S01]  /*4db0*/  @!P0 FSEL R14, R14, -INF , !P1 ;  /* 0xff8000000e0e8808 */ /* 0x000fe20004800000 */
[--C-:B------:R-:W-:Y:S01]  /*4dc0*/  FFMA.FTZ R13, R13, c[0x0][0x23c], -R77.reuse ;  /* 0x00008f000d0d7a23 */ /* 0x100fe2000001084d */
[----:B------:R-:W-:Y:S02]  /*4dd0*/  @!P0 ISETP.GE.AND P1, PT, R6, R78, PT ;  /* 0x0000004e0600820c */ /* 0x000fe40003f26270 */
[----:B------:R-:W-:Y:S01]  /*4de0*/  @!P0 IADD3 R76, R76, 0x19, RZ ;  /* 0x000000194c4c8810 */ /* 0x000fe20007ffe0ff */
[--C-:B------:R-:W-:Y:S01]  /*4df0*/  FFMA.FTZ R14, R14, c[0x0][0x23c], -R4.reuse ;  /* 0x00008f000e0e7a23 */ /* 0x100fe20000010804 */
[----:B------:R-:W-:Y:S02]  /*4e00*/  @!P0 FSEL R15, R15, -INF , !P1 ;  /* 0xff8000000f0f8808 */ /* 0x000fe40004800000 */
[-C--:B------:R-:W-:Y:S01]  /*4e10*/  @!P0 ISETP.GE.AND P1, PT, R5, R79.reuse, PT ;  /* 0x0000004f0500820c */ /* 0x080fe20003f26270 */
[----:B------:R-:W-:Y:S01]  /*4e20*/  MUFU.EX2 R81, R12 ;  /* 0x0000000c00517308 */ /* 0x000fe20000000800 */
[----:B---3--:R-:W-:Y:S01]  /*4e30*/  F2FP.BF16.PACK_AB R6, R86, R88 ;  /* 0x000000585606723e */ /* 0x008fe200000010ff */
[--C-:B------:R-:W-:Y:S01]  /*4e40*/  FFMA.FTZ R15, R15, c[0x0][0x23c], -R4.reuse ;  /* 0x00008f000f0f7a23 */ /* 0x100fe20000010804 */
[----:B------:R-:W-:Y:S02]  /*4e50*/  @!P0 FSEL R16, R16, -INF , !P1 ;  /* 0xff80000010108808 */ /* 0x000fe40004800000 */
[----:B------:R-:W-:Y:S01]  /*4e60*/  @!P0 ISETP.GE.AND P1, PT, R76, R79, PT ;  /* 0x0000004f4c00820c */ /* 0x000fe20003f26270 */
[----:B------:R3:W-:Y:S02]  /*4e70*/  STS [R95+0x14000], R6 ;  /* 0x014000065f007388 */ /* 0x0007e40000000800 */
[--C-:B------:R-:W-:Y:S01]  /*4e80*/  FFMA.FTZ R16, R16, c[0x0][0x23c], -R77.reuse ;  /* 0x00008f0010107a23 */ /* 0x100fe2000001084d */
[----:B------:R-:W-:Y:S01]  /*4e90*/  @!P0 FSEL R17, R17, -INF , !P1 ;  /* 0xff80000011118808 */ /* 0x000fe20004800000 */
[----:B------:R-:W5:Y:S01]  /*4ea0*/  MUFU.EX2 R80, R13 ;  /* 0x0000000d00507308 */ /* 0x000f620000000800 */
[-C--:B------:R-:W-:Y:S02]  /*4eb0*/  @!P0 ISETP.GE.AND P1, PT, R5, R78.reuse, PT ;  /* 0x0000004e0500820c */ /* 0x080fe40003f26270 */
[----:B--2---:R-:W-:Y:S01]  /*4ec0*/  F2FP.BF16.PACK_AB R5, R90, R91 ;  /* 0x0000005b5a05723e */ /* 0x004fe200000010ff */
[----:B------:R-:W-:Y:S01]  /*4ed0*/  FFMA.FTZ R77, R17, c[0x0][0x23c], -R77 ;  /* 0x00008f00114d7a23 */ /* 0x000fe2000001084d */
[----:B------:R-:W-:Y:S02]  /*4ee0*/  @!P0 FSEL R18, R18, -INF , !P1 ;  /* 0xff80000012128808 */ /* 0x000fe40004800000 */
[----:B------:R-:W-:Y:S01]  /*4ef0*/  @!P0 ISETP.GE.AND P1, PT, R76, R78, PT ;  /* 0x0000004e4c00820c */ /* 0x000fe20003f26270 */
[----:B------:R2:W-:Y:S01]  /*4f00*/  STS [R95+0x14400], R5 ;  /* 0x014400055f007388 */ /* 0x0005e20000000800 */
[----:B-1----:R-:W-:Y:S01]  /*4f10*/  F2FP.BF16.PACK_AB R8, R87, R89 ;  /* 0x000000595708723e */ /* 0x002fe200000010ff */
[--C-:B------:R-:W-:Y:S01]  /*4f20*/  FFMA.FTZ R18, R18, c[0x0][0x23c], -R4.reuse ;  /* 0x00008f0012127a23 */ /* 0x100fe20000010804 */
[----:B------:R-:W-:Y:S01]  /*4f30*/  @!P0 FSEL R19, R19, -INF , !P1 ;  /* 0xff80000013138808 */ /* 0x000fe20004800000 */
[----:B------:R-:W-:Y:S01]  /*4f40*/  MUFU.EX2 R84, R14 ;  /* 0x0000000e00547308 */ /* 0x000fe20000000800 */
[----:B------:R-:W-:Y:S03]  /*4f50*/  IADD3 R74, P0, R98, UR10, RZ ;  /* 0x0000000a624a7c10 */ /* 0x000fe6000ff1e0ff */
[----:B------:R-:W-:Y:S01]  /*4f60*/  FFMA.FTZ R4, R19, c[0x0][0x23c], -R4 ;  /* 0x00008f0013047a23 */ /* 0x000fe20000010804 */
[----:B------:R-:W-:Y:S02]  /*4f70*/  IADD3.X R75, R97, UR9, RZ, P0, !PT ;  /* 0x00000009614b7c10 */ /* 0x000fe400087fe4ff */
[----:B------:R-:W-:Y:S03]  /*4f80*/  PLOP3.LUT P0, PT, PT, PT, UP2, 0x80, 0x0 ;  /* 0x000000000000781c */ /* 0x000fe60003f0f028 */
[----:B------:R1:W-:Y:S01]  /*4f90*/  MUFU.EX2 R76, R4 ;  /* 0x00000004004c7308 */ /* 0x0003e20000000800 */
[----:B------:R-:W4:Y:S01]  /*4fa0*/  LDG.E R73, [R74.64] ;  /* 0x000000044a497981 */ /* 0x000f22000c1e1900 */
[----:B-----5:R-:W-:Y:S04]  /*4fb0*/  F2FP.BF16.PACK_AB R7, R80, R81 ;  /* 0x000000515007723e */ /* 0x020fe800000010ff */
[----:B------:R-:W5:Y:S04]  /*4fc0*/  LDG.E R72, [R74.64+0x20] ;  /* 0x000020044a487981 */ /* 0x000f68000c1e1900 */
[----:B------:R-:W3:Y:S10]  /*4fd0*/  MUFU.EX2 R83, R15 ;  /* 0x0000000f00537308 */ /* 0x000ef40000000800 */
[----:B------:R-:W-:Y:S01]  /*4fe0*/  MUFU.EX2 R79, R16 ;  /* 0x00000010004f7308 */ /* 0x000fe20000000800 */
[----:B-1----:R-:W-:Y:S05]  /*4ff0*/  F2FP.BF16.PACK_AB R4, R82, R85 ;  /* 0x000000555204723e */ /* 0x002fea00000010ff */
[----:B------:R1:W-:Y:S04]  /*5000*/  STS [R94+0x14000], R4 ;  /* 0x014000045e007388 */ /* 0x0003e80000000800 */
[----:B------:R-:W2:Y:S01]  /*5010*/  MUFU.EX2 R77, R77 ;  /* 0x0000004d004d7308 */ /* 0x000ea20000000800 */
[----:B------:R-:W-:Y:S01]  /*5020*/  STS [R94+0x14400], R8 ;  /* 0x014400085e007388 */ /* 0x000fe20000000800 */
[----:B---3--:R-:W-:Y:S04]  /*5030*/  F2FP.BF16.PACK_AB R6, R83, R84 ;  /* 0x000000545306723e */ /* 0x008fe800000010ff */
[----:B------:R-:W-:Y:S04]  /*5040*/  STS [R93+0x14000], R7 ;  /* 0x014000075d007388 */ /* 0x000fe80000000800 */
[----:B------:R-:W1:Y:S01]  /*5050*/  MUFU.EX2 R78, R18 ;  /* 0x00000012004e7308 */ /* 0x000e620000000800 */
[----:B------:R-:W-:Y:S01]  /*5060*/  STS [R93+0x14400], R6 ;  /* 0x014400065d007388 */ /* 0x000fe20000000800 */
[----:B--2---:R-:W-:Y:S05]  /*5070*/  F2FP.BF16.PACK_AB R5, R77, R79 ;  /* 0x0000004f4d05723e */ /* 0x004fea00000010ff */
[----:B------:R-:W-:Y:S01]  /*5080*/  STS [R92+0x14000], R5 ;  /* 0x014000055c007388 */ /* 0x000fe20000000800 */
[----:B-1----:R-:W-:Y:S05]  /*5090*/  F2FP.BF16.PACK_AB R4, R76, R78 ;  /* 0x0000004e4c04723e */ /* 0x002fea00000010ff */
[----:B------:R-:W-:Y:S05]  /*50a0*/  STS [R92+0x14400], R4 ;  /* 0x014400045c007388 */ /* 0x000fea0000000800 */
[----:B------:R-:W1:Y:S05]  /*50b0*/  LDSM.16.M88.4 R16, [R245+0x6000] ;  /* 0x00600000f510783b */ /* 0x000e6a0000000200 */
[----:B------:R-:W2:Y:S01]  /*50c0*/  LDSM.16.M88.4 R68, [R244+0x6000] ;  /* 0x00600000f444783b */ /* 0x000ea20000000200 */
[C---:B-1----:R-:W-:Y:S08]  /*50d0*/  HMMA.16816.F32.BF16 R4, R16.reuse, R148, RZ ;  /* 0x000000941004723c */ /* 0x042ff000000418ff */
[C---:B------:R-:W-:Y:S08]  /*50e0*/  HMMA.16816.F32.BF16 R8, R16.reuse, R150, RZ ;  /* 0x000000961008723c */ /* 0x040ff000000418ff */
[C---:B------:R-:W-:Y:S08]  /*50f0*/  HMMA.16816.F32.BF16 R12, R16.reuse, R152, RZ ;  /* 0x00000098100c723c */ /* 0x040ff000000418ff */
[----:B------:R-:W-:Y:S08]  /*5100*/  HMMA.16816.F32.BF16 R16, R16, R154, RZ ;  /* 0x0000009a1010723c */ /* 0x000ff000000418ff */
[C---:B--2---:R-:W-:Y:S08]  /*5110*/  HMMA.16816.F32.BF16 R4, R68.reuse, R156, R4 ;  /* 0x0000009c4404723c */ /* 0x044ff00000041804 */
[C---:B------:R-:W-:Y:S08]  /*5120*/  HMMA.16816.F32.BF16 R8, R68.reuse, R158, R8 ;  /* 0x0000009e4408723c */ /* 0x040ff00000041808 */
[C---:B------:R-:W-:Y:S08]  /*5130*/  HMMA.16816.F32.BF16 R12, R68.reuse, R160, R12 ;  /* 0x000000a0440c723c */ /* 0x040ff0000004180c */
[----:B------:R-:W-:Y:S01]  /*5140*/  HMMA.16816.F32.BF16 R16, R68, R162, R16 ;  /* 0x000000a24410723c */ /* 0x000fe20000041810 */
[----:B------:R-:W1:Y:S07]  /*5150*/  LDSM.16.M88.4 R68, [R99+0x6000] ;  /* 0x006000006344783b */ /* 0x000e6e0000000200 */
[C---:B-1----:R-:W-:Y:S08]  /*5160*/  HMMA.16816.F32.BF16 R4, R68.reuse, R164, R4 ;  /* 0x000000a44404723c */ /* 0x042ff00000041804 */
        /* <DEDUP_REMOVED lines=47> */
[----:B------:R-:W-:Y:S04]  /*5460*/  HMMA.16816.F32.BF16 R16, R68, R242, R16 ;  /* 0x000000f24410723c */ /* 0x000fe80000041810 */
[----:B-----5:R-:W-:Y:S03]  /*5470*/  FADD.FTZ R6, -R72, R6 ;  /* 0x0000000648067221 */ /* 0x020fe60000010100 */
[C---:B----4-:R-:W-:Y:S02]  /*5480*/  FADD.FTZ R68, -R73.reuse, R4 ;  /* 0x0000000449447221 */ /* 0x050fe40000010100 */
[C---:B------:R-:W-:Y:S03]  /*5490*/  FADD.FTZ R4, -R73.reuse, R5 ;  /* 0x0000000549047221 */ /* 0x040fe60000010100 */
[----:B------:R-:W-:Y:S02]  /*54a0*/  FMUL.FTZ R5, R88, R68 ;  /* 0x0000004458057220 */ /* 0x000fe40000410000 */
[----:B------:R-:W-:Y:S02]  /*54b0*/  FMUL.FTZ R4, R86, R4 ;  /* 0x0000000456047220 */ /* 0x000fe40000410000 */
[C---:B------:R-:W-:Y:S02]  /*54c0*/  FADD.FTZ R8, -R73.reuse, R8 ;  /* 0x0000000849087221 */ /* 0x040fe40000010100 */
[C---:B------:R-:W-:Y:S01]  /*54d0*/  FADD.FTZ R9, -R73.reuse, R9 ;  /* 0x0000000949097221 */ /* 0x040fe20000010100 */
[----:B------:R-:W-:Y:S01]  /*54e0*/  F2FP.BF16.PACK_AB R4, R4, R5 ;  /* 0x000000050404723e */ /* 0x000fe200000010ff */
[C---:B------:R-:W-:Y:S02]  /*54f0*/  FADD.FTZ R5, -R73.reuse, R12 ;  /* 0x0000000c49057221 */ /* 0x040fe40000010100 */
[----:B------:R-:W-:Y:S02]  /*5500*/  FADD.FTZ R12, -R72, R7 ;  /* 0x00000007480c7221 */ /* 0x000fe40000010100 */
[----:B------:R1:W-:Y:S01]  /*5510*/  STS [R95+0x12000], R4 ;  /* 0x012000045f007388 */ /* 0x0003e20000000800 */
[C---:B------:R-:W-:Y:S02]  /*5520*/  FADD.FTZ R16, -R73.reuse, R16 ;  /* 0x0000001049107221 */ /* 0x040fe40000010100 */
[----:B------:R-:W-:Y:S02]  /*5530*/  FADD.FTZ R17, -R73, R17 ;  /* 0x0000001149117221 */ /* 0x000fe40000010100 */
[----:B------:R-:W-:Y:S02]  /*5540*/  FMUL.FTZ R12, R90, R12 ;  /* 0x0000000c5a0c7220 */ /* 0x000fe40000410000 */
[----:B------:R-:W-:Y:S02]  /*5550*/  FMUL.FTZ R7, R77, R17 ;  /* 0x000000114d077220 */ /* 0x000fe40000410000 */
[----:B------:R-:W-:Y:S02]  /*5560*/  FMUL.FTZ R68, R85, R8 ;  /* 0x0000000855447220 */ /* 0x000fe40000410000 */
[----:B------:R-:W-:Y:S02]  /*5570*/  FMUL.FTZ R9, R82, R9 ;  /* 0x0000000952097220 */ /* 0x000fe40000410000 */
[----:B------:R-:W-:Y:S02]  /*5580*/  FADD.FTZ R10, -R72, R10 ;  /* 0x0000000a480a7221 */ /* 0x000fe40000010100 */
[----:B------:R-:W-:Y:S01]  /*5590*/  FADD.FTZ R8, -R73, R13 ;  /* 0x0000000d49087221 */ /* 0x000fe20000010100 */
[----:B------:R-:W-:Y:S01]  /*55a0*/  F2FP.BF16.PACK_AB R9, R9, R68 ;  /* 0x000000440909723e */ /* 0x000fe200000010ff */
[----:B------:R-:W-:Y:S02]  /*55b0*/  FMUL.FTZ R13, R89, R10 ;  /* 0x0000000a590d7220 */ /* 0x000fe40000410000 */
[----:B------:R-:W-:Y:S02]  /*55c0*/  FMUL.FTZ R5, R81, R5 ;  /* 0x0000000551057220 */ /* 0x000fe40000410000 */
[----:B------:R-:W-:Y:S02]  /*55d0*/  FMUL.FTZ R8, R80, R8 ;  /* 0x0000000850087220 */ /* 0x000fe40000410000 */
[----:B------:R-:W-:Y:S02]  /*55e0*/  FADD.FTZ R10, -R72, R14 ;  /* 0x0000000e480a7221 */ /* 0x000fe40000010100 */
[----:B-1----:R-:W-:Y:S01]  /*55f0*/  FMUL.FTZ R4, R79, R16 ;  /* 0x000000104f047220 */ /* 0x002fe20000410000 */
[----:B------:R-:W-:Y:S01]  /*5600*/  F2FP.BF16.PACK_AB R8, R8, R5 ;  /* 0x000000050808723e */ /* 0x000fe200000010ff */
[----:B------:R-:W-:Y:S02]  /*5610*/  FMUL.FTZ R16, R91, R6 ;  /* 0x000000065b107220 */ /* 0x000fe40000410000 */
[C---:B------:R-:W-:Y:S01]  /*5620*/  FADD.FTZ R6, -R72.reuse, R11 ;  /* 0x0000000b48067221 */ /* 0x040fe20000010100 */
[----:B------:R-:W-:Y:S01]  /*5630*/  F2FP.BF16.PACK_AB R7, R7, R4 ;  /* 0x000000040707723e */ /* 0x000fe200000010ff */
[----:B------:R-:W-:Y:S01]  /*5640*/  FADD.FTZ R5, -R72, R15 ;  /* 0x0000000f48057221 */ /* 0x000fe20000010100 */
[----:B------:R-:W-:Y:S01]  /*5650*/  F2FP.BF16.PACK_AB R4, R12, R16 ;  /* 0x000000100c04723e */ /* 0x000fe200000010ff */
[----:B------:R-:W-:Y:S01]  /*5660*/  FMUL.FTZ R6, R87, R6 ;  /* 0x0000000657067220 */ /* 0x000fe20000410000 */
[----:B------:R-:W2:Y:S01]  /*5670*/  LDL.LU.64 R90, [R1+0x30] ;  /* 0x00003000015a7983 */ /* 0x000ea20000300a00 */
[----:B------:R-:W-:Y:S02]  /*5680*/  FMUL.FTZ R10, R84, R10 ;  /* 0x0000000a540a7220 */ /* 0x000fe40000410000 */
[----:B------:R-:W-:Y:S01]  /*5690*/  FMUL.FTZ R5, R83, R5 ;  /* 0x0000000553057220 */ /* 0x000fe20000410000 */
[----:B------:R-:W-:Y:S01]  /*56a0*/  F2FP.BF16.PACK_AB R6, R6, R13 ;  /* 0x0000000d0606723e */ /* 0x000fe200000010ff */
[----:B------:R1:W-:Y:S01]  /*56b0*/  STS [R95+0x12400], R4 ;  /* 0x012400045f007388 */ /* 0x0003e20000000800 */
[C---:B------:R-:W-:Y:S02]  /*56c0*/  FADD.FTZ R12, -R72.reuse, R18 ;  /* 0x00000012480c7221 */ /* 0x040fe40000010100 */
[----:B------:R-:W-:Y:S01]  /*56d0*/  F2FP.BF16.PACK_AB R5, R5, R10 ;  /* 0x0000000a0505723e */ /* 0x000fe200000010ff */
[----:B------:R-:W-:Y:S01]  /*56e0*/  FADD.FTZ R11, -R72, R19 ;  /* 0x00000013480b7221 */ /* 0x000fe20000010100 */
[----:B------:R-:W-:Y:S01]  /*56f0*/  STS [R94+0x12000], R9 ;  /* 0x012000095e007388 */ /* 0x000fe20000000800 */
[----:B------:R-:W-:Y:S02]  /*5700*/  FMUL.FTZ R12, R78, R12 ;  /* 0x0000000c4e0c7220 */ /* 0x000fe40000410000 */
[----:B------:R-:W-:Y:S02]  /*5710*/  FMUL.FTZ R11, R76, R11 ;  /* 0x0000000b4c0b7220 */ /* 0x000fe40000410000 */
[----:B------:R-:W-:Y:S05]  /*5720*/  STS [R94+0x12400], R6 ;  /* 0x012400065e007388 */ /* 0x000fea0000000800 */
[----:B------:R-:W-:Y:S05]  /*5730*/  STS [R93+0x12000], R8 ;  /* 0x012000085d007388 */ /* 0x000fea0000000800 */
[----:B------:R-:W-:Y:S05]  /*5740*/  STS [R93+0x12400], R5 ;  /* 0x012400055d007388 */ /* 0x000fea0000000800 */
[----:B------:R-:W-:Y:S01]  /*5750*/  STS [R92+0x12000], R7 ;  /* 0x012000075c007388 */ /* 0x000fe20000000800 */
[----:B-1----:R-:W-:Y:S05]  /*5760*/  F2FP.BF16.PACK_AB R4, R11, R12 ;  /* 0x0000000c0b04723e */ /* 0x002fea00000010ff */
[----:B------:R1:W-:Y:S05]  /*5770*/  STS [R92+0x12400], R4 ;  /* 0x012400045c007388 */ /* 0x0003ea0000000800 */
[----:B------:R-:W-:Y:S01]  /*5780*/  BAR.SYNC.DEFER_BLOCKING 0x0 ;  /* 0x0000000000007b1d */ /* 0x000fe20000010000 */
[----:B-1----:R-:W-:Y:S05]  /*5790*/  IMAD.MOV.U32 R92, RZ, RZ, c[0x0][0x22c] ;  /* 0x00008b00ff5c7624 */ /* 0x002fea00078e00ff */
[----:B------:R-:W-:Y:S01]  /*57a0*/  LDSM.16.MT88.4 R4, [R3+0x14000] ;  /* 0x014000000304783b */ /* 0x000fe20000004200 */
[----:B------:R-:W-:Y:S04]  /*57b0*/  IMAD R92, R92, c[0x0][0x1c0], RZ ;  /* 0x000070005c5c7a24 */ /* 0x000fe800078e02ff */
[----:B------:R-:W1:Y:S01]  /*57c0*/  LDSM.16.MT88.4 R8, [R0+0x6000] ;  /* 0x006000000008783b */ /* 0x000e620000004200 */
[----:B------:R-:W-:Y:S04]  /*57d0*/  IMAD.U32 R88, R92, -0x40, RZ ;  /* 0xffffffc05c587824 */ /* 0x000fe800078e00ff */
[----:B------:R-:W3:Y:S05]  /*57e0*/  LDSM.16.MT88.4 R12, [R2+0x14000] ;  /* 0x01400000020c783b */ /* 0x000eea0000004200 */
[----:B------:R-:W4:Y:S05]  /*57f0*/  LDSM.16.MT88.4 R16, [R0+0x8000] ;  /* 0x008000000010783b */ /* 0x000f2a0000004200 */
[----:B------:R-:W5:Y:S05]  /*5800*/  LDSM.16.MT88.4 R68, [R0+0xa000] ;  /* 0x00a000000044783b */ /* 0x000f6a0000004200 */
[----:B------:R-:W-:Y:S05]  /*5810*/  LDSM.16.MT88.4 R72, [R3+0x14800] ;  /* 0x014800000348783b */ /* 0x000fea0000004200 */
[----:B------:R-:W4:Y:S05]  /*5820*/  LDSM.16.MT88.4 R76, [R0+0x6800] ;  /* 0x00680000004c783b */ /* 0x000f2a0000004200 */
[----:B------:R-:W4:Y:S05]  /*5830*/  LDSM.16.MT88.4 R80, [R2+0x14800] ;  /* 0x014800000250783b */ /* 0x000f2a0000004200 */
[----:B------:R-:W-:Y:S01]  /*5840*/  LDSM.16.MT88.4 R84, [R0+0x9800] ;  /* 0x009800000054783b */ /* 0x000fe20000004200 */
[-C--:B-1----:R-:W-:Y:S08]  /*5850*/  HMMA.16816.F32.BF16 R20, R4, R8.reuse, R20 ;  /* 0x000000080414723c */ /* 0x082ff00000041814 */
[C---:B---3--:R-:W-:Y:S08]  /*5860*/  HMMA.16816.F32.BF16 R24, R12.reuse, R8, R24 ;  /* 0x000000080c18723c */ /* 0x048ff00000041818 */
[-C--:B------:R-:W-:Y:S08]  /*5870*/  HMMA.16816.F32.BF16 R28, R12, R10.reuse, R28 ;  /* 0x0000000a0c1c723c */ /* 0x080ff0000004181c */
[C---:B------:R-:W-:Y:S01]  /*5880*/  HMMA.16816.F32.BF16 R32, R4.reuse, R10, R32 ;  /* 0x0000000a0420723c */ /* 0x040fe20000041820 */
[----:B------:R-:W1:Y:S07]  /*5890*/  LDSM.16.MT88.4 R8, [R0+0x8800] ;  /* 0x008800000008783b */ /* 0x000e6e0000004200 */
[-C--:B----4-:R-:W-:Y:S08]  /*58a0*/  HMMA.16816.F32.BF16 R36, R4, R16.reuse, R36 ;  /* 0x000000100424723c */ /* 0x090ff00000041824 */
[C---:B------:R-:W-:Y:S08]  /*58b0*/  HMMA.16816.F32.BF16 R40, R12.reuse, R16, R40 ;  /* 0x000000100c28723c */ /* 0x040ff00000041828 */
[-C--:B------:R-:W-:Y:S08]  /*58c0*/  HMMA.16816.F32.BF16 R44, R12, R18.reuse, R44 ;  /* 0x000000120c2c723c */ /* 0x080ff0000004182c */
[C---:B------:R-:W-:Y:S01]  /*58d0*/  HMMA.16816.F32.BF16 R48, R4.reuse, R18, R48 ;  /* 0x000000120430723c */ /* 0x040fe20000041830 */
[----:B------:R-:W-:Y:S07]  /*58e0*/  LDSM.16.MT88.4 R16, [R0+0x7000] ;  /* 0x007000000010783b */ /* 0x000fee0000004200 */
[-C--:B-----5:R-:W-:Y:S08]  /*58f0*/  HMMA.16816.F32.BF16 R52, R4, R68.reuse, R52 ;  /* 0x000000440434723c */ /* 0x0a0ff00000041834 */
[C---:B------:R-:W-:Y:S08]  /*5900*/  HMMA.16816.F32.BF16 R56, R12.reuse, R68, R56 ;  /* 0x000000440c38723c */ /* 0x040ff00000041838 */
[-C--:B------:R-:W-:Y:S01]  /*5910*/  HMMA.16816.F32.BF16 R60, R12, R70.reuse, R60 ;  /* 0x000000460c3c723c */ /* 0x080fe2000004183c */
[----:B------:R-:W3:Y:S07]  /*5920*/  LDSM.16.MT88.4 R12, [R0+0xa800] ;  /* 0x00a80000000c783b */ /* 0x000eee0000004200 */
[----:B------:R-:W-:Y:S01]  /*5930*/  HMMA.16816.F32.BF16 R64, R4, R70, R64 ;  /* 0x000000460440723c */ /* 0x000fe20000041840 */
[----:B------:R-:W4:Y:S05]  /*5940*/  LDSM.16.MT88.4 R4, [R3+0x15000] ;  /* 0x015000000304783b */ /* 0x000f2a0000004200 */
[----:B------:R-:W5:Y:S02]  /*5950*/  LDSM.16.MT88.4 R68, [R2+0x15000] ;  /* 0x015000000244783b */ /* 0x000f640000004200 */
[-C--:B------:R-:W-:Y:S08]  /*5960*/  HMMA.16816.F32.BF16 R20, R72, R76.reuse, R20 ;  /* 0x0000004c4814723c */ /* 0x080ff00000041814 */
[C---:B------:R-:W-:Y:S08]  /*5970*/  HMMA.16816.F32.BF16 R24, R80.reuse, R76, R24 ;  /* 0x0000004c5018723c */ /* 0x040ff00000041818 */
[-C--:B------:R-:W-:Y:S08]  /*5980*/  HMMA.16816.F32.BF16 R28, R80, R78.reuse, R28 ;  /* 0x0000004e501c723c */ /* 0x080ff0000004181c */
[C---:B------:R-:W-:Y:S01]  /*5990*/  HMMA.16816.F32.BF16 R32, R72.reuse, R78, R32 ;  /* 0x0000004e4820723c */ /* 0x040fe20000041820 */
[----:B------:R-:W2:Y:S07]  /*59a0*/  LDSM.16.MT88.4 R76, [R0+0x9000] ;  /* 0x00900000004c783b */ /* 0x000eae0000004200 */
[-C--:B-1----:R-:W-:Y:S08]  /*59b0*/  HMMA.16816.F32.BF16 R36, R72, R8.reuse, R36 ;  /* 0x000000084824723c */ /* 0x082ff00000041824 */
[C---:B------:R-:W-:Y:S08]  /*59c0*/  HMMA.16816.F32.BF16 R40, R80.reuse, R8, R40 ;  /* 0x000000085028723c */ /* 0x040ff00000041828 */
[-C--:B------:R-:W-:Y:S08]  /*59d0*/  HMMA.16816.F32.BF16 R44, R80, R10.reuse, R44 ;  /* 0x0000000a502c723c */ /* 0x080ff0000004182c */
[C---:B------:R-:W-:Y:S01]  /*59e0*/  HMMA.16816.F32.BF16 R48, R72.reuse, R10, R48 ;  /* 0x0000000a4830723c */ /* 0x040fe20000041830 */
[----:B------:R-:W1:Y:S07]  /*59f0*/  LDSM.16.MT88.4 R8, [R0+0xb000] ;  /* 0x00b000000008783b */ /* 0x000e6e0000004200 */
[-C--:B---3--:R-:W-:Y:S08]  /*5a00*/  HMMA.16816.F32.BF16 R52, R72, R12.reuse, R52 ;  /* 0x0000000c4834723c */ /* 0x088ff00000041834 */
[C---:B------:R-:W-:Y:S08]  /*5a10*/  HMMA.16816.F32.BF16 R56, R80.reuse, R12, R56 ;  /* 0x0000000c5038723c */ /* 0x040ff00000041838 */
[-C--:B------:R-:W-:Y:S01]  /*5a20*/  HMMA.16816.F32.BF16 R60, R80, R14.reuse, R60 ;  /* 0x0000000e503c723c */ /* 0x080fe2000004183c */
[----:B------:R-:W-:Y:S07]  /*5a30*/  LDSM.16.MT88.4 R80, [R2+0x15800] ;  /* 0x015800000250783b */ /* 0x000fee0000004200 */
[----:B------:R-:W-:Y:S01]  /*5a40*/  HMMA.16816.F32.BF16 R64, R72, R14, R64 ;  /* 0x0000000e4840723c */ /* 0x000fe20000041840 */
[----:B------:R-:W-:Y:S05]  /*5a50*/  LDSM.16.MT88.4 R12, [R3+0x15800] ;  /* 0x01580000030c783b */ /* 0x000fea0000004200 */
[----:B------:R-:W3:Y:S02]  /*5a60*/  LDSM.16.MT88.4 R72, [R0+0x7800] ;  /* 0x007800000048783b */ /* 0x000ee40000004200 */
[-C--:B----4-:R-:W-:Y:S08]  /*5a70*/  HMMA.16816.F32.BF16 R20, R4, R16.reuse, R20 ;  /* 0x000000100414723c */ /* 0x090ff00000041814 */
[C---:B-----5:R-:W-:Y:S08]  /*5a80*/  HMMA.16816.F32.BF16 R24, R68.reuse, R16, R24 ;  /* 0x000000104418723c */ /* 0x060ff00000041818 */
[-C--:B------:R-:W-:Y:S08]  /*5a90*/  HMMA.16816.F32.BF16 R28, R68, R18.reuse, R28 ;  /* 0x00000012441c723c */ /* 0x080ff0000004181c */
[C---:B------:R-:W-:Y:S01]  /*5aa0*/  HMMA.16816.F32.BF16 R32, R4.reuse, R18, R32 ;  /* 0x000000120420723c */ /* 0x040fe20000041820 */
[----:B------:R-:W4:Y:S05]  /*5ab0*/  LDSM.16.MT88.4 R16, [R0+0xb800] ;  /* 0x00b800000010783b */ /* 0x000f2a0000004200 */
[----:B------:R-:W-:Y:S02]  /*5ac0*/  BAR.SYNC.DEFER_BLOCKING 0x0 ;  /* 0x0000000000007b1d */ /* 0x000fe40000010000 */
[-C--:B--2---:R-:W-:Y:S08]  /*5ad0*/  HMMA.16816.F32.BF16 R36, R4, R76.reuse, R36 ;  /* 0x0000004c0424723c */ /* 0x084ff00000041824 */
[C---:B------:R-:W-:Y:S08]  /*5ae0*/  HMMA.16816.F32.BF16 R40, R68.reuse, R76, R40 ;  /* 0x0000004c4428723c */ /* 0x040ff00000041828 */
[-C--:B------:R-:W-:Y:S08]  /*5af0*/  HMMA.16816.F32.BF16 R44, R68, R78.reuse, R44 ;  /* 0x0000004e442c723c */ /* 0x080ff0000004182c */
[C---:B------:R-:W-:Y:S08]  /*5b00*/  HMMA.16816.F32.BF16 R48, R4.reuse, R78, R48 ;  /* 0x0000004e0430723c */ /* 0x040ff00000041830 */
[-C--:B-1----:R-:W-:Y:S08]  /*5b10*/  HMMA.16816.F32.BF16 R52, R4, R8.reuse, R52 ;  /* 0x000000080434723c */ /* 0x082ff00000041834 */
[C---:B------:R-:W-:Y:S08]  /*5b20*/  HMMA.16816.F32.BF16 R56, R68.reuse, R8, R56 ;  /* 0x000000084438723c */ /* 0x040ff00000041838 */
[-C--:B------:R-:W-:Y:S08]  /*5b30*/  HMMA.16816.F32.BF16 R60, R68, R10.reuse, R60 ;  /* 0x0000000a443c723c */ /* 0x080ff0000004183c */
[----:B------:R-:W-:Y:S07]  /*5b40*/  HMMA.16816.F32.BF16 R64, R4, R10, R64 ;  /* 0x0000000a0440723c */ /* 0x000fee0000041840 */
[C---:B------:R-:W-:Y:S01]  /*5b50*/  LEA R5, P1, R88.reuse, R90, 0x2 ;  /* 0x0000005a58057211 */ /* 0x040fe200078210ff */
[-C--:B---3--:R-:W-:Y:S05]  /*5b60*/  HMMA.16816.F32.BF16 R20, R12, R72.reuse, R20 ;  /* 0x000000480c14723c */ /* 0x088fea0000041814 */
[----:B------:R-:W-:Y:S03]  /*5b70*/  LEA.HI.X.SX32 R4, R88, R91, 0x2, P1 ;  /* 0x0000005b58047211 */ /* 0x000fe600008f16ff */
[C---:B------:R-:W-:Y:S04]  /*5b80*/  HMMA.16816.F32.BF16 R24, R80.reuse, R72, R24 ;  /* 0x000000485018723c */ /* 0x040fe80000041818 */
[-C--:B------:R-:W-:Y:S04]  /*5b90*/  LOP3.LUT R5, R5, R4.reuse, RZ, 0x3c, !PT ;  /* 0x0000000405057212 */ /* 0x080fe800078e3cff */
[-C--:B------:R-:W-:Y:S04]  /*5ba0*/  HMMA.16816.F32.BF16 R28, R80, R74.reuse, R28 ;  /* 0x0000004a501c723c */ /* 0x080fe8000004181c */
[C---:B------:R-:W-:Y:S04]  /*5bb0*/  LOP3.LUT R4, R5.reuse, R4, RZ, 0x3c, !PT ;  /* 0x0000000405047212 */ /* 0x040fe800078e3cff */
[C---:B------:R-:W-:Y:S04]  /*5bc0*/  HMMA.16816.F32.BF16 R32, R12.reuse, R74, R32 ;  /* 0x0000004a0c20723c */ /* 0x040fe80000041820 */
[----:B------:R-:W-:Y:S04]  /*5bd0*/  LOP3.LUT R5, R5, R4, RZ, 0x3c, !PT ;  /* 0x0000000405057212 */ /* 0x000fe800078e3cff */
[-C--:B------:R-:W-:Y:S01]  /*5be0*/  HMMA.16816.F32.BF16 R36, R12, R84.reuse, R36 ;  /* 0x000000540c24723c */ /* 0x080fe20000041824 */
[----:B------:R1:W-:Y:S07]  /*5bf0*/  STL.64 [R1+0x30], R4 ;  /* 0x0000300401007387 */ /* 0x0003ee0000100a00 */
[C---:B------:R-:W-:Y:S08]  /*5c00*/  HMMA.16816.F32.BF16 R40, R80.reuse, R84, R40 ;  /* 0x000000545028723c */ /* 0x040ff00000041828 */
[-C--:B------:R-:W-:Y:S08]  /*5c10*/  HMMA.16816.F32.BF16 R44, R80, R86.reuse, R44 ;  /* 0x00000056502c723c */ /* 0x080ff0000004182c */
[C---:B------:R-:W-:Y:S08]  /*5c20*/  HMMA.16816.F32.BF16 R48, R12.reuse, R86, R48 ;  /* 0x000000560c30723c */ /* 0x040ff00000041830 */
[-C--:B----4-:R-:W-:Y:S08]  /*5c30*/  HMMA.16816.F32.BF16 R52, R12, R16.reuse, R52 ;  /* 0x000000100c34723c */ /* 0x090ff00000041834 */
[C---:B------:R-:W-:Y:S08]  /*5c40*/  HMMA.16816.F32.BF16 R56, R80.reuse, R16, R56 ;  /* 0x000000105038723c */ /* 0x040ff00000041838 */
[-C--:B------:R-:W-:Y:S08]  /*5c50*/  HMMA.16816.F32.BF16 R60, R80, R18.reuse, R60 ;  /* 0x00000012503c723c */ /* 0x080ff0000004183c */
[----:B------:R-:W-:Y:S01]  /*5c60*/  HMMA.16816.F32.BF16 R64, R12, R18, R64 ;  /* 0x000000120c40723c */ /* 0x000fe20000041840 */
[----:B------:R-:W-:-:S07]  /*5c70*/  @!P0 BRA `(.L_x_32) ;  /* 0x0000036000008947 */ /* 0x000fce0003800000 */
[----:B-1----:R-:W2:Y:S01]  /*5c80*/  LDL.64 R92, [R1+0x48] ;  /* 0x00004800015c7983 */ /* 0x002ea20000100a00 */
[----:B------:R-:W-:Y:S02]  /*5c90*/  IMAD.MOV.U32 R13, RZ, RZ, c[0x0][0x370] ;  /* 0x0000dc00ff0d7624 */ /* 0x000fe400078e00ff */
[----:B------:R-:W-:Y:S01]  /*5ca0*/  IMAD.MOV.U32 R14, RZ, RZ, c[0x0][0x374] ;  /* 0x0000dd00ff0e7624 */ /* 0x000fe200078e00ff */
[----:B------:R-:W3:Y:S01]  /*5cb0*/  LDL R94, [R1+0x68] ;  /* 0x00006800015e7983 */ /* 0x000ee20000100800 */
[C---:B------:R-:W-:Y:S03]  /*5cc0*/  IMAD.U32 R5, R13.reuse, -0x40, RZ ;  /* 0xffffffc00d057824 */ /* 0x040fe600078e00ff */
[----:B------:R-:W4:Y:S02]  /*5cd0*/  LDL R89, [R1+0x6c] ;  /* 0x00006c0001597983 */ /* 0x000f240000100800 */
[----:B------:R-:W-:Y:S02]  /*5ce0*/  SHF.R.S32.HI R7, RZ, 0x1f, R5 ;  /* 0x0000001fff077819 */ /* 0x000fe40000011405 */
[----:B------:R-:W5:Y:S01]  /*5cf0*/  LDL.LU.64 R90, [R1+0x38] ;  /* 0x00003800015a7983 */ /* 0x000f620000300a00 */
[C---:B------:R-:W-:Y:S03]  /*5d00*/  LEA R6, P5, R13.reuse, R5, 0x5 ;  /* 0x000000050d067211 */ /* 0x040fe600078a28ff */
[----:B------:R-:W5:Y:S01]  /*5d10*/  LDL R88, [R1+0x2c] ;  /* 0x00002c0001587983 */ /* 0x000f620000100800 */
[--C-:B------:R-:W-:Y:S02]  /*5d20*/  LEA.HI.X R7, R13, R7, R14.reuse, 0x5, P5 ;  /* 0x000000070d077211 */ /* 0x100fe400028f2c0e */
[----:B--2---:R-:W-:Y:S02]  /*5d30*/  ISETP.GE.AND P4, PT, R92, c[0x0][0x220], PT ;  /* 0x000088005c007a0c */ /* 0x004fe40003f86270 */
[----:B---3--:R-:W-:Y:S02]  /*5d40*/  ISETP.GE.AND P3, PT, R94, c[0x0][0x220], PT ;  /* 0x000088005e007a0c */ /* 0x008fe40003f66270 */
[----:B----4-:R-:W-:Y:S02]  /*5d50*/  ISETP.GE.AND P2, PT, R89, c[0x0][0x220], PT ;  /* 0x0000880059007a0c */ /* 0x010fe40003f46270 */
[C---:B-----5:R-:W-:Y:S07]  /*5d60*/  LEA R4, P1, R5.reuse, R90, 0x1 ;  /* 0x0000005a05047211 */ /* 0x060fee00078208ff */
[----:B------:R1:W-:Y:S01]  /*5d70*/  @P4 STS.128 [R88+0x6000], RZ ;  /* 0x006000ff58004388 */ /* 0x0003e20000000c00 */
[----:B------:R-:W-:Y:S02]  /*5d80*/  LEA.HI.X.SX32 R5, R5, R91, 0x1, P1 ;  /* 0x0000005b05057211 */ /* 0x000fe400008f0eff */
[C---:B------:R-:W-:Y:S02]  /*5d90*/  @!P4 LEA R12, P6, R13.reuse, R4, 0x6 ;  /* 0x000000040d0cc211 */ /* 0x040fe400078c30ff */
[CC--:B------:R-:W-:Y:S01]  /*5da0*/  @!P3 LEA R10, P5, R6.reuse, R90.reuse, 0x1 ;  /* 0x0000005a060ab211 */ /* 0x0c0fe200078a08ff */
[----:B------:R-:W-:Y:S01]  /*5db0*/  @!PT LDS RZ, [RZ] ;  /* 0x00000000fffff984 */ /* 0x000fe20000000800 */
[----:B------:R-:W-:Y:S01]  /*5dc0*/  @!PT LDS RZ, [RZ] ;  /* 0x00000000fffff984 */ /* 0x000fe20000000800 */
[----:B------:R-:W-:Y:S01]  /*5dd0*/  @!PT LDS RZ, [RZ] ;  /* 0x00000000fffff984 */ /* 0x000fe20000000800 */
[----:B------:R1:W-:Y:S01]  /*5de0*/  @!P4 LDGSTS.E.BYPASS.LTC128B.128 [R88+0x6000], [R4.64] ;  /* 0x060000000458cfae */ /* 0x0003e2000b901d44 */
[----:B------:R-:W-:Y:S02]  /*5df0*/  @!P4 LEA.HI.X R13, R13, R5, R14, 0x6, P6 ;  /* 0x000000050d0dc211 */ /* 0x000fe400030f340e */
[CCC-:B------:R-:W-:Y:S01]  /*5e00*/  @!P3 LEA.HI.X R11, R6.reuse, R91.reuse, R7.reuse, 0x1, P5 ;  /* 0x0000005b060bb211 */ /* 0x1c0fe200028f0c07 */
[----:B------:R1:W-:Y:S01]  /*5e10*/  @P3 STS.128 [R88+0x8000], RZ ;  /* 0x008000ff58003388 */ /* 0x0003e20000000c00 */
[C---:B------:R-:W-:Y:S03]  /*5e20*/  @!P2 LEA R8, P1, R6.reuse, R90, 0x1 ;  /* 0x0000005a0608a211 */ /* 0x040fe600078208ff */
[----:B------:R-:W-:Y:S01]  /*5e30*/  @!PT LDS RZ, [RZ] ;  /* 0x00000000fffff984 */ /* 0x000fe20000000800 */
[----:B------:R-:W-:Y:S01]  /*5e40*/  @!PT LDS RZ, [RZ] ;  /* 0x00000000fffff984 */ /* 0x000fe20000000800 */
[----:B------:R-:W-:Y:S01]  /*5e50*/  @!PT LDS RZ, [RZ] ;  /* 0x00000000fffff984 */ /* 0x000fe20000000800 */
[----:B------:R1:W-:Y:S01]  /*5e60*/  @!P3 LDGSTS.E.BYPASS.LTC128B.128 [R88+0x8000], [R4.64+0x80] ;  /* 0x080000800458bfae */ /* 0x0003e2000b901d44 */
[----:B------:R-:W-:Y:S03]  /*5e70*/  @!P2 LEA.HI.X R9, R6, R91, R7, 0x1, P1 ;  /* 0x0000005b0609a211 */ /* 0x000fe600008f0c07 */
[----:B------:R1:W-:Y:S04]  /*5e80*/  @P2 STS.128 [R88+0xa000], RZ ;  /* 0x00a000ff58002388 */ /* 0x0003e80000000c00 */
[----:B------:R-:W-:Y:S01]  /*5e90*/  @!PT LDS RZ, [RZ] ;  /* 0x00000000fffff984 */ /* 0x000fe20000000800 */
[----:B------:R-:W-:Y:S01]  /*5ea0*/  @!PT LDS RZ, [RZ] ;  /* 0x00000000fffff984 */ /* 0x000fe20000000800 */
[----:B------:R-:W-:Y:S01]  /*5eb0*/  @!PT LDS RZ, [RZ] ;  /* 0x00000000fffff984 */ /* 0x000fe20000000800 */
[----:B------:R1:W-:Y:S04]  /*5ec0*/  @!P2 LDGSTS.E.BYPASS.LTC128B.128 [R88+0xa000], [R4.64+0x100] ;  /* 0x0a0001000458afae */ /* 0x0003e8000b901d44 */
[----:B------:R1:W-:Y:S04]  /*5ed0*/  @P4 STS.128 [R88+0x7000], RZ ;  /* 0x007000ff58004388 */ /* 0x0003e80000000c00 */
        /* <DEDUP_REMOVED lines=13> */
[----:B------:R1:W-:Y:S04]  /*5fb0*/  @!P2 LDGSTS.E.BYPASS.LTC128B.128 [R88+0xb000], [R8.64+0x100] ;  /* 0x0b0001000858afae */ /* 0x0003e8000b901d44 */
[----:B------:R-:W0:Y:S04]  /*5fc0*/  LDGDEPBAR ;  /* 0x00000000000079af */ /* 0x000e280000000000 */
[----:B------:R1:W-:Y:S02]  /*5fd0*/  STL.64 [R1+0x38], R4 ;  /* 0x0000380401007387 */ /* 0x0003e40000100a00 */
.L_x_32:
[----:B-1----:R-:W2:Y:S01]  /*5fe0*/  LDL R5, [R1+0x1c] ;  /* 0x00001c0001057983 */ /* 0x002ea20000100800 */
[----:B------:R-:W-:Y:S02]  /*5ff0*/  @UP2 UIADD3 UR13, UP1, UR8, -0x100, URZ ;  /* 0xffffff00080d2890 */ /* 0x000fe4000ff3e03f */
[----:B------:R-:W-:Y:S01]  /*6000*/  @UP2 UIADD3 UR10, UP0, UR10, -0x100, URZ ;  /* 0xffffff000a0a2890 */ /* 0x000fe2000ff1e03f */
[----:B------:R-:W3:Y:S01]  /*6010*/  LDL R4, [R1+0x28] ;  /* 0x0000280001047983 */ /* 0x000ee20000100800 */
[----:B------:R-:W-:Y:S02]  /*6020*/  @UP2 UIADD3.X UR11, UR7, -0x1, URZ, UP1, !UPT ;  /* 0xffffffff070b2890 */ /* 0x000fe40008ffe43f */
[----:B------:R-:W-:Y:S01]  /*6030*/  @UP2 UIADD3.X UR9, UR9, -0x1, URZ, UP0, !UPT ;  /* 0xffffffff09092890 */ /* 0x000fe200087fe43f */
[----:B------:R-:W-:Y:S04]  /*6040*/  STL.64 [R1+0xc8], R38 ;  /* 0x0000c82601007387 */ /* 0x000fe80000100a00 */
[----:B------:R-:W-:Y:S04]  /*6050*/  LDSM.16.MT88.4 R16, [R0+0xc000] ;  /* 0x00c000000010783b */ /* 0x000fe80000004200 */
[----:B------:R-:W-:Y:S04]  /*6060*/  STL.64 [R1+0xc0], R36 ;  /* 0x0000c02401007387 */ /* 0x000fe80000100a00 */
[----:B------:R-:W-:Y:S04]  /*6070*/  STL.64 [R1+0xb8], R34 ;  /* 0x0000b82201007387 */ /* 0x000fe80000100a00 */
[----:B------:R-:W-:Y:S04]  /*6080*/  STL.64 [R1+0xb0], R32 ;  /* 0x0000b02001007387 */ /* 0x000fe80000100a00 */
[----:B------:R-:W-:Y:S04]  /*6090*/  STL.64 [R1+0xa8], R30 ;  /* 0x0000a81e01007387 */ /* 0x000fe80000100a00 */
[----:B------:R-:W-:Y:S04]  /*60a0*/  STL.64 [R1+0xa0], R28 ;  /* 0x0000a01c01007387 */ /* 0x000fe80000100a00 */
[----:B------:R-:W-:Y:S04]  /*60b0*/  LDSM.16.MT88.4 R80, [R0+0xe000] ;  /* 0x00e000000050783b */ /* 0x000fe80000004200 */
[----:B------:R-:W-:Y:S04]  /*60c0*/  LDSM.16.MT88.4 R244, [R0+0x10000] ;  /* 0x0100000000f4783b */ /* 0x000fe80000004200 */
[----:B------:R-:W-:Y:S04]  /*60d0*/  STL.64 [R1+0x98], R26 ;  /* 0x0000981a01007387 */ /* 0x000fe80000100a00 */
[----:B------:R-:W-:Y:S04]  /*60e0*/  STL.64 [R1+0x90], R24 ;  /* 0x0000901801007387 */ /* 0x000fe80000100a00 */
[----:B------:R1:W-:Y:S04]  /*60f0*/  STL.64 [R1+0x88], R20 ;  /* 0x0000881401007387 */ /* 0x0003e80000100a00 */
[----:B------:R-:W-:Y:S04]  /*6100*/  LDSM.16.MT88.4 R32, [R0+0xc800] ;  /* 0x00c800000020783b */ /* 0x000fe80000004200 */
[----:B------:R-:W-:Y:S04]  /*6110*/  LDSM.16.MT88.4 R24, [R0+0x10800] ;  /* 0x010800000018783b */ /* 0x000fe80000004200 */
[----:B-1----:R-:W4:Y:S04]  /*6120*/  LDL R20, [R1+0x20] ;  /* 0x0000200001147983 */ /* 0x002f280000100800 */
[----:B----4-:R-:W-:Y:S04]  /*6130*/  LDSM.16.M88.4 R36, [R20+0x1000] ;  /* 0x001000001424783b */ /* 0x010fe80000000200 */
[----:B--2---:R-:W1:Y:S04]  /*6140*/  LDSM.16.M88.4 R96, [R5] ;  /* 0x000000000560783b */ /* 0x004e680000000200 */
[----:B------:R-:W2:Y:S04]  /*6150*/  LDSM.16.M88.4 R92, [R5+0x1000] ;  /* 0x00100000055c783b */ /* 0x000ea80000000200 */
[----:B---3--:R-:W3:Y:S04]  /*6160*/  LDSM.16.M88.4 R248, [R4] ;  /* 0x0000000004f8783b */ /* 0x008ee80000000200 */
[----:B------:R1:W4:Y:S02]  /*6170*/  LDSM.16.M88.4 R28, [R4+0x1000] ;  /* 0x00100000041c783b */ /* 0x0003240000000200 */
[-C--:B-1----:R-:W-:Y:S08]  /*6180*/  HMMA.16816.F32.BF16 R4, R96, R16.reuse, RZ ;  /* 0x000000106004723c */ /* 0x082ff000000418ff */
[C---:B--2---:R-:W-:Y:S08]  /*6190*/  HMMA.16816.F32.BF16 R8, R92.reuse, R16, RZ ;  /* 0x000000105c08723c */ /* 0x044ff000000418ff */
[-C--:B------:R-:W-:Y:S08]  /*61a0*/  HMMA.16816.F32.BF16 R12, R92, R18.reuse, RZ ;  /* 0x000000125c0c723c */ /* 0x080ff000000418ff */
[C---:B------:R-:W-:Y:S08]  /*61b0*/  HMMA.16816.F32.BF16 R16, R96.reuse, R18, RZ ;  /* 0x000000126010723c */ /* 0x040ff000000418ff */
[-C--:B------:R-:W-:Y:S08]  /*61c0*/  HMMA.16816.F32.BF16 R68, R96, R80.reuse, RZ ;  /* 0x000000506044723c */ /* 0x080ff000000418ff */
[C---:B------:R-:W-:Y:S08]  /*61d0*/  HMMA.16816.F32.BF16 R72, R92.reuse, R80, RZ ;  /* 0x000000505c48723c */ /* 0x040ff000000418ff */
[-C--:B------:R-:W-:Y:S08]  /*61e0*/  HMMA.16816.F32.BF16 R76, R92, R82.reuse, RZ ;  /* 0x000000525c4c723c */ /* 0x080ff000000418ff */
[C---:B------:R-:W-:Y:S08]  /*61f0*/  HMMA.16816.F32.BF16 R80, R96.reuse, R82, RZ ;  /* 0x000000526050723c */ /* 0x040ff000000418ff */
[-C--:B------:R-:W-:Y:S08]  /*6200*/  HMMA.16816.F32.BF16 R84, R96, R244.reuse, RZ ;  /* 0x000000f46054723c */ /* 0x080ff000000418ff */
[C---:B------:R-:W-:Y:S08]  /*6210*/  HMMA.16816.F32.BF16 R88, R92.reuse, R244, RZ ;  /* 0x000000f45c58723c */ /* 0x040ff000000418ff */
[-C--:B------:R-:W-:Y:S08]  /*6220*/  HMMA.16816.F32.BF16 R92, R92, R246.reuse, RZ ;  /* 0x000000f65c5c723c */ /* 0x080ff000000418ff */
[----:B------:R-:W-:Y:S01]  /*6230*/  HMMA.16816.F32.BF16 R96, R96, R246, RZ ;  /* 0x000000f66060723c */ /* 0x000fe200000418ff */
[----:B------:R-:W1:Y:S07]  /*6240*/  LDSM.16.MT88.4 R244, [R0+0xe800] ;  /* 0x00e8000000f4783b */ /* 0x000e6e0000004200 */
[-C--:B---3--:R-:W-:Y:S08]  /*6250*/  HMMA.16816.F32.BF16 R4, R248, R32.reuse, R4 ;  /* 0x00000020f804723c */ /* 0x088ff00000041804 */
[C---:B----4-:R-:W-:Y:S08]  /*6260*/  HMMA.16816.F32.BF16 R8, R28.reuse, R32, R8 ;  /* 0x000000201c08723c */ /* 0x050ff00000041808 */
[-C--:B------:R-:W-:Y:S08]  /*6270*/  HMMA.16816.F32.BF16 R12, R28, R34.reuse, R12 ;  /* 0x000000221c0c723c */ /* 0x080ff0000004180c */
[C---:B------:R-:W-:Y:S01]  /*6280*/  HMMA.16816.F32.BF16 R16, R248.reuse, R34, R16 ;  /* 0x00000022f810723c */ /* 0x040fe20000041810 */
[----:B------:R-:W-:Y:S07]  /*6290*/  LDSM.16.MT88.4 R32, [R0+0xd000] ;  /* 0x00d000000020783b */ /* 0x000fee0000004200 */
[-C--:B-1----:R-:W-:Y:S08]  /*62a0*/  HMMA.16816.F32.BF16 R68, R248, R244.reuse, R68 ;  /* 0x000000f4f844723c */ /* 0x082ff00000041844 */
[C---:B------:R-:W-:Y:S08]  /*62b0*/  HMMA.16816.F32.BF16 R72, R28.reuse, R244, R72 ;  /* 0x000000f41c48723c */ /* 0x040ff00000041848 */
[-C--:B------:R-:W-:Y:S08]  /*62c0*/  HMMA.16816.F32.BF16 R76, R28, R246.reuse, R76 ;  /* 0x000000f61c4c723c */ /* 0x080ff0000004184c */
[C---:B------:R-:W-:Y:S01]  /*62d0*/  HMMA.16816.F32.BF16 R80, R248.reuse, R246, R80 ;  /* 0x000000f6f850723c */ /* 0x040fe20000041850 */
[----:B------:R1:W2:Y:S07]  /*62e0*/  LDSM.16.M88.4 R244, [R20] ;  /* 0x0000000014f4783b */ /* 0x0002ae0000000200 */
[-C--:B------:R-:W-:Y:S08]  /*62f0*/  HMMA.16816.F32.BF16 R84, R248, R24.reuse, R84 ;  /* 0x00000018f854723c */ /* 0x080ff00000041854 */
[C---:B------:R-:W-:Y:S08]  /*6300*/  HMMA.16816.F32.BF16 R88, R28.reuse, R24, R88 ;  /* 0x000000181c58723c */ /* 0x040ff00000041858 */
[-C--:B------:R-:W-:Y:S01]  /*6310*/  HMMA.16816.F32.BF16 R92, R28, R26.reuse, R92 ;  /* 0x0000001a1c5c723c */ /* 0x080fe2000004185c */
[----:B------:R-:W3:Y:S04]  /*6320*/  LDL R28, [R1+0x24] ;  /* 0x00002400011c7983 */ /* 0x000ee80000100800 */
[----:B-1----:R-:W4:Y:S03]  /*6330*/  LDL.64 R20, [R1+0x30] ;  /* 0x0000300001147983 */ /* 0x002f260000100a00 */
[----:B------:R-:W-:Y:S01]  /*6340*/  HMMA.16816.F32.BF16 R96, R248, R26, R96 ;  /* 0x0000001af860723c */ /* 0x000fe20000041860 */
[----:B------:R-:W1:Y:S04]  /*6350*/  LDSM.16.MT88.4 R248, [R0+0xf000] ;  /* 0x00f0000000f8783b */ /* 0x000e680000004200 */
[----:B------:R-:W1:Y:S03]  /*6360*/  LDSM.16.MT88.4 R24, [R0+0x11000] ;  /* 0x011000000018783b */ /* 0x000e660000004200 */
[-C--:B--2---:R-:W-:Y:S08]  /*6370*/  HMMA.16816.F32.BF16 R4, R244, R32.reuse, R4 ;  /* 0x00000020f404723c */ /* 0x084ff00000041804 */
[C---:B------:R-:W-:Y:S08]  /*6380*/  HMMA.16816.F32.BF16 R8, R36.reuse, R32, R8 ;  /* 0x000000202408723c */ /* 0x040ff00000041808 */
[-C--:B------:R-:W-:Y:S08]  /*6390*/  HMMA.16816.F32.BF16 R12, R36, R34.reuse, R12 ;  /* 0x00000022240c723c */ /* 0x080ff0000004180c */
[C---:B------:R-:W-:Y:S01]  /*63a0*/  HMMA.16816.F32.BF16 R16, R244.reuse, R34, R16 ;  /* 0x00000022f410723c */ /* 0x040fe20000041810 */
[----:B------:R-:W-:Y:S07]  /*63b0*/  LDSM.16.MT88.4 R32, [R0+0xd800] ;  /* 0x00d800000020783b */ /* 0x000fee0000004200 */
[-C--:B-1----:R-:W-:Y:S08]  /*63c0*/  HMMA.16816.F32.BF16 R68, R244, R248.reuse, R68 ;  /* 0x000000f8f444723c */ /* 0x082ff00000041844 */
[C---:B------:R-:W-:Y:S08]  /*63d0*/  HMMA.16816.F32.BF16 R72, R36.reuse, R248, R72 ;  /* 0x000000f82448723c */ /* 0x040ff00000041848 */
[-C--:B------:R-:W-:Y:S08]  /*63e0*/  HMMA.16816.F32.BF16 R76, R36, R250.reuse, R76 ;  /* 0x000000fa244c723c */ /* 0x080ff0000004184c */
[C---:B------:R-:W-:Y:S08]  /*63f0*/  HMMA.16816.F32.BF16 R80, R244.reuse, R250, R80 ;  /* 0x000000faf450723c */ /* 0x040ff00000041850 */
[-C--:B------:R-:W-:Y:S08]  /*6400*/  HMMA.16816.F32.BF16 R84, R244, R24.reuse, R84 ;  /* 0x00000018f454723c */ /* 0x080ff00000041854 */
[C---:B------:R-:W-:Y:S08]  /*6410*/  HMMA.16816.F32.BF16 R88, R36.reuse, R24, R88 ;  /* 0x000000182458723c */ /* 0x040ff00000041858 */
[-C--:B------:R-:W-:Y:S01]  /*6420*/  HMMA.16816.F32.BF16 R92, R36, R26.reuse, R92 ;  /* 0x0000001a245c723c */ /* 0x080fe2000004185c */
[----:B------:R1:W5:Y:S04]  /*6430*/  LDL.LU.64 R38, [R1+0xc8] ;  /* 0x0000c80001267983 */ /* 0x0003680000300a00 */
[----:B------:R1:W5:Y:S03]  /*6440*/  LDL.LU.64 R36, [R1+0xc0] ;  /* 0x0000c00001247983 */ /* 0x0003660000300a00 */
[----:B------:R-:W-:Y:S01]  /*6450*/  HMMA.16816.F32.BF16 R96, R244, R26, R96 ;  /* 0x0000001af460723c */ /* 0x000fe20000041860 */
[----:B------:R-:W-:Y:S04]  /*6460*/  LDSM.16.MT88.4 R244, [R0+0xf800] ;  /* 0x00f8000000f4783b */ /* 0x000fe80000004200 */
[----:B------:R-:W-:Y:S04]  /*6470*/  LDSM.16.MT88.4 R24, [R0+0x11800] ;  /* 0x011800000018783b */ /* 0x000fe80000004200 */
[----:B---3--:R-:W2:Y:S04]  /*6480*/  LDSM.16.M88.4 R248, [R28] ;  /* 0x000000001cf8783b */ /* 0x008ea80000000200 */
[----:B------:R-:W3:Y:S01]  /*6490*/  LDSM.16.M88.4 R28, [R28+0x1000] ;  /* 0x001000001c1c783b */ /* 0x000ee20000000200 */
[-C--:B--2---:R-:W-:Y:S08]  /*64a0*/  HMMA.16816.F32.BF16 R4, R248, R32.reuse, R4 ;  /* 0x00000020f804723c */ /* 0x084ff00000041804 */
[C---:B---3--:R-:W-:Y:S08]  /*64b0*/  HMMA.16816.F32.BF16 R8, R28.reuse, R32, R8 ;  /* 0x000000201c08723c */ /* 0x048ff00000041808 */
[-C--:B------:R-:W-:Y:S08]  /*64c0*/  HMMA.16816.F32.BF16 R12, R28, R34.reuse, R12 ;  /* 0x000000221c0c723c */ /* 0x080ff0000004180c */
[C---:B------:R-:W-:Y:S01]  /*64d0*/  HMMA.16816.F32.BF16 R16, R248.reuse, R34, R16 ;  /* 0x00000022f810723c */ /* 0x040fe20000041810 */
[----:B------:R1:W5:Y:S04]  /*64e0*/  LDL.LU.64 R34, [R1+0xb8] ;  /* 0x0000b80001227983 */ /* 0x0003680000300a00 */
[----:B------:R1:W5:Y:S03]  /*64f0*/  LDL.LU.64 R32, [R1+0xb0] ;  /* 0x0000b00001207983 */ /* 0x0003660000300a00 */
[-C--:B------:R-:W-:Y:S08]  /*6500*/  HMMA.16816.F32.BF16 R68, R248, R244.reuse, R68 ;  /* 0x000000f4f844723c */ /* 0x080ff00000041844 */
[C---:B------:R-:W-:Y:S01]  /*6510*/  HMMA.16816.F32.BF16 R72, R28.reuse, R244, R72 ;  /* 0x000000f41c48723c */ /* 0x040fe20000041848 */
[----:B------:R-:W2:Y:S07]  /*6520*/  LDL R245, [R1+0x74] ;  /* 0x0000740001f57983 */ /* 0x000eae0000100800 */
[-C--:B------:R-:W-:Y:S08]  /*6530*/  HMMA.16816.F32.BF16 R76, R28, R246.reuse, R76 ;  /* 0x000000f61c4c723c */ /* 0x080ff0000004184c */
[C---:B------:R-:W-:Y:S01]  /*6540*/  HMMA.16816.F32.BF16 R80, R248.reuse, R246, R80 ;  /* 0x000000f6f850723c */ /* 0x040fe20000041850 */
[----:B------:R1:W3:Y:S06]  /*6550*/  LDL R246, [R1+0x64] ;  /* 0x0000640001f67983 */ /* 0x0002ec0000100800 */
[----:B------:R-:W-:Y:S01]  /*6560*/  IMAD.MOV.U32 R247, RZ, RZ, c[0x0][0x22c] ;  /* 0x00008b00fff77624 */ /* 0x000fe200078e00ff */
[-C--:B------:R-:W-:Y:S04]  /*6570*/  HMMA.16816.F32.BF16 R84, R248, R24.reuse, R84 ;  /* 0x00000018f854723c */ /* 0x080fe80000041854 */
[----:B------:R-:W-:Y:S04]  /*6580*/  IMAD R247, R247, c[0x0][0x1c0], RZ ;  /* 0x00007000f7f77a24 */ /* 0x000fe800078e02ff */
[C---:B------:R-:W-:Y:S01]  /*6590*/  HMMA.16816.F32.BF16 R88, R28.reuse, R24, R88 ;  /* 0x000000181c58723c */ /* 0x040fe20000041858 */
[----:B------:R-:W3:Y:S04]  /*65a0*/  LDL R24, [R1+0x70] ;  /* 0x0000700001187983 */ /* 0x000ee80000100800 */
[----:B------:R1:W4:Y:S03]  /*65b0*/  LDL R25, [R1+0x60] ;  /* 0x0000600001197983 */ /* 0x0003260000100800 */
[-C--:B------:R-:W-:Y:S01]  /*65c0*/  HMMA.16816.F32.BF16 R92, R28, R26.reuse, R92 ;  /* 0x0000001a1c5c723c */ /* 0x080fe2000004185c */
[----:B------:R1:W5:Y:S04]  /*65d0*/  LDL.LU.64 R30, [R1+0xa8] ;  /* 0x0000a800011e7983 */ /* 0x0003680000300a00 */
[----:B------:R1:W5:Y:S03]  /*65e0*/  LDL.LU.64 R28, [R1+0xa0] ;  /* 0x0000a000011c7983 */ /* 0x0003660000300a00 */
[----:B------:R-:W-:Y:S01]  /*65f0*/  HMMA.16816.F32.BF16 R96, R248, R26, R96 ;  /* 0x0000001af860723c */ /* 0x000fe20000041860 */
[----:B------:R1:W5:Y:S06]  /*6600*/  LDL.LU.64 R26, [R1+0x98] ;  /* 0x00009800011a7983 */ /* 0x00036c0000300a00 */
[----:B------:R-:W-:Y:S02]  /*6610*/  IMAD.SHL.U32 R248, R247, 0x10, RZ ;  /* 0x00000010f7f87824 */ /* 0x000fe400078e00ff */
[----:B------:R-:W-:Y:S04]  /*6620*/  IMAD.MOV.U32 R250, RZ, RZ, c[0x0][0x22c] ;  /* 0x00008b00fffa7624 */ /* 0x000fe800078e00ff */
[----:B------:R-:W-:Y:S04]  /*6630*/  IMAD R250, R250, c[0x0][0x1c0], RZ ;  /* 0x00007000fafa7a24 */ /* 0x000fe800078e02ff */
[C---:B------:R-:W-:Y:S02]  /*6640*/  IMAD R249, R250.reuse, 0x18, RZ ;  /* 0x00000018faf97824 */ /* 0x040fe400078e02ff */
[----:B------:R-:W-:Y:S01]  /*6650*/  IMAD.SHL.U32 R251, R250, 0x20, RZ ;  /* 0x00000020fafb7824 */ /* 0x000fe200078e00ff */
[----:B--2---:R-:W-:Y:S01]  /*6660*/  @P0 IADD3 R244, P1, R245, UR8, RZ ;  /* 0x00000008f5f40c10 */ /* 0x004fe2000ff3e0ff */
[----:B------:R-:W-:Y:S03]  /*6670*/  @UP2 UMOV UR8, UR13 ;  /* 0x0000000d00082c82 */ /* 0x000fe60008000000 */
[----:B---3--:R-:W-:Y:S01]  /*6680*/  @P0 IADD3.X R245, R24, UR7, RZ, P1, !PT ;  /* 0x0000000718f50c10 */ /* 0x008fe20008ffe4ff */
[C---:B------:R-:W-:Y:S01]  /*6690*/  IMAD.SHL.U32 R24, R247.reuse, 0x8, RZ ;  /* 0x00000008f7187824 */ /* 0x040fe200078e00ff */
[----:B------:R-:W-:Y:S03]  /*66a0*/  @UP2 UMOV UR7, UR11 ;  /* 0x0000000b00072c82 */ /* 0x000fe60008000000 */
[----:B----4-:R2:W3:Y:S04]  /*66b0*/  @P0 LDG.E R25, [R244.64+-0x100] ;  /* 0xffff0004f4190981 */ /* 0x0104e8000c1e1900 */
[----:B------:R2:W4:Y:S04]  /*66c0*/  @P0 LDG.E R246, [R244.64+-0xe0] ;  /* 0xffff2004f4f60981 */ /* 0x000528000c1e1900 */
[----:B------:R1:W-:Y:S01]  /*66d0*/  RED.E.ADD.F32.FTZ.RN.STRONG.GPU [R20.64], R4 ;  /* 0x000000041400798e */ /* 0x0003e2000c10e784 */
[-C--:B--2---:R-:W-:Y:S01]  /*66e0*/  LEA R244, P1, R24, R20.reuse, 0x2 ;  /* 0x0000001418f47211 */ /* 0x084fe200078210ff */
[----:B------:R-:W-:Y:S05]  /*66f0*/  IMAD.SHL.U32 R245, R247, 0x8, RZ ;  /* 0x00000008f7f57824 */ /* 0x000fea00078e00ff */
[-C--:B------:R-:W-:Y:S02]  /*6700*/  LEA.HI.X.SX32 R245, R245, R21.reuse, 0x2, P1 ;  /* 0x00000015f5f57211 */ /* 0x080fe400008f16ff */
[CC--:B-1----:R-:W-:Y:S03]  /*6710*/  LEA R4, P1, R249.reuse, R20.reuse, 0x2 ;  /* 0x00000014f9047211 */ /* 0x0c2fe600078210ff */
[----:B------:R1:W-:Y:S02]  /*6720*/  RED.E.ADD.F32.FTZ.RN.STRONG.GPU [R244.64], R5 ;  /* 0x00000005f400798e */ /* 0x0003e4000c10e784 */
[-C--:B-1----:R-:W-:Y:S02]  /*6730*/  LEA.HI.X.SX32 R5, R249, R21.reuse, 0x2, P1 ;  /* 0x00000015f9057211 */ /* 0x082fe400008f16ff */
[----:B---3--:R1:W-:Y:S04]  /*6740*/  @P0 STL [R1+0x60], R25 ;  /* 0x0000601901000387 */ /* 0x0083e80000100800 */
[----:B-1----:R1:W5:Y:S04]  /*6750*/  LDL.LU.64 R24, [R1+0x90] ;  /* 0x0000900001187983 */ /* 0x0023680000300a00 */
[----:B----4-:R2:W-:Y:S04]  /*6760*/  @P0 STL [R1+0x64], R246 ;  /* 0x000064f601000387 */ /* 0x0105e80000100800 */
[----:B------:R-:W3:Y:S01]  /*6770*/  LDL R249, [R1+0x6c] ;  /* 0x00006c0001f97983 */ /* 0x000ee20000100800 */
[CC--:B--2---:R-:W-:Y:S04]  /*6780*/  LEA R246, P2, R248.reuse, R20.reuse, 0x2 ;  /* 0x00000014f8f67211 */ /* 0x0c4fe800078410ff */
[-C--:B------:R-:W-:Y:S02]  /*6790*/  LEA.HI.X.SX32 R247, R248, R21.reuse, 0x2, P2 ;  /* 0x00000015f8f77211 */ /* 0x080fe400010f16ff */
[-C--:B------:R-:W-:Y:S03]  /*67a0*/  LEA R248, P2, R251, R20.reuse, 0x2 ;  /* 0x00000014fbf87211 */ /* 0x080fe600078410ff */
[----:B------:R2:W-:Y:S04]  /*67b0*/  RED.E.ADD.F32.FTZ.RN.STRONG.GPU [R246.64], R6 ;  /* 0x00000006f600798e */ /* 0x0005e8000c10e784 */
[----:B------:R4:W-:Y:S04]  /*67c0*/  RED.E.ADD.F32.FTZ.RN.STRONG.GPU [R4.64], R7 ;  /* 0x000000070400798e */ /* 0x0009e8000c10e784 */
[----:B--2---:R-:W2:Y:S01]  /*67d0*/  LDL R246, [R1+0x2c] ;  /* 0x00002c0001f67983 */ /* 0x004ea20000100800 */
[C---:B------:R-:W-:Y:S02]  /*67e0*/  IMAD R247, R250.reuse, 0x28, RZ ;  /* 0x00000028faf77824 */ /* 0x040fe400078e02ff */
[----:B------:R-:W-:Y:S02]  /*67f0*/  IMAD R250, R250, 0x30, RZ ;  /* 0x00000030fafa7824 */ /* 0x000fe400078e02ff */
[----:B----4-:R-:W-:Y:S04]  /*6800*/  IMAD.MOV.U32 R5, RZ, RZ, c[0x0][0x22c] ;  /* 0x00008b00ff057624 */ /* 0x010fe800078e00ff */
[----:B------:R-:W-:Y:S04]  /*6810*/  IMAD R5, R5, c[0x0][0x1c0], RZ ;  /* 0x0000700005057a24 */ /* 0x000fe800078e02ff */
[----:B------:R-:W-:Y:S02]  /*6820*/  IMAD R7, R5, 0x38, RZ ;  /* 0x0000003805077824 */ /* 0x000fe400078e02ff */
[----:B--2---:R-:W-:Y:S01]  /*6830*/  IMAD.MOV.U32 R6, RZ, RZ, R246 ;  /* 0x000000ffff067224 */ /* 0x004fe200078e00f6 */
[-C--:B------:R-:W-:Y:S01]  /*6840*/  LEA R246, P1, R247, R20.reuse, 0x2 ;  /* 0x00000014f7f67211 */ /* 0x080fe200078210ff */
[----:B---3--:R-:W-:Y:S01]  /*6850*/  IMAD.MOV.U32 R247, RZ, RZ, R249 ;  /* 0x000000fffff77224 */ /* 0x008fe200078e00f9 */
[-C--:B------:R-:W-:Y:S02]  /*6860*/  LEA.HI.X.SX32 R249, R251, R21.reuse, 0x2, P2 ;  /* 0x00000015fbf97211 */ /* 0x080fe400010f16ff */
[-C--:B------:R-:W-:Y:S01]  /*6870*/  LEA R4, P2, R250, R20.reuse, 0x2 ;  /* 0x00000014fa047211 */ /* 0x080fe200078410ff */
[----:B------:R-:W-:Y:S02]  /*6880*/  IMAD.MOV.U32 R251, RZ, RZ, R247 ;  /* 0x000000fffffb7224 */ /* 0x000fe400078e00f7 */
[----:B------:R-:W-:Y:S01]  /*6890*/  IMAD R247, R5, 0x28, RZ ;  /* 0x0000002805f77824 */ /* 0x000fe200078e02ff */
[----:B------:R2:W-:Y:S04]  /*68a0*/  RED.E.ADD.F32.FTZ.RN.STRONG.GPU [R248.64], R8 ;  /* 0x00000008f800798e */ /* 0x0005e8000c10e784 */
[----:B------:R-:W3:Y:S01]  /*68b0*/  LDL R5, [R1+0x68] ;  /* 0x0000680001057983 */ /* 0x000ee20000100800 */
[-C--:B------:R-:W-:Y:S05]  /*68c0*/  LEA.HI.X.SX32 R247, R247, R21.reuse, 0x2, P1 ;  /* 0x00000015f7f77211 */ /* 0x080fea00008f16ff */
[----:B------:R4:W-:Y:S01]  /*68d0*/  RED.E.ADD.F32.FTZ.RN.STRONG.GPU [R246.64], R9 ;  /* 0x00000009f600798e */ /* 0x0009e2000c10e784 */
[----:B--2---:R-:W-:Y:S01]  /*68e0*/  IMAD.MOV.U32 R248, RZ, RZ, R6 ;  /* 0x000000fffff87224 */ /* 0x004fe200078e0006 */
[CC--:B------:R-:W-:Y:S01]  /*68f0*/  LEA R6, P1, R7.reuse, R20.reuse, 0x2 ;  /* 0x0000001407067211 */ /* 0x0c0fe200078210ff */
[----:B------:R-:W-:Y:S03]  /*6900*/  IMAD.MOV.U32 R8, RZ, RZ, c[0x0][0x22c] ;  /* 0x00008b00ff087624 */ /* 0x000fe600078e00ff */
[-C--:B------:R-:W-:Y:S01]  /*6910*/  LEA.HI.X.SX32 R7, R7, R21.reuse, 0x2, P1 ;  /* 0x0000001507077211 */ /* 0x080fe200008f16ff */
[----:B------:R-:W-:Y:S01]  /*6920*/  IMAD R8, R8, c[0x0][0x1c0], RZ ;  /* 0x0000700008087a24 */ /* 0x000fe200078e02ff */
[----:B----4-:R-:W2:Y:S01]  /*6930*/  LDL.64 R246, [R1+0x48] ;  /* 0x0000480001f67983 */ /* 0x010ea20000100a00 */
[----:B---3--:R-:W-:Y:S01]  /*6940*/  IMAD.MOV.U32 R249, RZ, RZ, R5 ;  /* 0x000000fffff97224 */ /* 0x008fe200078e0005 */
[-C--:B------:R-:W-:Y:S01]  /*6950*/  LEA.HI.X.SX32 R5, R250, R21.reuse, 0x2, P2 ;  /* 0x00000015fa057211 */ /* 0x080fe200010f16ff */
[----:B------:R-:W-:Y:S04]  /*6960*/  IMAD.MOV.U32 R250, RZ, RZ, c[0x0][0x22c] ;  /* 0x00008b00fffa7624 */ /* 0x000fe800078e00ff */
[----:B------:R3:W-:Y:S01]  /*6970*/  RED.E.ADD.F32.FTZ.RN.STRONG.GPU [R4.64], R10 ;  /* 0x0000000a0400798e */ /* 0x0007e2000c10e784 */
[----:B------:R-:W-:Y:S03]  /*6980*/  IMAD R250, R250, c[0x0][0x1c0], RZ ;  /* 0x00007000fafa7a24 */ /* 0x000fe600078e02ff */
[----:B------:R4:W-:Y:S01]  /*6990*/  RED.E.ADD.F32.FTZ.RN.STRONG.GPU [R6.64], R11 ;  /* 0x0000000b0600798e */ /* 0x0009e2000c10e784 */
[----:B------:R-:W-:Y:S03]  /*69a0*/  IMAD.SHL.U32 R250, R250, 0x10, RZ ;  /* 0x00000010fafa7824 */ /* 0x000fe600078e00ff */
[----:B------:R1:W-:Y:S02]  /*69b0*/  RED.E.ADD.F32.FTZ.RN.STRONG.GPU [R20.64+0x80], R16 ;  /* 0x000080101400798e */ /* 0x0003e4000c10e784 */
[----:B------:R-:W-:Y:S01]  /*69c0*/  IADD3 R9, R250, 0x20, RZ ;  /* 0x00000020fa097810 */ /* 0x000fe20007ffe0ff */
[----:B------:R-:W-:Y:S01]  /*69d0*/  IMAD.SHL.U32 R250, R8, 0x8, RZ ;  /* 0x0000000808fa7824 */ /* 0x000fe200078e00ff */
[----:B------:R1:W-:Y:S02]  /*69e0*/  RED.E.ADD.F32.FTZ.RN.STRONG.GPU [R244.64+0x80], R17 ;  /* 0x00008011f400798e */ /* 0x0003e4000c10e784 */
[CC--:B------:R-:W-:Y:S01]  /*69f0*/  LEA R8, P1, R9.reuse, R20.reuse, 0x2 ;  /* 0x0000001409087211 */ /* 0x0c0fe200078210ff */
[----:B---3--:R-:W-:Y:S03]  /*6a00*/  IMAD.IADD R4, R250, 0x1, R9 ;  /* 0x00000001fa047824 */ /* 0x008fe600078e0209 */
[-C--:B------:R-:W-:Y:S01]  /*6a10*/  LEA.HI.X.SX32 R9, R9, R21.reuse, 0x2, P1 ;  /* 0x0000001509097211 */ /* 0x080fe200008f16ff */
[----:B--2---:R-:W-:Y:S02]  /*6a20*/  IMAD.MOV.U32 R10, RZ, RZ, R246 ;  /* 0x000000ffff0a7224 */ /* 0x004fe400078e00f6 */
[----:B----4-:R-:W-:Y:S01]  /*6a30*/  IMAD.MOV.U32 R11, RZ, RZ, R247 ;  /* 0x000000ffff0b7224 */ /* 0x010fe200078e00f7 */
[-C--:B------:R-:W-:Y:S01]  /*6a40*/  LEA R246, P1, R4, R20.reuse, 0x2 ;  /* 0x0000001404f67211 */ /* 0x080fe200078210ff */
[----:B------:R2:W-:Y:S01]  /*6a50*/  RED.E.ADD.F32.FTZ.RN.STRONG.GPU [R8.64], R18 ;  /* 0x000000120800798e */ /* 0x0005e2000c10e784 */
[----:B------:R-:W-:Y:S02]  /*6a60*/  IMAD.IADD R6, R250, 0x1, R4 ;  /* 0x00000001fa067824 */ /* 0x000fe400078e0204 */
[-C--:B------:R-:W-:Y:S01]  /*6a70*/  LEA.HI.X.SX32 R247, R4, R21.reuse, 0x2, P1 ;  /* 0x0000001504f77211 */ /* 0x080fe200008f16ff */
[----:B------:R-:W-:Y:S02]  /*6a80*/  IMAD.MOV.U32 R7, RZ, RZ, c[0x0][0x22c] ;  /* 0x00008b00ff077624 */ /* 0x000fe400078e00ff */
[C---:B------:R-:W-:Y:S02]  /*6a90*/  IMAD.IADD R5, R250.reuse, 0x1, R6 ;  /* 0x00000001fa057824 */ /* 0x040fe400078e0206 */
[----:B------:R3:W-:Y:S01]  /*6aa0*/  RED.E.ADD.F32.FTZ.RN.STRONG.GPU [R246.64], R19 ;  /* 0x00000013f600798e */ /* 0x0007e2000c10e784 */
[----:B------:R-:W-:Y:S02]  /*6ab0*/  IMAD R7, R7, c[0x0][0x1c0], RZ ;  /* 0x0000700007077a24 */ /* 0x000fe400078e02ff */
[C---:B------:R-:W-:Y:S01]  /*6ac0*/  IMAD.IADD R4, R250.reuse, 0x1, R5 ;  /* 0x00000001fa047824 */ /* 0x040fe200078e0205 */
[CC--:B-1----:R-:W-:Y:S04]  /*6ad0*/  LEA R16, P1, R5.reuse, R20.reuse, 0x2 ;  /* 0x0000001405107211 */ /* 0x0c2fe800078210ff */
[-C--:B------:R-:W-:Y:S01]  /*6ae0*/  LEA.HI.X.SX32 R17, R5, R21.reuse, 0x2, P1 ;  /* 0x0000001505117211 */ /* 0x080fe200008f16ff */
[----:B------:R-:W-:Y:S02]  /*6af0*/  IMAD.IADD R5, R250, 0x1, R4 ;  /* 0x00000001fa057824 */ /* 0x000fe400078e0204 */
[----:B--2---:R-:W-:Y:S01]  /*6b00*/  IMAD.MOV.U32 R8, RZ, RZ, R10 ;  /* 0x000000ffff087224 */ /* 0x004fe200078e000a */
[CC--:B------:R-:W-:Y:S01]  /*6b10*/  LEA R10, P2, R6.reuse, R20.reuse, 0x2 ;  /* 0x00000014060a7211 */ /* 0x0c0fe200078410ff */
[----:B------:R-:W-:Y:S02]  /*6b20*/  IMAD.MOV.U32 R9, RZ, RZ, R11 ;  /* 0x000000ffff097224 */ /* 0x000fe400078e000b */
[----:B------:R-:W-:Y:S01]  /*6b30*/  IMAD.SHL.U32 R18, R7, 0x10, RZ ;  /* 0x0000001007127824 */ /* 0x000fe200078e00ff */
[-C--:B------:R-:W-:Y:S01]  /*6b40*/  LEA.HI.X.SX32 R11, R6, R21.reuse, 0x2, P2 ;  /* 0x00000015060b7211 */ /* 0x080fe200010f16ff */
[----:B---3--:R-:W-:Y:S01]  /*6b50*/  IMAD.MOV.U32 R246, RZ, RZ, R8 ;  /* 0x000000fffff67224 */ /* 0x008fe200078e0008 */
[CC--:B------:R-:W-:Y:S03]  /*6b60*/  LEA R8, P1, R4.reuse, R20.reuse, 0x2 ;  /* 0x0000001404087211 */ /* 0x0c0fe600078210ff */
[----:B------:R1:W-:Y:S01]  /*6b70*/  RED.E.ADD.F32.FTZ.RN.STRONG.GPU [R10.64], R12 ;  /* 0x0000000c0a00798e */ /* 0x0003e2000c10e784 */
[----:B------:R-:W-:Y:S01]  /*6b80*/  IMAD.MOV.U32 R247, RZ, RZ, R9 ;  /* 0x000000fffff77224 */ /* 0x000fe200078e0009 */
[-C--:B------:R-:W-:Y:S02]  /*6b90*/  LEA.HI.X.SX32 R9, R4, R21.reuse, 0x2, P1 ;  /* 0x0000001504097211 */ /* 0x080fe400008f16ff */
[----:B------:R-:W-:Y:S01]  /*6ba0*/  RED.E.ADD.F32.FTZ.RN.STRONG.GPU [R16.64], R13 ;  /* 0x0000000d1000798e */ /* 0x000fe2000c10e784 */
[CC--:B------:R-:W-:Y:S03]  /*6bb0*/  LEA R6, P1, R5.reuse, R20.reuse, 0x2 ;  /* 0x0000001405067211 */ /* 0x0c0fe600078210ff */
[----:B------:R2:W-:Y:S01]  /*6bc0*/  RED.E.ADD.F32.FTZ.RN.STRONG.GPU [R8.64], R14 ;  /* 0x0000000e0800798e */ /* 0x0005e2000c10e784 */
[-C--:B------:R-:W-:Y:S05]  /*6bd0*/  LEA.HI.X.SX32 R7, R5, R21.reuse, 0x2, P1 ;  /* 0x0000001505077211 */ /* 0x080fea00008f16ff */
[----:B------:R3:W-:Y:S04]  /*6be0*/  RED.E.ADD.F32.FTZ.RN.STRONG.GPU [R6.64], R15 ;  /* 0x0000000f0600798e */ /* 0x0007e8000c10e784 */
[----:B------:R-:W-:Y:S04]  /*6bf0*/  RED.E.ADD.F32.FTZ.RN.STRONG.GPU [R20.64+0x100], R68 ;  /* 0x000100441400798e */ /* 0x000fe8000c10e784 */
[----:B------:R-:W-:Y:S01]  /*6c00*/  RED.E.ADD.F32.FTZ.RN.STRONG.GPU [R244.64+0x100], R69 ;  /* 0x00010045f400798e */ /* 0x000fe2000c10e784 */
[----:B-1----:R-:W-:Y:S05]  /*6c10*/  IADD3 R10, R18, 0x40, RZ ;  /* 0x00000040120a7810 */ /* 0x002fea0007ffe0ff */
[----:B------:R-:W-:Y:S01]  /*6c20*/  IMAD.IADD R4, R250, 0x1, R10 ;  /* 0x00000001fa047824 */ /* 0x000fe200078e020a */
[CC--:B--2---:R-:W-:Y:S04]  /*6c30*/  LEA R8, P1, R10.reuse, R20.reuse, 0x2 ;  /* 0x000000140a087211 */ /* 0x0c4fe800078210ff */
[-C--:B------:R-:W-:Y:S01]  /*6c40*/  LEA.HI.X.SX32 R9, R10, R21.reuse, 0x2, P1 ;  /* 0x000000150a097211 */ /* 0x080fe200008f16ff */
[----:B---3--:R-:W-:Y:S01]  /*6c50*/  IMAD.IADD R6, R250, 0x1, R4 ;  /* 0x00000001fa067824 */ /* 0x008fe200078e0204 */
[-C--:B------:R-:W-:Y:S03]  /*6c60*/  LEA R14, P1, R4, R20.reuse, 0x2 ;  /* 0x00000014040e7211 */ /* 0x080fe600078210ff */
[----:B------:R1:W-:Y:S01]  /*6c70*/  RED.E.ADD.F32.FTZ.RN.STRONG.GPU [R8.64], R70 ;  /* 0x000000460800798e */ /* 0x0003e2000c10e784 */
[----:B------:R-:W-:Y:S01]  /*6c80*/  IMAD.IADD R5, R250, 0x1, R6 ;  /* 0x00000001fa057824 */ /* 0x000fe200078e0206 */
[-C--:B------:R-:W-:Y:S02]  /*6c90*/  LEA.HI.X.SX32 R15, R4, R21.reuse, 0x2, P1 ;  /* 0x00000015040f7211 */ /* 0x080fe400008f16ff */
[-C--:B------:R-:W-:Y:S01]  /*6ca0*/  LEA R10, P2, R6, R20.reuse, 0x2 ;  /* 0x00000014060a7211 */ /* 0x080fe200078410ff */
[----:B------:R-:W-:Y:S01]  /*6cb0*/  IMAD.IADD R4, R250, 0x1, R5 ;  /* 0x00000001fa047824 */ /* 0x000fe200078e0205 */
[CC--:B------:R-:W-:Y:S01]  /*6cc0*/  LEA R12, P1, R5.reuse, R20.reuse, 0x2 ;  /* 0x00000014050c7211 */ /* 0x0c0fe200078210ff */
[----:B------:R-:W-:Y:S01]  /*6cd0*/  RED.E.ADD.F32.FTZ.RN.STRONG.GPU [R14.64], R71 ;  /* 0x000000470e00798e */ /* 0x000fe2000c10e784 */
[-C--:B------:R-:W-:Y:S02]  /*6ce0*/  LEA.HI.X.SX32 R11, R6, R21.reuse, 0x2, P2 ;  /* 0x00000015060b7211 */ /* 0x080fe400010f16ff */
[-C--:B------:R-:W-:Y:S01]  /*6cf0*/  LEA.HI.X.SX32 R13, R5, R21.reuse, 0x2, P1 ;  /* 0x00000015050d7211 */ /* 0x080fe200008f16ff */
[----:B------:R-:W-:Y:S01]  /*6d00*/  IMAD.IADD R5, R250, 0x1, R4 ;  /* 0x00000001fa057824 */ /* 0x000fe200078e0204 */
[----:B------:R-:W-:Y:S04]  /*6d10*/  LDSM.16.MT88.4 R68, [R0+0x4000] ;  /* 0x004000000044783b */ /* 0x000fe80000004200 */
[----:B------:R2:W-:Y:S04]  /*6d20*/  RED.E.ADD.F32.FTZ.RN.STRONG.GPU [R10.64], R72 ;  /* 0x000000480a00798e */ /* 0x0005e8000c10e784 */
[----:B------:R-:W-:Y:S01]  /*6d30*/  RED.E.ADD.F32.FTZ.RN.STRONG.GPU [R12.64], R73 ;  /* 0x000000490c00798e */ /* 0x000fe2000c10e784 */
[CC--:B-1----:R-:W-:Y:S04]  /*6d40*/  LEA R8, P1, R4.reuse, R20.reuse, 0x2 ;  /* 0x0000001404087211 */ /* 0x0c2fe800078210ff */
[-C--:B------:R-:W-:Y:S02]  /*6d50*/  LEA.HI.X.SX32 R9, R4, R21.reuse, 0x2, P1 ;  /* 0x0000001504097211 */ /* 0x080fe400008f16ff */
[CC--:B------:R-:W-:Y:S03]  /*6d60*/  LEA R6, P1, R5.reuse, R20.reuse, 0x2 ;  /* 0x0000001405067211 */ /* 0x0c0fe600078210ff */
[----:B------:R1:W-:Y:S01]  /*6d70*/  RED.E.ADD.F32.FTZ.RN.STRONG.GPU [R8.64], R74 ;  /* 0x0000004a0800798e */ /* 0x0003e2000c10e784 */
[-C--:B------:R-:W-:Y:S05]  /*6d80*/  LEA.HI.X.SX32 R7, R5, R21.reuse, 0x2, P1 ;  /* 0x0000001505077211 */ /* 0x080fea00008f16ff */
[----:B------:R3:W-:Y:S01]  /*6d90*/  RED.E.ADD.F32.FTZ.RN.STRONG.GPU [R6.64], R75 ;  /* 0x0000004b0600798e */ /* 0x0007e2000c10e784 */
[----:B--2---:R-:W-:Y:S03]  /*6da0*/  IADD3 R10, R18, 0x60, RZ ;  /* 0x00000060120a7810 */ /* 0x004fe60007ffe0ff */
[----:B------:R-:W-:Y:S02]  /*6db0*/  RED.E.ADD.F32.FTZ.RN.STRONG.GPU [R20.64+0x180], R80 ;  /* 0x000180501400798e */ /* 0x000fe4000c10e784 */
[----:B------:R-:W-:Y:S02]  /*6dc0*/  IMAD.IADD R4, R250, 0x1, R10 ;  /* 0x00000001fa047824 */ /* 0x000fe400078e020a */
[----:B------:R-:W-:Y:S04]  /*6dd0*/  RED.E.ADD.F32.FTZ.RN.STRONG.GPU [R244.64+0x180], R81 ;  /* 0x00018051f400798e */ /* 0x000fe8000c10e784 */
[----:B------:R-:W-:Y:S01]  /*6de0*/  LDSM.16.MT88.4 R72, [R3+0x12800] ;  /* 0x012800000348783b */ /* 0x000fe20000004200 */
[CC--:B-1----:R-:W-:Y:S04]  /*6df0*/  LEA R8, P1, R10.reuse, R20.reuse, 0x2 ;  /* 0x000000140a087211 */ /* 0x0c2fe800078210ff */
        /* <DEDUP_REMOVED lines=33> */
[-C--:B------:R-:W-:Y:S03]  /*7010*/  LEA.HI.X.SX32 R13, R4, R21.reuse, 0x2, P1 ;  /* 0x00000015040d7211 */ /* 0x080fe600008f16ff */
[C---:B------:R-:W-:Y:S01]  /*7020*/  IMAD.IADD R4, R250.reuse, 0x1, R5 ;  /* 0x00000001fa047824 */ /* 0x040fe200078e0205 */
[CC--:B------:R-:W-:Y:S01]  /*7030*/  LEA R10, P1, R5.reuse, R20.reuse, 0x2 ;  /* 0x00000014050a7211 */ /* 0x0c0fe200078210ff */
[----:B------:R-:W-:Y:S03]  /*7040*/  RED.E.ADD.F32.FTZ.RN.STRONG.GPU [R12.64], R87 ;  /* 0x000000570c00798e */ /* 0x000fe6000c10e784 */
[-C--:B------:R-:W-:Y:S01]  /*7050*/  LEA.HI.X.SX32 R11, R5, R21.reuse, 0x2, P1 ;  /* 0x00000015050b7211 */ /* 0x080fe200008f16ff */
[----:B------:R-:W-:Y:S01]  /*7060*/  IMAD.IADD R5, R250, 0x1, R4 ;  /* 0x00000001fa057824 */ /* 0x000fe200078e0204 */
[----:B------:R-:W-:Y:S01]  /*7070*/  LDSM.16.MT88.4 R84, [R0+0x2800] ;  /* 0x002800000054783b */ /* 0x000fe20000004200 */
[CC--:B-1----:R-:W-:Y:S04]  /*7080*/  LEA R8, P2, R6.reuse, R20.reuse, 0x2 ;  /* 0x0000001406087211 */ /* 0x0c2fe800078410ff */
[-C--:B------:R-:W-:Y:S02]  /*7090*/  LEA.HI.X.SX32 R9, R6, R21.reuse, 0x2, P2 ;  /* 0x0000001506097211 */ /* 0x080fe400010f16ff */
[CC--:B------:R-:W-:Y:S03]  /*70a0*/  LEA R6, P1, R4.reuse, R20.reuse, 0x2 ;  /* 0x0000001404067211 */ /* 0x0c0fe600078210ff */
[----:B------:R1:W-:Y:S01]  /*70b0*/  RED.E.ADD.F32.FTZ.RN.STRONG.GPU [R8.64], R88 ;  /* 0x000000580800798e */ /* 0x0003e2000c10e784 */
[-C--:B------:R-:W-:Y:S02]  /*70c0*/  LEA.HI.X.SX32 R7, R4, R21.reuse, 0x2, P1 ;  /* 0x0000001504077211 */ /* 0x080fe400008f16ff */
[----:B------:R-:W-:Y:S01]  /*70d0*/  IADD3 R4, R18, 0xa0, RZ ;  /* 0x000000a012047810 */ /* 0x000fe20007ffe0ff */
[----:B------:R2:W-:Y:S04]  /*70e0*/  RED.E.ADD.F32.FTZ.RN.STRONG.GPU [R10.64], R89 ;  /* 0x000000590a00798e */ /* 0x0005e8000c10e784 */
[----:B------:R3:W-:Y:S04]  /*70f0*/  RED.E.ADD.F32.FTZ.RN.STRONG.GPU [R6.64], R90 ;  /* 0x0000005a0600798e */ /* 0x0007e8000c10e784 */
[----:B------:R-:W-:Y:S01]  /*7100*/  LDSM.16.MT88.4 R16, [R0+0x2000] ;  /* 0x002000000010783b */ /* 0x000fe20000004200 */
[CC--:B-1----:R-:W-:Y:S04]  /*7110*/  LEA R8, P1, R5.reuse, R20.reuse, 0x2 ;  /* 0x0000001405087211 */ /* 0x0c2fe800078210ff */
[-C--:B------:R-:W-:Y:S02]  /*7120*/  LEA.HI.X.SX32 R9, R5, R21.reuse, 0x2, P1 ;  /* 0x0000001505097211 */ /* 0x080fe400008f16ff */
[-C--:B--2---:R-:W-:Y:S01]  /*7130*/  LEA R10, P1, R4, R20.reuse, 0x2 ;  /* 0x00000014040a7211 */ /* 0x084fe200078210ff */
[----:B---3--:R-:W-:Y:S02]  /*7140*/  IMAD.IADD R6, R250, 0x1, R4 ;  /* 0x00000001fa067824 */ /* 0x008fe400078e0204 */
[----:B------:R1:W-:Y:S01]  /*7150*/  RED.E.ADD.F32.FTZ.RN.STRONG.GPU [R8.64], R91 ;  /* 0x0000005b0800798e */ /* 0x0003e2000c10e784 */
[-C--:B------:R-:W-:Y:S03]  /*7160*/  LEA.HI.X.SX32 R11, R4, R21.reuse, 0x2, P1 ;  /* 0x00000015040b7211 */ /* 0x080fe600008f16ff */
[----:B------:R-:W-:Y:S01]  /*7170*/  RED.E.ADD.F32.FTZ.RN.STRONG.GPU [R20.64+0x280], R96 ;  /* 0x000280601400798e */ /* 0x000fe2000c10e784 */
[CC--:B------:R-:W-:Y:S03]  /*7180*/  LEA R14, P1, R6.reuse, R20.reuse, 0x2 ;  /* 0x00000014060e7211 */ /* 0x0c0fe600078210ff */
[----:B------:R-:W-:Y:S01]  /*7190*/  RED.E.ADD.F32.FTZ.RN.STRONG.GPU [R244.64+0x280], R97 ;  /* 0x00028061f400798e */ /* 0x000fe2000c10e784 */
[-C--:B------:R-:W-:Y:S03]  /*71a0*/  LEA.HI.X.SX32 R15, R6, R21.reuse, 0x2, P1 ;  /* 0x00000015060f7211 */ /* 0x080fe600008f16ff */
[----:B------:R2:W-:Y:S04]  /*71b0*/  RED.E.ADD.F32.FTZ.RN.STRONG.GPU [R10.64], R98 ;  /* 0x000000620a00798e */ /* 0x0005e8000c10e784 */
[----:B------:R-:W-:Y:S04]  /*71c0*/  RED.E.ADD.F32.FTZ.RN.STRONG.GPU [R14.64], R99 ;  /* 0x000000630e00798e */ /* 0x000fe8000c10e784 */
[----:B------:R-:W-:Y:S01]  /*71d0*/  LDSM.16.MT88.4 R88, [R2+0x13800] ;  /* 0x013800000258783b */ /* 0x000fe20000004200 */
[C---:B-1----:R-:W-:Y:S04]  /*71e0*/  IMAD.IADD R8, R250.reuse, 0x1, R6 ;  /* 0x00000001fa087824 */ /* 0x042fe800078e0206 */
[----:B------:R-:W-:Y:S01]  /*71f0*/  IMAD.IADD R5, R250, 0x1, R8 ;  /* 0x00000001fa057824 */ /* 0x000fe200078e0208 */
[-C--:B------:R-:W-:Y:S03]  /*7200*/  LEA R12, P1, R8, R20.reuse, 0x2 ;  /* 0x00000014080c7211 */ /* 0x080fe600078210ff */
[----:B------:R-:W-:Y:S01]  /*7210*/  IMAD.IADD R4, R250, 0x1, R5 ;  /* 0x00000001fa047824 */ /* 0x000fe200078e0205 */
[-C--:B------:R-:W-:Y:S02]  /*7220*/  LEA.HI.X.SX32 R13, R8, R21.reuse, 0x2, P1 ;  /* 0x00000015080d7211 */ /* 0x080fe400008f16ff */
[CC--:B--2---:R-:W-:Y:S01]  /*7230*/  LEA R10, P3, R5.reuse, R20.reuse, 0x2 ;  /* 0x00000014050a7211 */ /* 0x0c4fe200078610ff */
[----:B------:R-:W-:Y:S01]  /*7240*/  IMAD.IADD R7, R250, 0x1, R4 ;  /* 0x00000001fa077824 */ /* 0x000fe200078e0204 */
[CC--:B------:R-:W-:Y:S01]  /*7250*/  LEA R8, P2, R4.reuse, R20.reuse, 0x2 ;  /* 0x0000001404087211 */ /* 0x0c0fe200078410ff */
[----:B------:R-:W-:Y:S01]  /*7260*/  RED.E.ADD.F32.FTZ.RN.STRONG.GPU [R12.64], R92 ;  /* 0x0000005c0c00798e */ /* 0x000fe2000c10e784 */
[-C--:B------:R-:W-:Y:S02]  /*7270*/  LEA.HI.X.SX32 R11, R5, R21.reuse, 0x2, P3 ;  /* 0x00000015050b7211 */ /* 0x080fe400018f16ff */
[C---:B------:R-:W-:Y:S01]  /*7280*/  LEA R6, P1, R7.reuse, R20, 0x2 ;  /* 0x0000001407067211 */ /* 0x040fe200078210ff */
[----:B------:R-:W-:Y:S01]  /*7290*/  LDSM.16.MT88.4 R12, [R2+0x12000] ;  /* 0x01200000020c783b */ /* 0x000fe20000004200 */
[-C--:B------:R-:W-:Y:S02]  /*72a0*/  LEA.HI.X.SX32 R9, R4, R21.reuse, 0x2, P2 ;  /* 0x0000001504097211 */ /* 0x080fe400010f16ff */
[----:B------:R-:W-:Y:S01]  /*72b0*/  LEA.HI.X.SX32 R7, R7, R21, 0x2, P1 ;  /* 0x0000001507077211 */ /* 0x000fe200008f16ff */
[----:B------:R-:W-:Y:S04]  /*72c0*/  RED.E.ADD.F32.FTZ.RN.STRONG.GPU [R10.64], R93 ;  /* 0x0000005d0a00798e */ /* 0x000fe8000c10e784 */
[----:B------:R-:W-:Y:S04]  /*72d0*/  RED.E.ADD.F32.FTZ.RN.STRONG.GPU [R8.64], R94 ;  /* 0x0000005e0800798e */ /* 0x000fe8000c10e784 */
[----:B------:R-:W-:Y:S04]  /*72e0*/  LDSM.16.MT88.4 R8, [R0] ;  /* 0x000000000008783b */ /* 0x000fe80000004200 */
[----:B------:R-:W-:Y:S04]  /*72f0*/  RED.E.ADD.F32.FTZ.RN.STRONG.GPU [R6.64], R95 ;  /* 0x0000005f0600798e */ /* 0x000fe8000c10e784 */
[----:B------:R-:W1:Y:S04]  /*7300*/  LDSM.16.MT88.4 R4, [R3+0x12000] ;  /* 0x012000000304783b */ /* 0x000e680000004200 */
[----:B------:R2:W5:Y:S01]  /*7310*/  LDL.LU.64 R20, [R1+0x88] ;  /* 0x0000880001147983 */ /* 0x0005620000300a00 */
[-C--:B-1----:R-:W-:Y:S08]  /*7320*/  HMMA.16816.F32.BF16 R100, R4, R8.reuse, R100 ;  /* 0x000000080464723c */ /* 0x082ff00000041864 */
[C---:B------:R-:W-:Y:S08]  /*7330*/  HMMA.16816.F32.BF16 R104, R12.reuse, R8, R104 ;  /* 0x000000080c68723c */ /* 0x040ff00000041868 */
[-C--:B------:R-:W-:Y:S08]  /*7340*/  HMMA.16816.F32.BF16 R108, R12, R10.reuse, R108 ;  /* 0x0000000a0c6c723c */ /* 0x080ff0000004186c */
[C---:B------:R-:W-:Y:S01]  /*7350*/  HMMA.16816.F32.BF16 R112, R4.reuse, R10, R112 ;  /* 0x0000000a0470723c */ /* 0x040fe20000041870 */
[----:B------:R-:W1:Y:S07]  /*7360*/  LDSM.16.MT88.4 R8, [R0+0x4800] ;  /* 0x004800000008783b */ /* 0x000e6e0000004200 */
[-C--:B------:R-:W-:Y:S08]  /*7370*/  HMMA.16816.F32.BF16 R116, R4, R16.reuse, R116 ;  /* 0x000000100474723c */ /* 0x080ff00000041874 */
[C---:B------:R-:W-:Y:S08]  /*7380*/  HMMA.16816.F32.BF16 R120, R12.reuse, R16, R120 ;  /* 0x000000100c78723c */ /* 0x040ff00000041878 */
[-C--:B------:R-:W-:Y:S08]  /*7390*/  HMMA.16816.F32.BF16 R124, R12, R18.reuse, R124 ;  /* 0x000000120c7c723c */ /* 0x080ff0000004187c */
[C---:B------:R-:W-:Y:S01]  /*73a0*/  HMMA.16816.F32.BF16 R128, R4.reuse, R18, R128 ;  /* 0x000000120480723c */ /* 0x040fe20000041880 */
[----:B------:R-:W-:Y:S07]  /*73b0*/  LDSM.16.MT88.4 R16, [R2+0x13000] ;  /* 0x013000000210783b */ /* 0x000fee0000004200 */
[-C--:B------:R-:W-:Y:S08]  /*73c0*/  HMMA.16816.F32.BF16 R132, R4, R68.reuse, R132 ;  /* 0x000000440484723c */ /* 0x080ff00000041884 */
[C---:B------:R-:W-:Y:S08]  /*73d0*/  HMMA.16816.F32.BF16 R136, R12.reuse, R68, R136 ;  /* 0x000000440c88723c */ /* 0x040ff00000041888 */
[-C--:B------:R-:W-:Y:S01]  /*73e0*/  HMMA.16816.F32.BF16 R140, R12, R70.reuse, R140 ;  /* 0x000000460c8c723c */ /* 0x080fe2000004188c */
[----:B------:R-:W-:Y:S07]  /*73f0*/  LDSM.16.MT88.4 R12, [R0+0x1000] ;  /* 0x00100000000c783b */ /* 0x000fee0000004200 */
[----:B------:R-:W-:Y:S01]  /*7400*/  HMMA.16816.F32.BF16 R144, R4, R70, R144 ;  /* 0x000000460490723c */ /* 0x000fe20000041890 */
[----:B------:R-:W3:Y:S04]  /*7410*/  LDSM.16.MT88.4 R4, [R3+0x13000] ;  /* 0x013000000304783b */ /* 0x000ee80000004200 */
[----:B------:R-:W4:Y:S03]  /*7420*/  LDSM.16.MT88.4 R68, [R0+0x3000] ;  /* 0x003000000044783b */ /* 0x000f260000004200 */
[-C--:B------:R-:W-:Y:S08]  /*7430*/  HMMA.16816.F32.BF16 R100, R72, R76.reuse, R100 ;  /* 0x0000004c4864723c */ /* 0x080ff00000041864 */
[C---:B------:R-:W-:Y:S08]  /*7440*/  HMMA.16816.F32.BF16 R104, R80.reuse, R76, R104 ;  /* 0x0000004c5068723c */ /* 0x040ff00000041868 */
[-C--:B------:R-:W-:Y:S08]  /*7450*/  HMMA.16816.F32.BF16 R108, R80, R78.reuse, R108 ;  /* 0x0000004e506c723c */ /* 0x080ff0000004186c */
[C---:B------:R-:W-:Y:S01]  /*7460*/  HMMA.16816.F32.BF16 R112, R72.reuse, R78, R112 ;  /* 0x0000004e4870723c */ /* 0x040fe20000041870 */
[----:B------:R-:W2:Y:S07]  /*7470*/  LDSM.16.MT88.4 R76, [R0+0x5000] ;  /* 0x00500000004c783b */ /* 0x000eae0000004200 */
[-C--:B------:R-:W-:Y:S08]  /*7480*/  HMMA.16816.F32.BF16 R116, R72, R84.reuse, R116 ;  /* 0x000000544874723c */ /* 0x080ff00000041874 */
[C---:B------:R-:W-:Y:S08]  /*7490*/  HMMA.16816.F32.BF16 R120, R80.reuse, R84, R120 ;  /* 0x000000545078723c */ /* 0x040ff00000041878 */
[-C--:B------:R-:W-:Y:S08]  /*74a0*/  HMMA.16816.F32.BF16 R124, R80, R86.reuse, R124 ;  /* 0x00000056507c723c */ /* 0x080ff0000004187c */
[C---:B------:R-:W-:Y:S01]  /*74b0*/  HMMA.16816.F32.BF16 R128, R72.reuse, R86, R128 ;  /* 0x000000564880723c */ /* 0x040fe20000041880 */
[----:B------:R-:W-:Y:S07]  /*74c0*/  LDSM.16.MT88.4 R84, [R0+0x1800] ;  /* 0x001800000054783b */ /* 0x000fee0000004200 */
[-C--:B-1----:R-:W-:Y:S08]  /*74d0*/  HMMA.16816.F32.BF16 R132, R72, R8.reuse, R132 ;  /* 0x000000084884723c */ /* 0x082ff00000041884 */
[C---:B------:R-:W-:Y:S08]  /*74e0*/  HMMA.16816.F32.BF16 R136, R80.reuse, R8, R136 ;  /* 0x000000085088723c */ /* 0x040ff00000041888 */
[-C--:B------:R-:W-:Y:S01]  /*74f0*/  HMMA.16816.F32.BF16 R140, R80, R10.reuse, R140 ;  /* 0x0000000a508c723c */ /* 0x080fe2000004188c */
[----:B------:R-:W1:Y:S07]  /*7500*/  LDSM.16.MT88.4 R80, [R3+0x13800] ;  /* 0x013800000350783b */ /* 0x000e6e0000004200 */
[----:B------:R-:W-:Y:S01]  /*7510*/  HMMA.16816.F32.BF16 R144, R72, R10, R144 ;  /* 0x0000000a4890723c */ /* 0x000fe20000041890 */
[----:B------:R-:W1:Y:S04]  /*7520*/  LDSM.16.MT88.4 R8, [R0+0x3800] ;  /* 0x003800000008783b */ /* 0x000e680000004200 */
[----:B------:R-:W1:Y:S03]  /*7530*/  LDSM.16.MT88.4 R72, [R0+0x5800] ;  /* 0x005800000048783b */ /* 0x000e660000004200 */
[-C--:B---3--:R-:W-:Y:S08]  /*7540*/  HMMA.16816.F32.BF16 R100, R4, R12.reuse, R100 ;  /* 0x0000000c0464723c */ /* 0x088ff00000041864 */
[C---:B------:R-:W-:Y:S08]  /*7550*/  HMMA.16816.F32.BF16 R104, R16.reuse, R12, R104 ;  /* 0x0000000c1068723c */ /* 0x040ff00000041868 */
[-C--:B------:R-:W-:Y:S08]  /*7560*/  HMMA.16816.F32.BF16 R108, R16, R14.reuse, R108 ;  /* 0x0000000e106c723c */ /* 0x080ff0000004186c */
[C---:B------:R-:W-:Y:S08]  /*7570*/  HMMA.16816.F32.BF16 R112, R4.reuse, R14, R112 ;  /* 0x0000000e0470723c */ /* 0x040ff00000041870 */
[-C--:B----4-:R-:W-:Y:S08]  /*7580*/  HMMA.16816.F32.BF16 R116, R4, R68.reuse, R116 ;  /* 0x000000440474723c */ /* 0x090ff00000041874 */
[C---:B------:R-:W-:Y:S08]  /*7590*/  HMMA.16816.F32.BF16 R120, R16.reuse, R68, R120 ;  /* 0x000000441078723c */ /* 0x040ff00000041878 */
[-C--:B------:R-:W-:Y:S08]  /*75a0*/  HMMA.16816.F32.BF16 R124, R16, R70.reuse, R124 ;  /* 0x00000046107c723c */ /* 0x080ff0000004187c */
[C---:B------:R-:W-:Y:S08]  /*75b0*/  HMMA.16816.F32.BF16 R128, R4.reuse, R70, R128 ;  /* 0x000000460480723c */ /* 0x040ff00000041880 */
[-C--:B--2---:R-:W-:Y:S08]  /*75c0*/  HMMA.16816.F32.BF16 R132, R4, R76.reuse, R132 ;  /* 0x0000004c0484723c */ /* 0x084ff00000041884 */
[C---:B------:R-:W-:Y:S08]  /*75d0*/  HMMA.16816.F32.BF16 R136, R16.reuse, R76, R136 ;  /* 0x0000004c1088723c */ /* 0x040ff00000041888 */
[-C--:B------:R-:W-:Y:S08]  /*75e0*/  HMMA.16816.F32.BF16 R140, R16, R78.reuse, R140 ;  /* 0x0000004e108c723c */ /* 0x080ff0000004188c */
[----:B------:R-:W-:Y:S08]  /*75f0*/  HMMA.16816.F32.BF16 R144, R4, R78, R144 ;  /* 0x0000004e0490723c */ /* 0x000ff00000041890 */
[-C--:B-1----:R-:W-:Y:S08]  /*7600*/  HMMA.16816.F32.BF16 R100, R80, R84.reuse, R100 ;  /* 0x000000545064723c */ /* 0x082ff00000041864 */
[C---:B------:R-:W-:Y:S08]  /*7610*/  HMMA.16816.F32.BF16 R104, R88.reuse, R84, R104 ;  /* 0x000000545868723c */ /* 0x040ff00000041868 */
[-C--:B------:R-:W-:Y:S08]  /*7620*/  HMMA.16816.F32.BF16 R108, R88, R86.reuse, R108 ;  /* 0x00000056586c723c */ /* 0x080ff0000004186c */
        /* <DEDUP_REMOVED lines=8> */
[----:B------:R-:W-:Y:S01]  /*76b0*/  HMMA.16816.F32.BF16 R144, R80, R74, R144 ;  /* 0x0000004a5090723c */ /* 0x000fe20000041890 */
[----:B------:R-:W-:-:S07]  /*76c0*/  @!P0 BRA `(.L_x_33) ;  /* 0x0000033000008947 */ /* 0x000fce0003800000 */
[----:B------:R-:W2:Y:S04]  /*76d0*/  LDL.LU.64 R96, [R1+0x40] ;  /* 0x0000400001607983 */ /* 0x000ea80000300a00 */
[----:B------:R-:W-:Y:S01]  /*76e0*/  BAR.SYNC.DEFER_BLOCKING 0x0 ;  /* 0x0000000000007b1d */ /* 0x000fe20000010000 */
[----:B------:R-:W-:Y:S01]  /*76f0*/  IMAD.MOV.U32 R13, RZ, RZ, c[0x0][0x190] ;  /* 0x00006400ff0d7624 */ /* 0x000fe200078e00ff */
[----:B------:R-:W-:Y:S01]  /*7700*/  ISETP.GE.AND P3, PT, R246, c[0x0][0x220], PT ;  /* 0x00008800f6007a0c */ /* 0x000fe20003f66270 */
[----:B------:R-:W-:Y:S01]  /*7710*/  IMAD.MOV.U32 R14, RZ, RZ, c[0x0][0x194] ;  /* 0x00006500ff0e7624 */ /* 0x000fe200078e00ff */
[----:B------:R-:W-:Y:S01]  /*7720*/  ISETP.GE.AND P2, PT, R249, c[0x0][0x220], PT ;  /* 0x00008800f9007a0c */ /* 0x000fe20003f46270 */
[----:B------:R-:W-:Y:S01]  /*7730*/  IMAD.U32 R5, R13, -0x40, RZ ;  /* 0xffffffc00d057824 */ /* 0x000fe200078e00ff */
[----:B------:R-:W-:Y:S04]  /*7740*/  ISETP.GE.AND P1, PT, R251, c[0x0][0x220], PT ;  /* 0x00008800fb007a0c */ /* 0x000fe80003f26270 */
[----:B------:R-:W-:Y:S02]  /*7750*/  SHF.R.S32.HI R7, RZ, 0x1f, R5 ;  /* 0x0000001fff077819 */ /* 0x000fe40000011405 */
[C---:B------:R-:W-:Y:S04]  /*7760*/  LEA R6, P4, R13.reuse, R5, 0x5 ;  /* 0x000000050d067211 */ /* 0x040fe800078828ff */
[--C-:B------:R-:W-:Y:S01]  /*7770*/  LEA.HI.X R7, R13, R7, R14.reuse, 0x5, P4 ;  /* 0x000000070d077211 */ /* 0x100fe200020f2c0e */
[----:B------:R1:W-:Y:S01]  /*7780*/  @P3 STS.128 [R248], RZ ;  /* 0x000000fff8003388 */ /* 0x0003e20000000c00 */
[CC--:B--2---:R-:W-:Y:S02]  /*7790*/  LEA R4, P0, R5.reuse, R96.reuse, 0x1 ;  /* 0x0000006005047211 */ /* 0x0c4fe400078008ff */
[C---:B------:R-:W-:Y:S02]  /*77a0*/  @!P2 LEA R10, P4, R6.reuse, R96, 0x1 ;  /* 0x00000060060aa211 */ /* 0x040fe400078808ff */
[-C--:B------:R-:W-:Y:S02]  /*77b0*/  LEA.HI.X.SX32 R5, R5, R97.reuse, 0x1, P0 ;  /* 0x0000006105057211 */ /* 0x080fe400000f0eff */
[C---:B------:R-:W-:Y:S02]  /*77c0*/  @!P3 LEA R12, P5, R13.reuse, R4, 0x6 ;  /* 0x000000040d0cb211 */ /* 0x040fe400078a30ff */
[C-C-:B------:R-:W-:Y:S01]  /*77d0*/  @!P2 LEA.HI.X R11, R6.reuse, R97, R7.reuse, 0x1, P4 ;  /* 0x00000061060ba211 */ /* 0x140fe200020f0c07 */
[----:B------:R-:W-:Y:S01]  /*77e0*/  @!PT LDS RZ, [RZ] ;  /* 0x00000000fffff984 */ /* 0x000fe20000000800 */
[----:B------:R-:W-:Y:S01]  /*77f0*/  @!PT LDS RZ, [RZ] ;  /* 0x00000000fffff984 */ /* 0x000fe20000000800 */
[----:B------:R-:W-:Y:S01]  /*7800*/  @!PT LDS RZ, [RZ] ;  /* 0x00000000fffff984 */ /* 0x000fe20000000800 */
[----:B------:R1:W-:Y:S01]  /*7810*/  @!P3 LDGSTS.E.BYPASS.LTC128B.128 [R248], [R4.64] ;  /* 0x0000000004f8bfae */ /* 0x0003e2000b901d44 */
[----:B------:R-:W-:Y:S02]  /*7820*/  @!P3 LEA.HI.X R13, R13, R5, R14, 0x6, P5 ;  /* 0x000000050d0db211 */ /* 0x000fe400028f340e */
[C---:B------:R-:W-:Y:S01]  /*7830*/  @!P1 LEA R8, P0, R6.reuse, R96, 0x1 ;  /* 0x0000006006089211 */ /* 0x040fe200078008ff */
[----:B------:R1:W-:Y:S03]  /*7840*/  @P2 STS.128 [R248+0x2000], RZ ;  /* 0x002000fff8002388 */ /* 0x0003e60000000c00 */
[----:B------:R-:W-:Y:S01]  /*7850*/  @!P1 LEA.HI.X R9, R6, R97, R7, 0x1, P0 ;  /* 0x0000006106099211 */ /* 0x000fe200000f0c07 */
        /* <DEDUP_REMOVED lines=26> */
.L_x_33:
[----:B------:R-:W-:Y:S02]  /*7a00*/  UISETP.GT.AND UP0, UPT, UR6, UR12, UPT ;  /* 0x0000000c0600728c */ /* 0x000fe4000bf04270 */
[----:B------:R-:W-:Y:S04]  /*7a10*/  UIADD3 UR6, UR6, -0x1, URZ ;  /* 0xffffffff06067890 */ /* 0x000fe8000fffe03f */
[----:B------:R-:W-:Y:S11]  /*7a20*/  PLOP3.LUT P0, PT, PT, PT, UP0, 0x80, 0x0 ;  /* 0x000000000000781c */ /* 0x000ff60003f0f008 */
[----:B------:R-:W-:Y:S02]  /*7a30*/  @!UPT UIADD3 URZ, URZ, URZ, URZ ;  /* 0x0000003f3f3ff290 */ /* 0x000fe4000fffe03f */
[----:B------:R-:W-:-:S05]  /*7a40*/  @P0 BRA `(.L_x_34) ;  /* 0xffffc90000000947 */ /* 0x000fca000383ffff */
[----:B------:R-:W2:Y:S04]  /*7a50*/  LDL R73, [R1+0x78] ;  /* 0x0000780001497983 */ /* 0x000ea80000100800 */
[----:B------:R-:W3:Y:S01]  /*7a60*/  LDL R72, [R1+0x7c] ;  /* 0x00007c0001487983 */ /* 0x000ee20000100800 */
[----:B-----5:R-:W-:Y:S01]  /*7a70*/  F2FP.BF16.PACK_AB R68, R27, R26 ;  /* 0x0000001a1b44723e */ /* 0x020fe200000010ff */
[----:B------:R-:W-:Y:S01]  /*7a80*/  FMUL.FTZ R100, R100, c[0x0][0x2e0] ;  /* 0x0000b80064647a20 */ /* 0x000fe20000410000 */
[----:B------:R-:W-:Y:S01]  /*7a90*/  F2FP.BF16.PACK_AB R70, R23, R22 ;  /* 0x000000161746723e */ /* 0x000fe200000010ff */
[----:B------:R-:W-:Y:S01]  /*7aa0*/  FMUL.FTZ R27, R101, c[0x0][0x2e0] ;  /* 0x0000b800651b7a20 */ /* 0x000fe20000410000 */
[----:B------:R-:W-:Y:S01]  /*7ab0*/  F2FP.BF16.PACK_AB R69, R25, R24 ;  /* 0x000000181945723e */ /* 0x000fe200000010ff */
[----:B------:R-:W-:Y:S01]  /*7ac0*/  FMUL.FTZ R102, R102, c[0x0][0x2e0] ;  /* 0x0000b80066667a20 */ /* 0x000fe20000410000 */
[----:B------:R-:W-:Y:S01]  /*7ad0*/  F2FP.BF16.PACK_AB R71, R21, R20 ;  /* 0x000000141547723e */ /* 0x000fe200000010ff */
[----:B------:R-:W-:Y:S01]  /*7ae0*/  FMUL.FTZ R26, R103, c[0x0][0x2e0] ;  /* 0x0000b800671a7a20 */ /* 0x000fe20000410000 */
[----:B------:R-:W-:Y:S01]  /*7af0*/  F2FP.BF16.PACK_AB R27, R27, R100 ;  /* 0x000000641b1b723e */ /* 0x000fe200000010ff */
[----:B------:R-:W-:Y:S01]  /*7b00*/  BAR.SYNC.DEFER_BLOCKING 0x0 ;  /* 0x0000000000007b1d */ /* 0x000fe20000010000 */
        /* <DEDUP_REMOVED lines=50> */
[----:B-1----:R-:W-:Y:S01]  /*7e30*/  FMUL.FTZ R13, R125, c[0x0][0x2e0] ;  /* 0x0000b8007d0d7a20 */ /* 0x002fe20000410000 */
        /* <DEDUP_REMOVED lines=30> */
[----:B------:R-:W-:Y:S01]  /*8020*/  UISETP.NE.AND UP0, UPT, UR25, -0x1, UPT ;  /* 0xffffffff1900788c */ /* 0x000fe2000bf05270 */
[----:B------:R-:W-:Y:S01]  /*8030*/  FMUL.FTZ R5, R141, c[0x0][0x2e0] ;  /* 0x0000b8008d057a20 */ /* 0x000fe20000410000 */
[----:B------:R-:W-:Y:S01]  /*8040*/  F2FP.BF16.PACK_AB R8, R8, R138 ;  /* 0x0000008a0808723e */ /* 0x000fe200000010ff */
[----:B------:R-:W-:Y:S01]  /*8050*/  FMUL.FTZ R142, R142, c[0x0][0x2e0] ;  /* 0x0000b8008e8e7a20 */ /* 0x000fe20000410000 */
[----:B------:R-:W-:Y:S01]  /*8060*/  ULDC.64 UR10, c[0x0][0x3a0] ;  /* 0x0000e800000a7ab9 */ /* 0x000fe20000000a00 */
[----:B------:R-:W-:Y:S01]  /*8070*/  FMUL.FTZ R4, R143, c[0x0][0x2e0] ;  /* 0x0000b8008f047a20 */ /* 0x000fe20000410000 */
[----:B------:R-:W-:-:S02]  /*8080*/  F2FP.BF16.PACK_AB R5, R5, R140 ;  /* 0x0000008c0505723e */ /* 0x000fc400000010ff */
[----:B------:R-:W-:Y:S02]  /*8090*/  PLOP3.LUT P0, PT, PT, PT, UP0, 0x80, 0x0 ;  /* 0x000000000000781c */ /* 0x000fe40003f0f008 */
[----:B------:R-:W-:Y:S01]  /*80a0*/  F2FP.BF16.PACK_AB R4, R4, R142 ;  /* 0x0000008e0404723e */ /* 0x000fe200000010ff */
[----:B------:R-:W-:-:S04]  /*80b0*/  @UP0 UIADD3 UR8, UR17, UR25, URZ ;  /* 0x0000001911080290 */ /* 0x000fc8000fffe03f */
[----:B------:R-:W-:-:S04]  /*80c0*/  @UP0 UIMAD.WIDE.U32 UR6, UR8, UR10, URZ ;  /* 0x0000000a080602a5 */ /* 0x000fc8000f8e003f */
[----:B------:R-:W-:-:S03]  /*80d0*/  @UP0 UIMAD UR14, UR8, UR11, UR7 ;  /* 0x0000000b080e02a4 */ /* 0x000fc6000f8e0207 */
[----:B------:R-:W-:Y:S01]  /*80e0*/  @UP0 UMOV UR13, UR6 ;  /* 0x00000006000d0c82 */ /* 0x000fe20008000000 */
[----:B--2---:R1:W-:Y:S04]  /*80f0*/  STS [R73], R27 ;  /* 0x0000001b49007388 */ /* 0x0043e80000000800 */
[----:B------:R1:W-:Y:S04]  /*8100*/  STS [R73+0x400], R26 ;  /* 0x0004001a49007388 */ /* 0x0003e80000000800 */
[----:B---3--:R1:W-:Y:S04]  /*8110*/  STS [R72], R23 ;  /* 0x0000001748007388 */ /* 0x0083e80000000800 */
[----:B------:R1:W-:Y:S04]  /*8120*/  STS [R72+0x400], R22 ;  /* 0x0004001648007388 */ /* 0x0003e80000000800 */
        /* <DEDUP_REMOVED lines=43> */
[----:B------:R1:W-:Y:S01]  /*83e0*/  STS [R72+0xb400], R62 ;  /* 0x00b4003e48007388 */ /* 0x0003e20000000800 */
        /* <DEDUP_REMOVED lines=13> */
.L_x_35:
        /* <DEDUP_REMOVED lines=18> */
.L_x_36:
[----:B------:R-:W-:Y:S01]  /*85e0*/  BAR.SYNC.DEFER_BLOCKING 0x0 ;  /* 0x0000000000007b1d */ /* 0x000fe20000010000 */
[----:B------:R-:W-:Y:S01]  /*85f0*/  USHF.L.U32 UR6, UR20, 0x6, URZ ;  /* 0x0000000614067899 */ /* 0x000fe2000800063f */
[--C-:B-1----:R-:W-:Y:S01]  /*8600*/  SHF.R.S32.HI R7, RZ, 0x1f, R246.reuse ;  /* 0x0000001fff077819 */ /* 0x102fe200000114f6 */
[----:B------:R-:W-:Y:S02]  /*8610*/  IMAD.MOV.U32 R6, RZ, RZ, R246 ;  /* 0x000000ffff067224 */ /* 0x000fe400078e00f6 */
[----:B------:R-:W-:Y:S01]  /*8620*/  USHF.R.S32.HI UR10, URZ, 0x1f, UR6 ;  /* 0x0000001f3f0a7899 */ /* 0x000fe20008011406 */
[----:B------:R-:W1:Y:S01]  /*8630*/  S2R R64, SR_TID.X ;  /* 0x0000000000407919 */ /* 0x000e620000002100 */
[----:B------:R-:W-:Y:S01]  /*8640*/  ULDC.64 UR8, c[0x0][0x3a0] ;  /* 0x0000e80000087ab9 */ /* 0x000fe20000000a00 */
[----:B------:R-:W-:Y:S01]  /*8650*/  IMAD.U32 R13, RZ, RZ, UR6 ;  /* 0x00000006ff0d7e24 */ /* 0x000fe2000f8e00ff */
[----:B------:R-:W-:Y:S01]  /*8660*/  UIMAD UR7, UR10, UR8, URZ ;  /* 0x000000080a0772a4 */ /* 0x000fe2000f8e023f */
[----:B------:R-:W2:Y:S01]  /*8670*/  S2R R65, SR_TID.X ;  /* 0x0000000000417919 */ /* 0x000ea20000002100 */
[----:B------:R-:W-:Y:S01]  /*8680*/  BSSY B0, `(.L_x_37) ;  /* 0x000002d000007945 */ /* 0x000fe20003800000 */
[----:B------:R-:W-:Y:S01]  /*8690*/  IMAD.WIDE.U32 R4, R13, c[0x0][0x3a0], R6 ;  /* 0x0000e8000d047a25 */ /* 0x000fe200078e0006 */
[----:B------:R-:W-:-:S02]  /*86a0*/  UIMAD UR8, UR6, UR9, UR7 ;  /* 0x00000009060872a4 */ /* 0x000fc4000f8e0207 */
[----:B------:R-:W-:Y:S02]  /*86b0*/  UIMAD UR7, UR20, -0x40, UR16 ;  /* 0xffffffc0140778a4 */ /* 0x000fe4000f8e0210 */
[----:B------:R-:W-:Y:S02]  /*86c0*/  IADD3 R4, P0, R4, UR13, RZ ;  /* 0x0000000d04047c10 */ /* 0x000fe4000ff1e0ff */
[----:B------:R-:W-:Y:S01]  /*86d0*/  IMAD.U32 R8, RZ, RZ, UR8 ;  /* 0x00000008ff087e24 */ /* 0x000fe2000f8e00ff */
[----:B------:R-:W-:Y:S02]  /*86e0*/  ULDC.64 UR8, c[0x0][0x3b8] ;  /* 0x0000ee0000087ab9 */ /* 0x000fe40000000a00 */
[----:B------:R-:W-:Y:S01]  /*86f0*/  UIMAD UR8, UR56, UR8, URZ ;  /* 0x00000008380872a4 */ /* 0x000fe2000f8e023f */
[----:B------:R3:W4:Y:S01]  /*8700*/  LDS.128 R36, [R248+0xd000] ;  /* 0x00d00000f8247984 */ /* 0x0007220000000c00 */
[----:B------:R-:W-:Y:S01]  /*8710*/  IADD3.X R5, R5, UR14, R8, P0, !PT ;  /* 0x0000000e05057c10 */ /* 0x000fe200087fe408 */
[----:B------:R-:W-:Y:S01]  /*8720*/  IMAD.U32 R8, RZ, RZ, UR36 ;  /* 0x00000024ff087e24 */ /* 0x000fe2000f8e00ff */
[----:B------:R-:W-:Y:S01]  /*8730*/  UIMAD UR8, UR36, UR9, UR8 ;  /* 0x00000009240872a4 */ /* 0x000fe2000f8e0208 */
[----:B------:R3:W3:Y:S01]  /*8740*/  LDS.128 R32, [R248+0xf000] ;  /* 0x00f00000f8207984 */ /* 0x0006e20000000c00 */
[----:B-1----:R-:W-:Y:S01]  /*8750*/  SHF.R.S32.HI R64, RZ, 0x1f, R64 ;  /* 0x0000001fff407819 */ /* 0x002fe20000011440 */
[----:B------:R-:W-:-:S02]  /*8760*/  IMAD.WIDE.U32 R8, R8, c[0x0][0x3b8], R4 ;  /* 0x0000ee0008087a25 */ /* 0x000fc400078e0004 */
[----:B------:R1:W1:Y:S01]  /*8770*/  LDS.128 R28, [R248+0x11000] ;  /* 0x01100000f81c7984 */ /* 0x0002620000000c00 */
[----:B--2---:R-:W-:-:S03]  /*8780*/  LEA.HI R64, R64, R65, RZ, 0x3 ;  /* 0x0000004140407211 */ /* 0x004fc600078f18ff */
[----:B------:R2:W1:Y:S01]  /*8790*/  LDS.128 R48, [R248+0x12000] ;  /* 0x01200000f8307984 */ /* 0x0004620000000c00 */
[----:B------:R-:W-:Y:S02]  /*87a0*/  IADD3 R12, R9, UR8, RZ ;  /* 0x00000008090c7c10 */ /* 0x000fe4000fffe0ff */
[----:B------:R-:W-:Y:S01]  /*87b0*/  SHF.R.S32.HI R64, RZ, 0x3, R64 ;  /* 0x00000003ff407819 */ /* 0x000fe20000011440 */
[----:B------:R2:W1:Y:S03]  /*87c0*/  LDS.128 R60, [R248+0x13000] ;  /* 0x01300000f83c7984 */ /* 0x0004660000000c00 */
[----:B------:R-:W-:Y:S01]  /*87d0*/  ISETP.GE.AND P4, PT, R64, UR7, PT ;  /* 0x0000000740007c0c */ /* 0x000fe2000bf86270 */
[----:B------:R2:W1:Y:S01]  /*87e0*/  LDS.128 R44, [R248+0x14000] ;  /* 0x01400000f82c7984 */ /* 0x0004620000000c00 */
[----:B------:R-:W-:-:S03]  /*87f0*/  SHF.R.S32.HI R14, RZ, 0x1f, R64 ;  /* 0x0000001fff0e7819 */ /* 0x000fc60000011440 */
[----:B------:R2:W1:Y:S04]  /*8800*/  LDS.128 R56, [R248+0x15000] ;  /* 0x01500000f8387984 */ /* 0x0004680000000c00 */
[----:B------:R2:W1:Y:S04]  /*8810*/  LDS.128 R40, [R248+0x16000] ;  /* 0x01600000f8287984 */ /* 0x0004680000000c00 */
[----:B------:R2:W1:Y:S01]  /*8820*/  LDS.128 R52, [R248+0x17000] ;  /* 0x01700000f8347984 */ /* 0x0004620000000c00 */
[----:B------:R-:W-:Y:S05]  /*8830*/  @P4 BRA `(.L_x_38) ;  /* 0x0000011000004947 */ /* 0x000fea0003800000 */
[----:B------:R-:W-:Y:S01]  /*8840*/  ISETP.GE.AND P2, PT, R246, c[0x0][0x220], PT ;  /* 0x00008800f6007a0c */ /* 0x000fe20003f46270 */
[----:B------:R-:W5:Y:S01]  /*8850*/  LDS.128 R24, [R248+0xe000] ;  /* 0x00e00000f8187984 */ /* 0x000f620000000c00 */
[----:B------:R-:W-:Y:S01]  /*8860*/  MOV R5, R12 ;  /* 0x0000000c00057202 */ /* 0x000fe20000000f00 */
[----:B------:R-:W-:Y:S01]  /*8870*/  IMAD.MOV.U32 R4, RZ, RZ, R8 ;  /* 0x000000ffff047224 */ /* 0x000fe200078e0008 */
[----:B------:R-:W-:Y:S01]  /*8880*/  ISETP.GE.AND P1, PT, R249, c[0x0][0x220], PT ;  /* 0x00008800f9007a0c */ /* 0x000fe20003f26270 */
[----:B------:R-:W2:Y:S01]  /*8890*/  LDS.128 R20, [R248+0x10000] ;  /* 0x01000000f8147984 */ /* 0x000ea20000000c00 */
[----:B------:R-:W-:Y:S01]  /*88a0*/  IMAD R15, R14, c[0x0][0x3a0], RZ ;  /* 0x0000e8000e0f7a24 */ /* 0x000fe200078e02ff */
[----:B------:R-:W-:Y:S01]  /*88b0*/  ISETP.GE.AND P0, PT, R251, c[0x0][0x220], PT ;  /* 0x00008800fb007a0c */ /* 0x000fe20003f06270 */
[----:B------:R-:W-:-:S04]  /*88c0*/  IMAD.WIDE.U32 R10, R64, c[0x0][0x3a0], R4 ;  /* 0x0000e800400a7a25 */ /* 0x000fc800078e0004 */
[----:B------:R-:W-:Y:S01]  /*88d0*/  IMAD R4, R64, c[0x0][0x3a4], R15 ;  /* 0x0000e90040047a24 */ /* 0x000fe200078e020f */
[----:B------:R-:W4:Y:S03]  /*88e0*/  @!P2 LDS.128 R16, [R248+0xc000] ;  /* 0x00c00000f810a984 */ /* 0x000f260000000c00 */
[----:B------:R-:W-:Y:S01]  /*88f0*/  IMAD.IADD R5, R4, 0x1, R11 ;  /* 0x0000000104057824 */ /* 0x000fe200078e020b */
[----:B------:R-:W-:-:S04]  /*8900*/  LEA R4, P3, R10, c[0x0][0x340], 0x1 ;  /* 0x0000d0000a047a11 */ /* 0x000fc800078608ff */
[----:B------:R-:W-:-:S05]  /*8910*/  LEA.HI.X R5, R10, c[0x0][0x344], R5, 0x1, P3 ;  /* 0x0000d1000a057a11 */ /* 0x000fca00018f0c05 */
[----:B-----5:R3:W-:Y:S04]  /*8920*/  @!P1 STG.E.128 [R4.64+0x80], R24 ;  /* 0x0000801804009986 */ /* 0x0207e8000c101d04 */
[----:B--2---:R3:W-:Y:S04]  /*8930*/  @!P0 STG.E.128 [R4.64+0x100], R20 ;  /* 0x0001001404008986 */ /* 0x0047e8000c101d04 */
[----:B----4-:R3:W-:Y:S02]  /*8940*/  @!P2 STG.E.128 [R4.64], R16 ;  /* 0x000000100400a986 */ /* 0x0107e4000c101d04 */
.L_x_38:
[----:B------:R-:W-:Y:S05]  /*8950*/  BSYNC B0 ;  /* 0x0000000000007941 */ /* 0x000fea0003800000 */
.L_x_37:
[----:B---3--:R-:W-:Y:S01]  /*8960*/  IADD3 R4, R64, 0x20, RZ ;  /* 0x0000002040047810 */ /* 0x008fe20007ffe0ff */
[----:B------:R-:W-:Y:S03]  /*8970*/  BSSY B0, `(.L_x_39) ;  /* 0x0000012000007945 */ /* 0x000fe60003800000 */
[----:B------:R-:W-:-:S13]  /*8980*/  ISETP.GE.AND P3, PT, R4, UR7, PT ;  /* 0x0000000704007c0c */ /* 0x000fda000bf66270 */
[----:B------:R-:W-:Y:S05]  /*8990*/  @P3 BRA `(.L_x_40) ;  /* 0x000000f000003947 */ /* 0x000fea0003800000 */
[----:B------:R-:W-:Y:S01]  /*89a0*/  IADD3 R4, P0, R64, 0x20, RZ ;  /* 0x0000002040047810 */ /* 0x000fe20007f1e0ff */
[----:B------:R-:W-:Y:S01]  /*89b0*/  IMAD.MOV.U32 R9, RZ, RZ, R12 ;  /* 0x000000ffff097224 */ /* 0x000fe200078e000c */
[----:B------:R-:W-:Y:S02]  /*89c0*/  ISETP.GE.AND P2, PT, R246, c[0x0][0x220], PT ;  /* 0x00008800f6007a0c */ /* 0x000fe40003f46270 */
[----:B------:R-:W-:Y:S01]  /*89d0*/  ISETP.GE.AND P1, PT, R249, c[0x0][0x220], PT ;  /* 0x00008800f9007a0c */ /* 0x000fe20003f26270 */
        /* <DEDUP_REMOVED lines=8> */
[----:B----4-:R3:W-:Y:S04]  /*8a60*/  @!P2 STG.E.128 [R4.64], R36 ;  /* 0x000000240400a986 */ /* 0x0107e8000c101d04 */
[----:B------:R3:W-:Y:S04]  /*8a70*/  @!P1 STG.E.128 [R4.64+0x80], R32 ;  /* 0x0000802004009986 */ /* 0x0007e8000c101d04 */
[----:B-1----:R3:W-:Y:S02]  /*8a80*/  @!P0 STG.E.128 [R4.64+0x100], R28 ;  /* 0x0001001c04008986 */ /* 0x0027e4000c101d04 */
.L_x_40:
[----:B------:R-:W-:Y:S05]  /*8a90*/  BSYNC B0 ;  /* 0x0000000000007941 */ /* 0x000fea0003800000 */
.L_x_39:
[----:B------:R-:W-:Y:S01]  /*8aa0*/  ULDC.64 UR8, c[0x0][0x3a8] ;  /* 0x0000ea0000087ab9 */ /* 0x000fe20000000a00 */
[----:B------:R-:W-:Y:S01]  /*8ab0*/  IMAD.WIDE.U32 R6, R13, c[0x0][0x3a8], R6 ;  /* 0x0000ea000d067a25 */ /* 0x000fe200078e0006 */
[----:B------:R-:W-:Y:S01]  /*8ac0*/  UIMAD UR7, UR10, UR8, URZ ;  /* 0x000000080a0772a4 */ /* 0x000fe2000f8e023f */
[----:B------:R-:W-:Y:S03]  /*8ad0*/  BSSY B0, `(.L_x_41) ;  /* 0x000001a000007945 */ /* 0x000fe60003800000 */
[----:B------:R-:W-:Y:S01]  /*8ae0*/  UIMAD UR6, UR6, UR9, UR7 ;  /* 0x00000009060672a4 */ /* 0x000fe2000f8e0207 */
[----:B------:R-:W-:-:S05]  /*8af0*/  IADD3 R6, P0, R6, UR11, RZ ;  /* 0x0000000b06067c10 */ /* 0x000fca000ff1e0ff */
[----:B---3--:R-:W-:Y:S01]  /*8b00*/  IMAD.U32 R4, RZ, RZ, UR6 ;  /* 0x00000006ff047e24 */ /* 0x008fe2000f8e00ff */
        /* <DEDUP_REMOVED lines=12> */
[----:B------:R-:W-:Y:S01]  /*8bd0*/  ISETP.GE.AND P1, PT, R249, c[0x0][0x220], PT ;  /* 0x00008800f9007a0c */ /* 0x000fe20003f26270 */
[----:B------:R-:W-:Y:S01]  /*8be0*/  IMAD.WIDE.U32 R8, R64, c[0x0][0x3a8], R4 ;  /* 0x0000ea0040087a25 */ /* 0x000fe200078e0004 */
[----:B------:R-:W-:-:S03]  /*8bf0*/  ISETP.GE.AND P0, PT, R251, c[0x0][0x220], PT ;  /* 0x00008800fb007a0c */ /* 0x000fc60003f06270 */
[----:B------:R-:W-:-:S04]  /*8c00*/  IMAD R4, R64, c[0x0][0x3ac], R11 ;  /* 0x0000eb0040047a24 */ /* 0x000fc800078e020b */
[----:B------:R-:W-:Y:S01]  /*8c10*/  IMAD.IADD R5, R4, 0x1, R9 ;  /* 0x0000000104057824 */ /* 0x000fe200078e0209 */
[----:B------:R-:W-:-:S04]  /*8c20*/  LEA R4, P4, R8, c[0x0][0x348], 0x1 ;  /* 0x0000d20008047a11 */ /* 0x000fc800078808ff */
[----:B------:R-:W-:-:S05]  /*8c30*/  LEA.HI.X R5, R8, c[0x0][0x34c], R5, 0x1, P4 ;  /* 0x0000d30008057a11 */ /* 0x000fca00020f0c05 */
[----:B-1----:R1:W-:Y:S04]  /*8c40*/  @!P2 STG.E.128 [R4.64], R48 ;  /* 0x000000300400a986 */ /* 0x0023e8000c101d04 */
[----:B------:R1:W-:Y:S04]  /*8c50*/  @!P1 STG.E.128 [R4.64+0x80], R44 ;  /* 0x0000802c04009986 */ /* 0x0003e8000c101d04 */
[----:B------:R1:W-:Y:S02]  /*8c60*/  @!P0 STG.E.128 [R4.64+0x100], R40 ;  /* 0x0001002804008986 */ /* 0x0003e4000c101d04 */
.L_x_42:
[----:B------:R-:W-:Y:S05]  /*8c70*/  BSYNC B0 ;  /* 0x0000000000007941 */ /* 0x000fea0003800000 */
.L_x_41:
[----:B------:R-:W-:Y:S05]  /*8c80*/  @P3 BRA `(.L_x_15) ;  /* 0x000000f000003947 */ /* 0x000fea0003800000 */
[----:B-1----:R-:W-:Y:S01]  /*8c90*/  IADD3 R4, P0, R64, 0x20, RZ ;  /* 0x0000002040047810 */ /* 0x002fe20007f1e0ff */
[----:B------:R-:W-:Y:S01]  /*8ca0*/  IMAD.MOV.U32 R7, RZ, RZ, R10 ;  /* 0x000000ffff077224 */ /* 0x000fe200078e000a */
[----:B------:R-:W-:-:S02]  /*8cb0*/  ISETP.GE.AND P2, PT, R246, c[0x0][0x220], PT ;  /* 0x00008800f6007a0c */ /* 0x000fc40003f46270 */
        /* <DEDUP_REMOVED lines=9> */
[----:B------:R1:W-:Y:S04]  /*8d50*/  @!P2 STG.E.128 [R4.64], R60 ;  /* 0x0000003c0400a986 */ /* 0x0003e8000c101d04 */
[----:B------:R1:W-:Y:S04]  /*8d60*/  @!P1 STG.E.128 [R4.64+0x80], R56 ;  /* 0x0000803804009986 */ /* 0x0003e8000c101d04 */
[----:B------:R1:W-:Y:S02]  /*8d70*/  @!P0 STG.E.128 [R4.64+0x100], R52 ;  /* 0x0001003404008986 */ /* 0x0003e4000c101d04 */
.L_x_15:
[----:B------:R-:W-:Y:S05]  /*8d80*/  BSYNC B1 ;  /* 0x0000000000017941 */ /* 0x000fea0003800000 */
.L_x_1:
[----:B------:R-:W-:Y:S02]  /*8d90*/  ULDC UR7, c[0x0][0x218] ;  /* 0x0000860000077ab9 */ /* 0x000fe40000000800 */
[----:B------:R-:W-:-:S04]  /*8da0*/  UIADD3 UR7, UR7, 0x3f, URZ ;  /* 0x0000003f07077890 */ /* 0x000fc8000fffe03f */
[----:B------:R-:W-:-:S04]  /*8db0*/  USHF.R.S32.HI UR6, URZ, 0x1f, UR7 ;  /* 0x0000001f3f067899 */ /* 0x000fc80008011407 */
[----:B------:R-:W-:-:S03]  /*8dc0*/  ULEA.HI UR6, UR6, UR7, URZ, 0x6 ;  /* 0x0000000706067291 */ /* 0x000fc6000f8f303f */
[----:B------:R-:W-:Y:S02]  /*8dd0*/  ULDC UR7, c[0x0][0xc] ;  /* 0x0000030000077ab9 */ /* 0x000fe40000000800 */
[----:B------:R-:W-:Y:S02]  /*8de0*/  UIADD3 UR20, UR20, UR7, URZ ;  /* 0x0000000714147290 */ /* 0x000fe4000fffe03f */
[----:B------:R-:W-:-:S04]  /*8df0*/  USHF.R.S32.HI UR6, URZ, 0x6, UR6 ;  /* 0x000000063f067899 */ /* 0x000fc80008011406 */
[----:B------:R-:W-:-:S06]  /*8e00*/  UISETP.GE.AND UP0, UPT, UR20, UR6, UPT ;  /* 0x000000061400728c */ /* 0x000fcc000bf06270 */
[----:B------:R-:W-:-:S13]  /*8e10*/  PLOP3.LUT P0, PT, PT, PT, UP0, 0x80, 0x0 ;  /* 0x000000000000781c */ /* 0x000fda0003f0f008 */
[----:B------:R-:W-:Y:S01]  /*8e20*/  @P0 CALL.REL.NOINC `(.L_x_43) ;  /* 0x0000001000000944 */ /* 0x000fe20003c00000 */
[----:B------:R-:W-:Y:S05]  /*8e30*/  BRA `(.L_x_44) ;  /* 0xffff7ea000007947 */ /* 0x000fea000383ffff */
.L_x_43:
[----:B------:R-:W-:Y:S05]  /*8e40*/  EXIT ;  /* 0x000000000000794d */ /* 0x000fea0003800000 */
.L_x_45:
[----:B------:R-:W-:-:S00]  /*8e50*/  BRA `(.L_x_45) ;  /* 0xfffffff000007947 */ /* 0x000fc0000383ffff */
[----:B------:R-:W-:-:S00]  /*8e60*/  NOP ;  /* 0x0000000000007918 */ /* 0x000fc00000000000 */
        /* <DEDUP_REMOVED lines=9> */
.L_x_798:


//--------------------- .text._ZN5flash44flash_bwd_dq_dk_dv_loop_seqk_parallel_kernelI23Flash_bwd_kernel_traitsILi192ELi64ELi64ELi8ELi4ELi2ELi2ELb1ELb1EN7cutlass10bfloat16_tE19Flash_kernel_traitsILi192ELi64ELi64ELi8ES3_EELb0ELb1ELb0ELb0ELb0ELb1ELb0EEEvNS_16Flash_bwd_paramsE --------------------------
	.section	.text._ZN5flash44flash_bwd_dq_dk_dv_loop_seqk_parallel_kernelI23Flash_bwd_kernel_traitsILi192ELi64ELi64ELi8ELi4ELi2ELi2ELb1ELb1EN7cutlass10bfloat16_tE19Flash_kernel_traitsILi192ELi64ELi64ELi8ES3_EELb0ELb1ELb0ELb0ELb0ELb1ELb0EEEvNS_16Flash_bwd_paramsE,"ax",@progbits
	.sectioninfo	@"SHI_REGISTERS=255"
	.align	128
        .global         _ZN5flash44flash_bwd_dq_dk_dv_loop_seqk_parallel_kernelI23Flash_bwd_kernel_traitsILi192ELi64ELi64ELi8ELi4ELi2ELi2ELb1ELb1EN7cutlass10bfloat16_tE19Flash_kernel_traitsILi192ELi64ELi64ELi8ES3_EELb0ELb1ELb0ELb0ELb0ELb1ELb0EEEvNS_16Flash_bwd_paramsE
        .type           _ZN5flash44flash_bwd_dq_dk_dv_loop_seqk_parallel_kernelI23Flash_bwd_kernel_traitsILi192ELi64ELi64ELi8ELi4ELi2ELi2ELb1ELb1EN7cutlass10bfloat16_tE19Flash_kernel_traitsILi192ELi64ELi64ELi8ES3_EELb0ELb1ELb0ELb0ELb0ELb1ELb0EEEvNS_16Flash_bwd_paramsE,@function
        .size           _ZN5flash44flash_bwd_dq_dk_dv_loop_seqk_parallel_kernelI23Flash_bwd_kernel_traitsILi192ELi64ELi64ELi8ELi4ELi2ELi2ELb1ELb1EN7cutlass10bfloat16_tE19Flash_kernel_traitsILi192ELi64ELi64ELi8ES3_EELb0ELb1ELb0ELb0ELb0ELb1ELb0EEEvNS_16Flash_bwd_paramsE,(.L_x_799 - _ZN5flash44flash_bwd_dq_dk_dv_loop_seqk_parallel_kernelI23Flash_bwd_kernel_traitsILi192ELi64ELi64ELi8ELi4ELi2ELi2ELb1ELb1EN7cutlass10bfloat16_tE19Flash_kernel_traitsILi192ELi64ELi64ELi8ES3_EELb0ELb1ELb0ELb0ELb0ELb1ELb0EEEvNS_16Flash_bwd_paramsE)
        .other          _ZN5flash44flash_bwd_dq_dk_dv_loop_seqk_parallel_kernelI23Flash_bwd_kernel_traitsILi192ELi64ELi64ELi8ELi4ELi2ELi2ELb1ELb1EN7cutlass10bfloat16_tE19Flash_kernel_traitsILi192ELi64ELi64ELi8ES3_EELb0ELb1ELb0ELb0ELb0ELb1ELb0EEEvNS_16Flash_bwd_paramsE,@"STO_CUDA_ENTRY STV_DEFAULT"
_ZN5flash44flash_bwd_dq_dk_dv_loop_seqk_parallel_kernelI23Flash_bwd_kernel_traitsILi192ELi64ELi64ELi8ELi4ELi2ELi2ELb1ELb1EN7cutlass10bfloat16_tE19Flash_kernel_traitsILi192ELi64ELi64ELi8ES3_EELb0ELb1ELb0ELb0ELb0ELb1ELb0EEEvNS_16Flash_bwd_paramsE:
.text._ZN5flash44flash_bwd_dq_dk_dv_loop_seqk_parallel_kernelI23Flash_bwd_kernel_traitsILi192ELi64ELi64ELi8ELi4ELi2ELi2ELb1ELb1EN7cutlass10bfloat16_tE19Flash_kernel_traitsILi192ELi64ELi64ELi8ES3_EELb0ELb1ELb0ELb0ELb0ELb1ELb0EEEvNS_16Flash_bwd_paramsE:
        /* <DEDUP_REMOVED lines=31> */
[----:B------:R-:W-:Y:S01]  /*01f0*/  LEA.HI R7, R11, R14, RZ, 0x4 ;  /* 0x0000000e0b077211 */ /* 0x000fe200078f20ff */
        /* <DEDUP_REMOVED lines=9> */
[----:B------:R-:W-:Y:S01]  /*0290*/  SHF.R.S32.HI R6, RZ, 0x4, R7 ;  /* 0x00000004ff067819 */ /* 0x000fe20000011407 */
[----:B------:R-:W-:Y:S01]  /*02a0*/  @!UP5 UIMAD UR7, UR29, UR13, UR36 ;  /* 0x0000000d1d07d2a4 */ /* 0x000fe2000f8e0224 */
[----:B------:R-:W-:Y:S01]  /*02b0*/  LOP3.LUT R2, R0, 0xfffffffc, RZ, 0xc0, !PT ;  /* 0xfffffffc00027812 */ /* 0x000fe200078ec0ff */
[----:B------:R-:W-:Y:S01]  /*02c0*/  USHF.L.U32 UR39, UR44, 0x6, URZ ;  /* 0x000000062c277899 */ /* 0x000fe2000800063f */
[----:B------:R-:W-:Y:S01]  /*02d0*/  LOP3.LUT R0, R3, 0xfffffffe, RZ, 0xc0, !PT ;  /* 0xfffffffe03007812 */ /* 0x000fe200078ec0ff */
[----:B------:R-:W-:Y:S01]  /*02e0*/  ULDC UR47, c[0x0][0x214] ;  /* 0x00008500002f7ab9 */ /* 0x000fe20000000800 */
[----:B------:R-:W-:Y:S01]  /*02f0*/  LEA.HI R3, R7, R6, RZ, 0x1 ;  /* 0x0000000607037211 */ /* 0x000fe200078f08ff */
[----:B------:R-:W-:Y:S01]  /*0300*/  IMAD.IADD R16, R5, 0x1, -R2 ;  /* 0x0000000105107824 */ /* 0x000fe200078e0a02 */
[-C--:B------:R-:W-:Y:S01]  /*0310*/  LEA.HI R17, R11, R14.reuse, RZ, 0x2 ;  /* 0x0000000e0b117211 */ /* 0x080fe200078f10ff */
[----:B------:R-:W-:Y:S01]  /*0320*/  IMAD.IADD R15, R5, 0x1, -R0 ;  /* 0x00000001050f7824 */ /* 0x000fe200078e0a00 */
[----:B------:R-:W-:Y:S01]  /*0330*/  LOP3.LUT R0, R3, 0xfffffffe, RZ, 0xc0, !PT ;  /* 0xfffffffe03007812 */ /* 0x000fe200078ec0ff */
[----:B------:R-:W-:Y:S01]  /*0340*/  ULDC UR54, c[0x0][0x1c8] ;  /* 0x0000720000367ab9 */ /* 0x000fe20000000800 */
[--C-:B------:R-:W-:Y:S01]  /*0350*/  SHF.R.S32.HI R5, RZ, 0x2, R17.reuse ;  /* 0x00000002ff057819 */ /* 0x100fe20000011411 */
[----:B------:R-:W-:Y:S01]  /*0360*/  ULDC.U8 UR10, c[0x0][0x3d0] ;  /* 0x0000f400000a7ab9 */ /* 0x000fe20000000000 */
[----:B------:R-:W-:Y:S01]  /*0370*/  SHF.R.S32.HI R2, RZ, 0x1f, R17 ;  /* 0x0000001fff027819 */ /* 0x000fe20000011411 */
[----:B------:R-:W-:Y:S01]  /*0380*/  IMAD.IADD R12, R6, 0x1, -R0 ;  /* 0x00000001060c7824 */ /* 0x000fe200078e0a00 */
[----:B------:R-:W-:Y:S01]  /*0390*/  LOP3.LUT R0, R4, 0xffffffe0, RZ, 0xc0, !PT ;  /* 0xffffffe004007812 */ /* 0x000fe200078ec0ff */
[----:B------:R-:W-:Y:S01]  /*03a0*/  ULDC UR48, c[0x0][0x224] ;  /* 0x0000890000307ab9 */ /* 0x000fe20000000800 */
[----:B------:R-:W-:Y:S01]  /*03b0*/  LEA.HI R2, R2, R5, RZ, 0x3 ;  /* 0x0000000502027211 */ /* 0x000fe200078f18ff */
[----:B------:R-:W-:Y:S01]  /*03c0*/  @UP5 UIMAD UR52, UR29, UR47, URZ ;  /* 0x0000002f1d3452a4 */ /* 0x000fe2000f8e023f */
[----:B------:R-:W-:Y:S01]  /*03d0*/  LEA.HI R6, R11, R14, RZ, 0x3 ;  /* 0x0000000e0b067211 */ /* 0x000fe200078f18ff */
[----:B------:R-:W-:Y:S01]  /*03e0*/  IMAD.IADD R0, R14, 0x1, -R0 ;  /* 0x000000010e007824 */ /* 0x000fe200078e0a00 */
[----:B------:R-:W-:Y:S01]  /*03f0*/  LOP3.LUT R2, R2, 0xfffffff8, RZ, 0xc0, !PT ;  /* 0xfffffff802027812 */ /* 0x000fe200078ec0ff */
[----:B------:R-:W-:Y:S01]  /*0400*/  ULDC.64 UR4, c[0x0][0x118] ;  /* 0x0000460000047ab9 */ /* 0x000fe20000000a00 */
[----:B------:R-:W-:Y:S01]  /*0410*/  SHF.R.S32.HI R9, RZ, 0x3, R6 ;  /* 0x00000003ff097819 */ /* 0x000fe20000011406 */
[----:B------:R-:W-:Y:S01]  /*0420*/  UMOV UR59, 0x4 ;  /* 0x00000004003b7882 */ /* 0x000fe20000000000 */
[----:B------:R-:W-:Y:S01]  /*0430*/  SHF.R.S32.HI R3, RZ, 0x1f, R0 ;  /* 0x0000001fff037819 */ /* 0x000fe20000011400 */
[----:B------:R-:W-:Y:S01]  /*0440*/  IMAD.IADD R8, R5, 0x1, -R2 ;  /* 0x0000000105087824 */ /* 0x000fe200078e0a02 */
[----:B------:R-:W-:Y:S01]  /*0450*/  LOP3.LUT R2, R7, 0xfffffff0, RZ, 0xc0, !PT ;  /* 0xfffffff007027812 */ /* 0x000fe200078ec0ff */
[----:B------:R-:W-:Y:S01]  /*0460*/  ULOP3.LUT UR54, UR36, UR54, URZ, 0x3c, !UPT ;  /* 0x0000003624367292 */ /* 0x000fe2000f8e3c3f */
[----:B------:R-:W-:Y:S01]  /*0470*/  LEA.HI R19, R3, R0, RZ, 0x2 ;  /* 0x0000000003137211 */ /* 0x000fe200078f10ff */
[----:B------:R-:W-:Y:S01]  /*0480*/  IMAD.SHL.U32 R3, R9, 0x40, RZ ;  /* 0x0000004009037824 */ /* 0x000fe200078e00ff */
[----:B------:R-:W-:Y:S01]  /*0490*/  LOP3.LUT R0, R6, 0xfffffff8, RZ, 0xc0, !PT ;  /* 0xfffffff806007812 */ /* 0x000fe200078ec0ff */
[C---:B------:R-:W-:Y:S01]  /*04a0*/  IMAD.IADD R2, R14.reuse, 0x1, -R2 ;  /* 0x000000010e027824 */ /* 0x040fe200078e0a02 */
[----:B------:R-:W-:Y:S01]  /*04b0*/  LEA.HI R7, R11, R14, RZ, 0x7 ;  /* 0x0000000e0b077211 */ /* 0x000fe200078f38ff */
[----:B------:R-:W-:Y:S01]  /*04c0*/  USHF.R.S32.HI UR55, URZ, 0x1f, UR36 ;  /* 0x0000001f3f377899 */ /* 0x000fe20008011424 */
[----:B------:R-:W-:Y:S01]  /*04d0*/  LOP3.LUT R3, R3, 0x1c0, RZ, 0xc0, !PT ;  /* 0x000001c003037812 */ /* 0x000fe200078ec0ff */
[----:B------:R-:W-:Y:S01]  /*04e0*/  IMAD.IADD R0, R14, 0x1, -R0 ;  /* 0x000000010e007824 */ /* 0x000fe200078e0a00 */
[----:B------:R-:W-:Y:S01]  /*04f0*/  SHF.R.S32.HI R4, RZ, 0x1f, R2 ;  /* 0x0000001fff047819 */ /* 0x000fe20000011402 */
[----:B------:R-:W-:Y:S01]  /*0500*/  USHF.L.U32 UR60, UR29, 0x7, URZ ;  /* 0x000000071d3c7899 */ /* 0x000fe2000800063f */
[----:B------:R-:W-:Y:S01]  /*0510*/  SHF.R.U32.HI R5, RZ, 0x3, R3 ;  /* 0x00000003ff057819 */ /* 0x000fe20000011603 */
[----:B------:R-:W-:Y:S01]  /*0520*/  IMAD.SHL.U32 R20, R0, 0x8, RZ ;  /* 0x0000000800147824 */ /* 0x000fe200078e00ff */
[----:B------:R-:W-:Y:S01]  /*0530*/  LEA.HI R13, R4, R2, RZ, 0x3 ;  /* 0x00000002040d7211 */ /* 0x000fe200078f18ff */
[----:B------:R-:W-:Y:S01]  /*0540*/  UISETP.NE.AND UP6, UPT, UR10, URZ, UPT ;  /* 0x0000003f0a00728c */ /* 0x000fe2000bfc5270 */
[C---:B------:R-:W-:Y:S01]  /*0550*/  LOP3.LUT P4, RZ, R0.reuse, 0x2, RZ, 0xc0, !PT ;  /* 0x0000000200ff7812 */ /* 0x040fe2000788c0ff */
[----:B------:R-:W-:Y:S01]  /*0560*/  USHF.R.S32.HI UR57, URZ, 0x1f, UR29 ;  /* 0x0000001f3f397899 */ /* 0x000fe2000801141d */
[----:B------:R-:W-:Y:S01]  /*0570*/  LOP3.LUT R4, R3, 0x38, R20, 0xf8, !PT ;  /* 0x0000003803047812 */ /* 0x000fe200078ef814 */
[----:B------:R-:W-:Y:S01]  /*0580*/  STL [R1+0x80], R20 ;  /* 0x0000801401007387 */ /* 0x000fe20000100800 */
        /* <DEDUP_REMOVED lines=9> */
[----:B------:R-:W-:Y:S01]  /*0620*/  IMAD.SHL.U32 R5, R12, 0x200, RZ ;  /* 0x000002000c057824 */ /* 0x000fe200078e00ff */
[----:B------:R-:W-:Y:S01]  /*0630*/  ISETP.NE.U32.AND P0, PT, R3, 0x1, PT ;  /* 0x000000010300780c */ /* 0x000fe20003f05070 */
[----:B------:R-:W-:Y:S01]  /*0640*/  UIMAD.WIDE.U32 UR40, UR34, UR42, URZ ;  /* 0x0000002a222872a5 */ /* 0x000fe2000f8e003f */
        /* <DEDUP_REMOVED lines=13> */
[----:B------:R-:W-:Y:S01]  /*0720*/  R2P PR, R8, 0x6 ;  /* 0x0000000608007804 */ /* 0x000fe20000000000 */
[----:B------:R-:W-:Y:S01]  /*0730*/  IMAD.IADD R0, R2, 0x1, R0 ;  /* 0x0000000102007824 */ /* 0x000fe200078e0200 */
[----:B------:R-:W-:Y:S02]  /*0740*/  SHF.R.S32.HI R2, RZ, 0x6, R3 ;  /* 0x00000006ff027819 */ /* 0x000fe40000011403 */
[----:B------:R-:W-:Y:S01]  /*0750*/  LOP3.LUT R3, R5, R6, R4, 0xf6, !PT ;  /* 0x0000000605037212 */ /* 0x000fe200078ef604 */
[----:B------:R-:W-:Y:S01]  /*0760*/  IMAD.SHL.U32 R5, R7, 0x20, RZ ;  /* 0x0000002007057824 */ /* 0x000fe200078e00ff */
[----:B------:R-:W-:Y:S01]  /*0770*/  LOP3.LUT R4, R17, 0x7ffffffc, RZ, 0xc0, !PT ;  /* 0x7ffffffc11047812 */ /* 0x000fe200078ec0ff */
[----:B------:R-:W-:Y:S01]  /*0780*/  IMAD R18, R2, 0x200, R9 ;  /* 0x0000020002127824 */ /* 0x000fe200078e0209 */
[----:B------:R-:W-:Y:S01]  /*0790*/  LOP3.LUT P6, RZ, R10, 0x2, RZ, 0xc0, !PT ;  /* 0x000000020aff7812 */ /* 0x000fe200078cc0ff */
[----:B------:R-:W-:Y:S01]  /*07a0*/  IMAD.SHL.U32 R6, R2, 0x8, RZ ;  /* 0x0000000802067824 */ /* 0x000fe200078e00ff */
[----:B------:R-:W-:Y:S01]  /*07b0*/  LOP3.LUT P5, RZ, R10, 0x4, RZ, 0xc0, !PT ;  /* 0x000000040aff7812 */ /* 0x000fe200078ac0ff */
[----:B------:R-:W-:-:S02]  /*07c0*/  IMAD.SHL.U32 R2, R8, 0x40, RZ ;  /* 0x0000004008027824 */ /* 0x000fc400078e00ff */
[----:B------:R-:W-:Y:S01]  /*07d0*/  IMAD.IADD R9, R14, 0x1, -R4 ;  /* 0x000000010e097824 */ /* 0x000fe200078e0a04 */
[----:B------:R-:W-:Y:S01]  /*07e0*/  LOP3.LUT R4, R6, 0x18, RZ, 0xc0, !PT ;  /* 0x0000001806047812 */ /* 0x000fe200078ec0ff */
[----:B------:R-:W-:Y:S01]  /*07f0*/  IMAD.SHL.U32 R14, R14, 0x2, RZ ;  /* 0x000000020e0e7824 */ /* 0x000fe200078e00ff */
[----:B------:R-:W-:Y:S01]  /*0800*/  LOP3.LUT R2, R2, 0x1c0, RZ, 0xc0, !PT ;  /* 0x000001c002027812 */ /* 0x000fe200078ec0ff */
[----:B------:R-:W-:Y:S02]  /*0810*/  IMAD.SHL.U32 R7, R12, 0x20, RZ ;  /* 0x000000200c077824 */ /* 0x000fe400078e00ff */
[----:B------:R-:W-:Y:S01]  /*0820*/  IMAD.SHL.U32 R252, R0, 0x2, RZ ;  /* 0x0000000200fc7824 */ /* 0x000fe200078e00ff */
[----:B------:R-:W-:Y:S02]  /*0830*/  LOP3.LUT R8, R5, 0x6, R14, 0xf8, !PT ;  /* 0x0000000605087812 */ /* 0x000fe400078ef80e */
[----:B------:R-:W-:Y:S02]  /*0840*/  SHF.R.U32.HI R6, RZ, 0x3, R2 ;  /* 0x00000003ff067819 */ /* 0x000fe40000011602 */
[----:B------:R-:W-:Y:S01]  /*0850*/  LOP3.LUT R5, R2, 0x20, R5, 0xf8, !PT ;  /* 0x0000002002057812 */ /* 0x000fe200078ef805 */
[----:B------:R1:W-:Y:S01]  /*0860*/  STL [R1+0x78], R8 ;  /* 0x0000780801007387 */ /* 0x0003e20000100800 */
[----:B------:R-:W-:Y:S01]  /*0870*/  LOP3.LUT R11, R4, 0x20, R7, 0xf8, !PT ;  /* 0x00000020040b7812 */ /* 0x000fe200078ef807 */
[----:B------:R-:W-:-:S02]  /*0880*/  IMAD.SHL.U32 R7, R10, 0x40, RZ ;  /* 0x000000400a077824 */ /* 0x000fc400078e00ff */
[----:B------:R-:W-:-:S05]  /*0890*/  IMAD.MOV.U32 R10, RZ, RZ, -0x10 ;  /* 0xfffffff0ff0a7424 */ /* 0x000fca00078e00ff */
[----:B------:R-:W-:Y:S02]  /*08a0*/  SEL R10, R10, 0x10, !P0 ;  /* 0x000000100a0a7807 */ /* 0x000fe40004000000 */
        /* <DEDUP_REMOVED lines=8> */
[--C-:B------:R-:W-:Y:S01]  /*0930*/  SHF.R.U32.HI R4, RZ, 0x3, R2.reuse ;  /* 0x00000003ff047819 */ /* 0x100fe20000011602 */
[----:B------:R-:W-:Y:S02]  /*0940*/  IMAD.SHL.U32 R5, R12, 0x8, RZ ;  /* 0x000000080c057824 */ /* 0x000fe400078e00ff */
[----:B------:R-:W-:Y:S01]  /*0950*/  IMAD.SHL.U32 R7, R13, 0x40, RZ ;  /* 0x000000400d077824 */ /* 0x000fe200078e00ff */
[----:B------:R-:W-:Y:S01]  /*0960*/  LOP3.LUT R6, R4, R11, R2, 0x1e, !PT ;  /* 0x0000000b04067212 */ /* 0x000fe200078e1e02 */
[----:B------:R-:W-:Y:S01]  /*0970*/  IMAD.SHL.U32 R11, R18, 0x2, RZ ;  /* 0x00000002120b7824 */ /* 0x000fe200078e00ff */
[----:B------:R-:W-:Y:S01]  /*0980*/  LOP3.LUT R5, R2, 0x8, R5, 0xf8, !PT ;  /* 0x0000000802057812 */ /* 0x000fe200078ef805 */
[----:B------:R-:W-:Y:S01]  /*0990*/  IMAD.SHL.U32 R13, R17, 0x2, RZ ;  /* 0x00000002110d7824 */ /* 0x000fe200078e00ff */
[----:B------:R-:W-:-:S02]  /*09a0*/  LOP3.LUT R7, R7, 0xfffffe00, RZ, 0xc0, !PT ;  /* 0xfffffe0007077812 */ /* 0x000fc400078ec0ff */
[----:B------:R-:W-:Y:S02]  /*09b0*/  SHF.R.S32.HI R2, RZ, 0x2, R19 ;  /* 0x00000002ff027819 */ /* 0x000fe40000011413 */
[----:B------:R-:W-:Y:S01]  /*09c0*/  LOP3.LUT R4, R5, R4, RZ, 0x3c, !PT ;  /* 0x0000000405047212 */ /* 0x000fe200078e3cff */
[--C-:B------:R-:W-:Y:S01]  /*09d0*/  IMAD R8, R16, 0x400, R7.reuse ;  /* 0x0000040010087824 */ /* 0x100fe200078e0207 */
[----:B------:R-:W-:Y:S01]  /*09e0*/  LEA R12, R14, 0xc000, 0x1 ;  /* 0x0000c0000e0c7811 */ /* 0x000fe200078e08ff */
[----:B------:R-:W-:Y:S01]  /*09f0*/  IMAD R9, R15, 0x400, R7 ;  /* 0x000004000f097824 */ /* 0x000fe200078e0207 */
[----:B------:R-:W-:Y:S01]  /*0a00*/  LOP3.LUT R7, R6, R7, RZ, 0xfc, !PT ;  /* 0x0000000706077212 */ /* 0x000fe200078efcff */
[----:B------:R-:W-:Y:S02]  /*0a10*/  IMAD R2, R16, 0x10, R2 ;  /* 0x0000001010027824 */ /* 0x000fe400078e0202 */
[----:B------:R-:W-:Y:S02]  /*0a20*/  IMAD.MOV.U32 R6, RZ, RZ, 0x20 ;  /* 0x00000020ff067424 */ /* 0x000fe400078e00ff */
[----:B------:R-:W-:Y:S01]  /*0a30*/  IMAD.MOV.U32 R5, RZ, RZ, 0x40 ;  /* 0x00000040ff057424 */ /* 0x000fe200078e00ff */
[----:B------:R1:W-:Y:S01]  /*0a40*/  STL [R1+0x88], R2 ;  /* 0x0000880201007387 */ /* 0x0003e20000100800 */
[----:B------:R-:W-:-:S02]  /*0a50*/  IMAD.IADD R8, R8, 0x1, R4 ;  /* 0x0000000108087824 */ /* 0x000fc400078e0204 */
[----:B------:R-:W-:Y:S01]  /*0a60*/  IMAD.IADD R9, R4, 0x1, R9 ;  /* 0x0000000104097824 */ /* 0x000fe200078e0209 */
[C---:B------:R-:W-:Y:S01]  /*0a70*/  SEL R4, R6.reuse, 0xffffffe0, !P4 ;  /* 0xffffffe006047807 */ /* 0x040fe20006000000 */
[----:B------:R2:W-:Y:S01]  /*0a80*/  STL [R1+0x38], R11 ;  /* 0x0000380b01007387 */ /* 0x0005e20000100800 */
[----:B------:R-:W-:Y:S01]  /*0a90*/  SEL R6, R6, 0xffffffe0, !P6 ;  /* 0xffffffe006067807 */ /* 0x000fe20007000000 */
[----:B------:R-:W-:Y:S01]  /*0aa0*/  IMAD.SHL.U32 R8, R8, 0x2, RZ ;  /* 0x0000000208087824 */ /* 0x000fe200078e00ff */
[----:B------:R-:W-:Y:S01]  /*0ab0*/  LEA R9, R9, 0x12000, 0x1 ;  /* 0x0001200009097811 */ /* 0x000fe200078e08ff */
[--C-:B------:R-:W-:Y:S01]  /*0ac0*/  IMAD.IADD R15, R252, 0x1, R4.reuse ;  /* 0x00000001fc0f7824 */ /* 0x100fe200078e0204 */
[C---:B-1----:R-:W-:Y:S02]  /*0ad0*/  SEL R2, R5.reuse, 0xffffffc0, !P3 ;  /* 0xffffffc005027807 */ /* 0x042fe40005800000 */
[----:B------:R-:W-:Y:S02]  /*0ae0*/  SEL R5, R5, 0xffffffc0, !P5 ;  /* 0xffffffc005057807 */ /* 0x000fe40006800000 */
[----:B------:R-:W-:Y:S01]  /*0af0*/  IADD3 R0, R2, R252, R4 ;  /* 0x000000fc02007210 */ /* 0x000fe20007ffe004 */
[----:B--2---:R-:W-:-:S02]  /*0b00*/  IMAD.IADD R11, R252, 0x1, R2 ;  /* 0x00000001fc0b7824 */ /* 0x004fc400078e0202 */
[C---:B------:R-:W-:Y:S02]  /*0b10*/  IMAD R2, R3.reuse, 0x2, R2 ;  /* 0x0000000203027824 */ /* 0x040fe400078e0202 */
[----:B------:R1:W-:Y:S01]  /*0b20*/  STL [R1+0x10], R0 ;  /* 0x0000100001007387 */ /* 0x0003e20000100800 */
[----:B------:R-:W-:-:S03]  /*0b30*/  IMAD.SHL.U32 R3, R3, 0x2, RZ ;  /* 0x0000000203037824 */ /* 0x000fc600078e00ff */
[----:B------:R2:W-:Y:S04]  /*0b40*/  STL [R1], R11 ;  /* 0x0000000b01007387 */ /* 0x0005e80000100800 */
[----:B------:R-:W-:Y:S04]  /*0b50*/  STL [R1+0x4], R15 ;  /* 0x0000040f01007387 */ /* 0x000fe80000100800 */
[----:B------:R-:W-:Y:S01]  /*0b60*/  STL [R1+0x3c], R13 ;  /* 0x00003c0d01007387 */ /* 0x000fe20000100800 */
[----:B-1----:R-:W-:Y:S01]  /*0b70*/  IMAD.IADD R0, R4, 0x1, R11 ;  /* 0x0000000104007824 */ /* 0x002fe200078e020b */
[----:B------:R-:W-:-:S02]  /*0b80*/  IADD3 R4, R12, 0x40, RZ ;  /* 0x000000400c047810 */ /* 0x000fc40007ffe0ff */
[----:B------:R-:W-:Y:S02]  /*0b90*/  @P2 IADD3 R4, R12, -0x40, RZ ;  /* 0xffffffc00c042810 */ /* 0x000fe40007ffe0ff */
[----:B------:R1:W-:Y:S01]  /*0ba0*/  STL [R1+0x2c], R0 ;  /* 0x00002c0001007387 */ /* 0x0003e20000100800 */
[C---:B--2---:R-:W-:Y:S02]  /*0bb0*/  IADD3 R11, R13.reuse, 0x20, RZ ;  /* 0x000000200d0b7810 */ /* 0x044fe40007ffe0ff */
[C---:B------:R-:W-:Y:S01]  /*0bc0*/  @P1 IADD3 R11, R13.reuse, -0x20, RZ ;  /* 0xffffffe00d0b1810 */ /* 0x040fe20007ffe0ff */
[----:B------:R-:W-:Y:S01]  /*0bd0*/  STL [R1+0x6c], R12 ;  /* 0x00006c0c01007387 */ /* 0x000fe20000100800 */
[----:B-1----:R-:W-:-:S05]  /*0be0*/  IMAD.IADD R0, R13, 0x1, R10 ;  /* 0x000000010d007824 */ /* 0x002fca00078e020a */
[----:B------:R1:W-:Y:S04]  /*0bf0*/  STL [R1+0x58], R0 ;  /* 0x0000580001007387 */ /* 0x0003e80000100800 */
[----:B------:R-:W-:Y:S04]  /*0c00*/  STL [R1+0x50], R11 ;  /* 0x0000500b01007387 */ /* 0x000fe80000100800 */
[----:B------:R2:W-:Y:S04]  /*0c10*/  STL [R1+0x70], R4 ;  /* 0x0000700401007387 */ /* 0x0005e80000100800 */
[----:B------:R3:W-:Y:S01]  /*0c20*/  STL [R1+0x8], R8 ;  /* 0x0000080801007387 */ /* 0x0007e20000100800 */
[----:B-1----:R-:W-:-:S02]  /*0c30*/  IMAD.SHL.U32 R0, R7, 0x2, RZ ;  /* 0x0000000207007824 */ /* 0x002fc400078e00ff */
[----:B------:R-:W-:Y:S02]  /*0c40*/  IMAD.IADD R7, R8, 0x1, R6 ;  /* 0x0000000108077824 */ /* 0x000fe400078e0206 */
[----:B--2---:R-:W-:Y:S02]  /*0c50*/  IMAD.IADD R4, R10, 0x1, R11 ;  /* 0x000000010a047824 */ /* 0x004fe400078e020b */
[----:B------:R-:W-:Y:S02]  /*0c60*/  IMAD.IADD R10, R8, 0x1, R5 ;  /* 0x00000001080a7824 */ /* 0x000fe400078e0205 */
[--C-:B---3--:R-:W-:Y:S01]  /*0c70*/  IMAD.IADD R8, R6, 0x1, R9.reuse ;  /* 0x0000000106087824 */ /* 0x108fe200078e0209 */
[----:B------:R1:W-:Y:S04]  /*0c80*/  STL [R1+0x54], R4 ;  /* 0x0000540401007387 */ /* 0x0003e80000100800 */
[----:B------:R-:W-:Y:S04]  /*0c90*/  STL [R1+0x1c], R9 ;  /* 0x00001c0901007387 */ /* 0x000fe80000100800 */
        /* <DEDUP_REMOVED lines=9> */
.L_x_74:
        /* <DEDUP_REMOVED lines=27> */
[----:B------:R4:W5:Y:S01]  /*0ee0*/  @P0 LDG.E R6, [R6.64] ;  /* 0x0000000406060981 */ /* 0x000962000c1e1900 */
        /* <DEDUP_REMOVED lines=25> */
.L_x_46:
        /* <DEDUP_REMOVED lines=21> */
[----:B-1----:R-:W-:Y:S02]  /*11d0*/  UISETP.NE.AND UP0, UPT, UR24, -0x1, UPT ;  /* 0xffffffff1800788c */ /* 0x002fe4000bf05270 */
[----:B------:R-:W-:Y:S02]  /*11e0*/  ULDC.64 UR12, c[0x0][0x178] ;  /* 0x00005e00000c7ab9 */ /* 0x000fe40000000a00 */
[----:B------:R-:W-:Y:S02]  /*11f0*/  UIMAD UR14, UR38, UR12, URZ ;  /* 0x0000000c260e72a4 */ /* 0x000fe4000f8e023f */
[----:B------:R-:W-:Y:S01]  /*1200*/  UIMAD.WIDE.U32 UR10, UR29, UR12, URZ ;  /* 0x0000000c1d0a72a5 */ /* 0x000fe2000f8e003f */
[----:B------:R-:W-:Y:S01]  /*1210*/  PLOP3.LUT P1, PT, PT, PT, UP0, 0x80, 0x0 ;  /* 0x000000000000781c */ /* 0x000fe20003f2f008 */
[----:B------:R-:W-:Y:S02]  /*1220*/  UIADD3 UR12, UR25, 0x3f, URZ ;  /* 0x0000003f190c7890 */ /* 0x000fe4000fffe03f */
[----:B------:R-:W-:-:S02]  /*1230*/  UIMAD UR20, UR29, UR13, UR14 ;  /* 0x0000000d1d1472a4 */ /* 0x000fc4000f8e020e */
[----:B------:R-:W-:Y:S02]  /*1240*/  USHF.R.S32.HI UR19, URZ, 0x1f, UR12 ;  /* 0x0000001f3f137899 */ /* 0x000fe4000801140c */
[----:B------:R-:W-:Y:S02]  /*1250*/  @UP0 UIADD3 UR13, UR17, UR24, URZ ;  /* 0x00000018110d0290 */ /* 0x000fe4000fffe03f */
[----:B------:R-:W-:Y:S02]  /*1260*/  ULEA.HI UR12, UR19, UR12, URZ, 0x6 ;  /* 0x0000000c130c7291 */ /* 0x000fe4000f8f303f */
[----:B------:R-:W-:Y:S02]  /*1270*/  ULDC.64 UR6, c[0x0][0x190] ;  /* 0x0000640000067ab9 */ /* 0x000fe40000000a00 */
[----:B------:R-:W-:Y:S02]  /*1280*/  UISETP.NE.AND UP2, UPT, UR18, -0x1, UPT ;  /* 0xffffffff1200788c */ /* 0x000fe4000bf45270 */
[----:B------:R-:W-:-:S02]  /*1290*/  ULDC.64 UR14, c[0x0][0x198] ;  /* 0x00006600000e7ab9 */ /* 0x000fc40000000a00 */
[----:B------:R-:W-:Y:S02]  /*12a0*/  UIMAD.WIDE.U32 UR8, UR18, UR6, URZ ;  /* 0x00000006120872a5 */ /* 0x000fe4000f8e003f */
[----:B------:R-:W-:Y:S02]  /*12b0*/  UIMAD UR23, UR18, UR7, URZ ;  /* 0x00000007121772a4 */ /* 0x000fe4000f8e023f */
[----:B------:R-:W-:Y:S02]  /*12c0*/  @UP0 UIMAD.WIDE.U32 UR6, UR13, UR14, URZ ;  /* 0x0000000e0d0602a5 */ /* 0x000fe4000f8e003f */
[----:B------:R-:W-:Y:S02]  /*12d0*/  USHF.R.S32.HI UR32, URZ, 0x6, UR12 ;  /* 0x000000063f207899 */ /* 0x000fe4000801140c */
[----:B------:R-:W-:Y:S02]  /*12e0*/  ULOP3.LUT UR12, UR12, 0xffffffc0, URZ, 0xc0, !UPT ;  /* 0xffffffc00c0c7892 */ /* 0x000fe4000f8ec03f */
[----:B------:R-:W-:-:S02]  /*12f0*/  @UP0 UIMAD UR33, UR13, UR15, UR7 ;  /* 0x0000000f0d2102a4 */ /* 0x000fc4000f8e0207 */
[----:B------:R-:W-:Y:S02]  /*1300*/  UIADD3 UR13, UR12, -0x40, URZ ;  /* 0xffffffc00c0d7890 */ /* 0x000fe4000fffe03f */
[----:B------:R-:W-:Y:S02]  /*1310*/  UIADD3 UR30, UR11, UR20, URZ ;  /* 0x000000140b1e7290 */ /* 0x000fe4000fffe03f */
        /* <DEDUP_REMOVED lines=17> */
.L_x_48:
        /* <DEDUP_REMOVED lines=18> */
.L_x_49:
        /* <DEDUP_REMOVED lines=68> */
.L_x_50:
[----:B------:R-:W-:Y:S02]  /*1990*/  UMOV UR8, UR48 ;  /* 0x0000003000087c82 */ /* 0x000fe40008000000 */
.L_x_51:
        /* <DEDUP_REMOVED lines=10> */
[----:B------:R-:W-:Y:S01]  /*1a40*/  IMAD.U32 R13, RZ, RZ, UR4 ;  /* 0x00000004ff0d7e24 */ /* 0x000fe2000f8e00ff */
[----:B------:R-:W-:Y:S01]  /*1a50*/  BSSY B1, `(.L_x_47) ;  /* 0x000060d000017945 */ /* 0x000fe20003800000 */
[----:B------:R-:W-:Y:S01]  /*1a60*/  UIADD3.X UR15, UR10, UR6, UR12, UP2, UP1 ;  /* 0x000000060a0f7290 */ /* 0x000fe200097e240c */
[----:B------:R-:W1:Y:S01]  /*1a70*/  S2R R11, SR_TID.X ;  /* 0x00000000000b7919 */ /* 0x000e620000002100 */
[----:B------:R-:W-:-:S02]  /*1a80*/  UIADD3 UR10, UR13, UR8, URZ ;  /* 0x000000080d0a7290 */ /* 0x000fc4000fffe03f */
[----:B------:R-:W-:Y:S02]  /*1a90*/  ULDC.64 UR6, c[0x0][0x1a8] ;  /* 0x00006a0000067ab9 */ /* 0x000fe40000000a00 */
[----:B------:R-:W-:Y:S02]  /*1aa0*/  UIMAD UR6, UR55, UR6, URZ ;  /* 0x00000006370672a4 */ /* 0x000fe4000f8e023f */
[----:B------:R-:W-:Y:S02]  /*1ab0*/  UIADD3 UR8, UR13, UR11, URZ ;  /* 0x0000000b0d087290 */ /* 0x000fe4000fffe03f */
        /* <DEDUP_REMOVED lines=13> */
[----:B------:R-:W-:-:S02]  /*1b90*/  IADD3 R5, P2, R27, UR13, RZ ;  /* 0x0000000d1b057c10 */ /* 0x000fc4000ff5e0ff */
[----:B------:R-:W-:Y:S01]  /*1ba0*/  LEA.HI R10, R10, R11, RZ, 0x5 ;  /* 0x0000000b0a0a7211 */ /* 0x000fe200078f28ff */
[----:B------:R-:W-:-:S03]  /*1bb0*/  UIADD3 UR6, UR6, -UR5, URZ ;  /* 0x8000000506067290 */ /* 0x000fc6000fffe03f */
[----:B------:R-:W-:Y:S02]  /*1bc0*/  ULDC.64 UR4, c[0x0][0x200] ;  /* 0x0000800000047ab9 */ /* 0x000fe40000000a00 */
[----:B------:R-:W-:-:S04]  /*1bd0*/  USHF.R.S32.HI UR12, URZ, 0x1f, UR6 ;  /* 0x0000001f3f0c7899 */ /* 0x000fc80008011406 */
[----:B------:R-:W-:Y:S02]  /*1be0*/  ULEA.HI UR12, UR12, UR6, URZ, 0x6 ;  /* 0x000000060c0c7291 */ /* 0x000fe4000f8f303f */
[----:B------:R-:W-:Y:S02]  /*1bf0*/  UIADD3 UR6, UR32, -0x1, URZ ;  /* 0xffffffff20067890 */ /* 0x000fe4000fffe03f */
[----:B------:R-:W-:-:S04]  /*1c00*/  USHF.R.S32.HI UR12, URZ, 0x6, UR12 ;  /* 0x000000063f0c7899 */ /* 0x000fc8000801140c */
[----:B------:R-:W-:-:S04]  /*1c10*/  UISETP.LT.AND UP1, UPT, URZ, UR12, UPT ;  /* 0x0000000c3f00728c */ /* 0x000fc8000bf21270 */
[----:B------:R-:W-:-:S04]  /*1c20*/  USEL UR12, URZ, UR12, !UP1 ;  /* 0x0000000c3f0c7287 */ /* 0x000fc8000c800000 */
[----:B------:R-:W-:Y:S01]  /*1c30*/  UISETP.GT.AND UP1, UPT, UR32, UR12, UPT ;  /* 0x0000000c2000728c */ /* 0x000fe2000bf24270 */
[----:B--2---:R-:W-:Y:S01]  /*1c40*/  IADD3.X R7, R22, UR26, RZ, P2, !PT ;  /* 0x0000001a16077c10 */ /* 0x004fe200097fe4ff */
[----:B---3--:R-:W-:-:S04]  /*1c50*/  IMAD.MOV.U32 R16, RZ, RZ, R6 ;  /* 0x000000ffff107224 */ /* 0x008fc800078e0006 */
[----:B------:R-:W-:Y:S01]  /*1c60*/  IMAD R7, R7, c[0x0][0x190], RZ ;  /* 0x0000640007077a24 */ /* 0x000fe200078e02ff */
[----:B------:R-:W-:Y:S02]  /*1c70*/  SHF.R.S32.HI R17, RZ, 0x1f, R16 ;  /* 0x0000001fff117819 */ /* 0x000fe40000011410 */
[----:B------:R-:W-:-:S03]  /*1c80*/  IADD3 R6, P0, R16, UR19, RZ ;  /* 0x0000001310067c10 */ /* 0x000fc6000ff1e0ff */
[C---:B------:R-:W-:Y:S01]  /*1c90*/  IMAD.WIDE.U32 R8, R5.reuse, c[0x0][0x190], R16 ;  /* 0x0000640005087a25 */ /* 0x040fe200078e0010 */
[----:B------:R1:W-:Y:S03]  /*1ca0*/  STL [R1+0x84], R17 ;  /* 0x0000841101007387 */ /* 0x0003e60000100800 */
[----:B------:R-:W-:Y:S01]  /*1cb0*/  IMAD R5, R5, c[0x0][0x194], R7 ;  /* 0x0000650005057a24 */ /* 0x000fe200078e0207 */
[----:B------:R-:W-:Y:S02]  /*1cc0*/  IADD3 R8, P2, R8, UR37, RZ ;  /* 0x0000002508087c10 */ /* 0x000fe4000ff5e0ff */
[----:B------:R-:W-:Y:S02]  /*1cd0*/  IADD3.X R7, R17, UR23, RZ, P0, !PT ;  /* 0x0000001711077c10 */ /* 0x000fe400087fe4ff */
[----:B------:R-:W-:Y:S01]  /*1ce0*/  IADD3.X R9, R9, UR30, R5, P2, !PT ;  /* 0x0000001e09097c10 */ /* 0x000fe200097fe405 */
[----:B------:R-:W-:-:S04]  /*1cf0*/  IMAD.U32 R5, RZ, RZ, UR13 ;  /* 0x0000000dff057e24 */ /* 0x000fc8000f8e00ff */
[----:B------:R-:W-:Y:S01]  /*1d00*/  IMAD.WIDE.U32 R6, R5, c[0x0][0x370], R6 ;  /* 0x0000dc0005067a25 */ /* 0x000fe200078e0006 */
[----:B------:R-:W-:Y:S02]  /*1d10*/  LOP3.LUT R5, R10, 0xffffffe0, RZ, 0xc0, !PT ;  /* 0xffffffe00a057812 */ /* 0x000fe400078ec0ff */
[----:B------:R-:W-:Y:S01]  /*1d20*/  SHF.R.S32.HI R10, RZ, 0x5, R10 ;  /* 0x00000005ff0a7819 */ /* 0x000fe2000001140a */
[----:B------:R-:W-:Y:S01]  /*1d30*/  IMAD.WIDE.U32 R8, R15, c[0x0][0x1a8], R8 ;  /* 0x00006a000f087a25 */ /* 0x000fe200078e0008 */
[----:B------:R-:W-:-:S03]  /*1d40*/  IADD3 R7, R7, UR7, RZ ;  /* 0x0000000707077c10 */ /* 0x000fc6000fffe0ff */
[----:B------:R-:W-:Y:S01]  /*1d50*/  IMAD.IADD R5, R11, 0x1, -R5 ;  /* 0x000000010b057824 */ /* 0x000fe200078e0a05 */
[----:B------:R-:W-:Y:S01]  /*1d60*/  LEA R28, P2, R8, c[0x0][0x160], 0x1 ;  /* 0x00005800081c7a11 */ /* 0x000fe200078408ff */
[----:B------:R-:W-:Y:S02]  /*1d70*/  IMAD.U32 R11, RZ, RZ, UR36 ;  /* 0x00000024ff0b7e24 */ /* 0x000fe4000f8e00ff */
[----:B------:R-:W-:Y:S02]  /*1d80*/  IMAD R10, R10, UR44, R5 ;  /* 0x0000002c0a0a7c24 */ /* 0x000fe4000f8e0205 */
[----:B------:R-:W-:Y:S01]  /*1d90*/  IMAD.WIDE.U32 R6, R11, c[0x0][0x378], R6 ;  /* 0x0000de000b067a25 */ /* 0x000fe200078e0006 */
[----:B------:R-:W-:-:S03]  /*1da0*/  IADD3 R11, R9, UR14, RZ ;  /* 0x0000000e090b7c10 */ /* 0x000fc6000fffe0ff */
[----:B------:R-:W-:Y:S01]  /*1db0*/  IMAD R5, R22, c[0x0][0x370], RZ ;  /* 0x0000dc0016057a24 */ /* 0x000fe200078e02ff */
[----:B------:R-:W-:Y:S01]  /*1dc0*/  IADD3 R7, R7, UR9, RZ ;  /* 0x0000000907077c10 */ /* 0x000fe2000fffe0ff */
[----:B------:R-:W-:Y:S01]  /*1dd0*/  UIMAD.WIDE UR8, UR8, UR59, UR4 ;  /* 0x0000003b080872a5 */ /* 0x000fe2000f8e0204 */
[----:B------:R-:W-:Y:S01]  /*1de0*/  LEA.HI.X R29, R8, c[0x0][0x164], R11, 0x1, P2 ;  /* 0x00005900081d7a11 */ /* 0x000fe200010f0c0b */
[C---:B------:R-:W-:Y:S01]  /*1df0*/  IMAD R9, R27.reuse, c[0x0][0x374], R5 ;  /* 0x0000dd001b097a24 */ /* 0x040fe200078e0205 */
[C---:B------:R-:W-:Y:S01]  /*1e00*/  IADD3 R5, P0, R10.reuse, UR18, RZ ;  /* 0x000000120a057c10 */ /* 0x040fe2000ff1e0ff */
[----:B------:R-:W-:Y:S01]  /*1e10*/  IMAD.WIDE.U32 R6, R27, c[0x0][0x370], R6 ;  /* 0x0000dc001b067a25 */ /* 0x000fe200078e0006 */
[----:B------:R-:W-:Y:S01]  /*1e20*/  ULDC.64 UR4, c[0x0][0x3c8] ;  /* 0x0000f20000047ab9 */ /* 0x000fe20000000a00 */
[----:B------:R1:W-:Y:S01]  /*1e30*/  STL.64 [R1+0x48], R28 ;  /* 0x0000481c01007387 */ /* 0x0003e20000100a00 */
[----:B------:R-:W-:Y:S01]  /*1e40*/  LEA.HI.X.SX32 R10, R10, UR15, 0x1, P0 ;  /* 0x0000000f0a0a7c11 */ /* 0x000fe200080f0eff */
[----:B------:R-:W-:Y:S01]  /*1e50*/  IMAD.IADD R7, R7, 0x1, R9 ;  /* 0x0000000107077824 */ /* 0x000fe200078e0209 */
[C---:B------:R-:W-:Y:S01]  /*1e60*/  LEA R18, P2, R5.reuse, c[0x0][0x350], 0x2 ;  /* 0x0000d40005127a11 */ /* 0x040fe200078410ff */
[----:B------:R-:W-:Y:S01]  /*1e70*/  UIMAD.WIDE UR10, UR10, UR59, UR4 ;  /* 0x0000003b0a0a72a5 */ /* 0x000fe2000f8e0204 */
[C---:B------:R-:W-:Y:S01]  /*1e80*/  LEA R30, P3, R6.reuse, c[0x0][0x330], 0x1 ;  /* 0x0000cc00061e7a11 */ /* 0x040fe200078608ff */
[----:B------:R-:W-:Y:S01]  /*1e90*/  UMOV UR7, UR9 ;  /* 0x0000000900077c82 */ /* 0x000fe20008000000 */
[----:B------:R-:W-:Y:S01]  /*1ea0*/  LEA.HI.X R19, R5, c[0x0][0x354], R10, 0x2, P2 ;  /* 0x0000d50005137a11 */ /* 0x000fe200010f140a */
[----:B------:R1:W2:Y:S01]  /*1eb0*/  R2UR UR5, R14 ;  /* 0x000000000e0573c2 */ /* 0x0002a200000e0000 */
[----:B------:R-:W-:-:S02]  /*1ec0*/  LEA.HI.X R31, R6, c[0x0][0x334], R7, 0x1, P3 ;  /* 0x0000cd00061f7a11 */ /* 0x000fc400018f0c07 */
[----:B------:R-:W-:Y:S01]  /*1ed0*/  PLOP3.LUT P0, PT, PT, PT, UP1, 0x80, 0x0 ;  /* 0x000000000000781c */ /* 0x000fe20003f0f018 */
[----:B------:R1:W-:Y:S01]  /*1ee0*/  STL.64 [R1+0x30], R18 ;  /* 0x0000301201007387 */ /* 0x0003e20000100a00 */
[----:B------:R-:W-:-:S03]  /*1ef0*/  UMOV UR9, UR11 ;  /* 0x0000000b00097c82 */ /* 0x000fc60008000000 */
[----:B------:R1:W-:Y:S01]  /*1f00*/  STL.64 [R1+0x40], R30 ;  /* 0x0000401e01007387 */ /* 0x0003e20000100a00 */
[----:B------:R1:W3:Y:S07]  /*1f10*/  R2UR UR4, R13 ;  /* 0x000000000d0473c2 */ /* 0x0002ee00000e0000 */
[----:B-123--:R-:W-:Y:S05]  /*1f20*/  @P0 BRA `(.L_x_52) ;  /* 0x000007d000000947 */ /* 0x00efea0003800000 */
[----:B------:R-:W-:Y:S02]  /*1f30*/  @UP0 UIADD3 UR8, UR17, UR24, URZ ;  /* 0x0000001811080290 */ /* 0x000fe4000fffe03f */
[----:B------:R-:W-:-:S02]  /*1f40*/  ULDC.64 UR10, c[0x0][0x3a0] ;  /* 0x0000e800000a7ab9 */ /* 0x000fc40000000a00 */
        /* <DEDUP_REMOVED lines=16> */
.L_x_53:
        /* <DEDUP_REMOVED lines=18> */
.L_x_54:
[----:B------:R-:W-:Y:S01]  /*2170*/  ULDC.64 UR6, c[0x0][0x3a0] ;  /* 0x0000e80000067ab9 */ /* 0x000fe20000000a00 */
[----:B------:R-:W-:Y:S01]  /*2180*/  IMAD.U32 R4, RZ, RZ, UR22 ;  /* 0x00000016ff047e24 */ /* 0x000fe2000f8e00ff */
[----:B------:R-:W-:Y:S01]  /*2190*/  UIMAD UR6, UR20, UR6, URZ ;  /* 0x00000006140672a4 */ /* 0x000fe2000f8e023f */
[----:B------:R-:W-:Y:S01]  /*21a0*/  BSSY B0, `(.L_x_55) ;  /* 0x000001a000007945 */ /* 0x000fe20003800000 */
[----:B------:R-:W-:Y:S01]  /*21b0*/  ULDC.64 UR8, c[0x0][0x3b8] ;  /* 0x0000ee0000087ab9 */ /* 0x000fe20000000a00 */
[----:B------:R-:W-:Y:S01]  /*21c0*/  IMAD.WIDE.U32 R4, R4, c[0x0][0x3a0], R16 ;  /* 0x0000e80004047a25 */ /* 0x000fe200078e0010 */
[----:B------:R-:W-:Y:S02]  /*21d0*/  UIMAD UR7, UR22, UR7, UR6 ;  /* 0x00000007160772a4 */ /* 0x000fe4000f8e0206 */
[----:B------:R-:W-:-:S02]  /*21e0*/  UIMAD UR6, UR21, -0x40, UR16 ;  /* 0xffffffc0150678a4 */ /* 0x000fc4000f8e0210 */
[----:B------:R-:W-:Y:S02]  /*21f0*/  IADD3 R6, P0, R4, UR12, RZ ;  /* 0x0000000c04067c10 */ /* 0x000fe4000ff1e0ff */
        /* <DEDUP_REMOVED lines=9> */
[----:B------:R-:W-:Y:S01]  /*2290*/  MOV R4, R6 ;  /* 0x0000000600047202 */ /* 0x000fe20000000f00 */
[----:B------:R-:W-:Y:S01]  /*22a0*/  IMAD R11, R22, c[0x0][0x3a0], RZ ;  /* 0x0000e800160b7a24 */ /* 0x000fe200078e02ff */
[----:B------:R-:W-:-:S05]  /*22b0*/  MOV R5, R10 ;  /* 0x0000000a00057202 */ /* 0x000fca0000000f00 */
[----:B------:R-:W-:-:S04]  /*22c0*/  IMAD.WIDE.U32 R8, R27, c[0x0][0x3a0], R4 ;  /* 0x0000e8001b087a25 */ /* 0x000fc800078e0004 */
[----:B------:R-:W-:-:S05]  /*22d0*/  IMAD R4, R27, c[0x0][0x3a4], R11 ;  /* 0x0000e9001b047a24 */ /* 0x000fca00078e020b */
[----:B------:R-:W-:Y:S02]  /*22e0*/  IADD3 R5, R9, R4, RZ ;  /* 0x0000000409057210 */ /* 0x000fe40007ffe0ff */
[----:B------:R-:W-:-:S04]  /*22f0*/  LEA R4, P0, R8, c[0x0][0x340], 0x1 ;  /* 0x0000d00008047a11 */ /* 0x000fc800078008ff */
[----:B------:R-:W-:-:S05]  /*2300*/  LEA.HI.X R5, R8, c[0x0][0x344], R5, 0x1, P0 ;  /* 0x0000d10008057a11 */ /* 0x000fca00000f0c05 */
[----:B------:R1:W-:Y:S04]  /*2310*/  STG.E.128 [R4.64], RZ ;  /* 0x000000ff04007986 */ /* 0x0003e8000c101d04 */
[----:B------:R1:W-:Y:S04]  /*2320*/  STG.E.128 [R4.64+0x80], RZ ;  /* 0x000080ff04007986 */ /* 0x0003e8000c101d04 */
[----:B------:R1:W-:Y:S02]  /*2330*/  STG.E.128 [R4.64+0x100], RZ ;  /* 0x000100ff04007986 */ /* 0x0003e4000c101d04 */
.L_x_56:
[----:B------:R-:W-:Y:S05]  /*2340*/  BSYNC B0 ;  /* 0x0000000000007941 */ /* 0x000fea0003800000 */
.L_x_55:
[----:B-1----:R-:W-:Y:S01]  /*2350*/  IADD3 R4, R27, 0x20, RZ ;  /* 0x000000201b047810 */ /* 0x002fe20007ffe0ff */
[----:B------:R-:W-:Y:S03]  /*2360*/  BSSY B0, `(.L_x_57) ;  /* 0x000000f000007945 */ /* 0x000fe60003800000 */
[----:B------:R-:W-:-:S13]  /*2370*/  ISETP.GE.AND P0, PT, R4, UR6, PT ;  /* 0x0000000604007c0c */ /* 0x000fda000bf06270 */
[----:B------:R-:W-:Y:S05]  /*2380*/  @P0 BRA `(.L_x_58) ;  /* 0x000000c000000947 */ /* 0x000fea0003800000 */
[----:B------:R-:W-:Y:S02]  /*2390*/  IADD3 R4, P2, R27, 0x20, RZ ;  /* 0x000000201b047810 */ /* 0x000fe40007f5e0ff */
[----:B------:R-:W-:Y:S02]  /*23a0*/  MOV R7, R10 ;  /* 0x0000000a00077202 */ /* 0x000fe40000000f00 */
[----:B------:R-:W-:-:S03]  /*23b0*/  IADD3.X R5, RZ, R22, RZ, P2, !PT ;  /* 0x00000016ff057210 */ /* 0x000fc600017fe4ff */
[----:B------:R-:W-:-:S04]  /*23c0*/  IMAD.WIDE.U32 R6, R4, c[0x0][0x3a0], R6 ;  /* 0x0000e80004067a25 */ /* 0x000fc800078e0006 */
[----:B------:R-:W-:-:S04]  /*23d0*/  IMAD R5, R5, c[0x0][0x3a0], RZ ;  /* 0x0000e80005057a24 */ /* 0x000fc800078e02ff */
[----:B------:R-:W-:Y:S01]  /*23e0*/  IMAD R5, R4, c[0x0][0x3a4], R5 ;  /* 0x0000e90004057a24 */ /* 0x000fe200078e0205 */
[----:B------:R-:W-:-:S04]  /*23f0*/  LEA R4, P2, R6, c[0x0][0x340], 0x1 ;  /* 0x0000d00006047a11 */ /* 0x000fc800078408ff */
[----:B------:R-:W-:-:S04]  /*2400*/  IADD3 R5, R7, R5, RZ ;  /* 0x0000000507057210 */ /* 0x000fc80007ffe0ff */
[----:B------:R-:W-:-:S05]  /*2410*/  LEA.HI.X R5, R6, c[0x0][0x344], R5, 0x1, P2 ;  /* 0x0000d10006057a11 */ /* 0x000fca00010f0c05 */
[----:B------:R1:W-:Y:S04]  /*2420*/  STG.E.128 [R4.64], RZ ;  /* 0x000000ff04007986 */ /* 0x0003e8000c101d04 */
[----:B------:R1:W-:Y:S04]  /*2430*/  STG.E.128 [R4.64+0x80], RZ ;  /* 0x000080ff04007986 */ /* 0x0003e8000c101d04 */
[----:B------:R1:W-:Y:S02]  /*2440*/  STG.E.128 [R4.64+0x100], RZ ;  /* 0x000100ff04007986 */ /* 0x0003e4000c101d04 */
.L_x_58:
[----:B------:R-:W-:Y:S05]  /*2450*/  BSYNC B0 ;  /* 0x0000000000007941 */ /* 0x000fea0003800000 */
.L_x_57:
[----:B------:R-:W-:Y:S01]  /*2460*/  ULDC.64 UR6, c[0x0][0x3a8] ;  /* 0x0000ea0000067ab9 */ /* 0x000fe20000000a00 */
[----:B-1----:R-:W-:Y:S01]  /*2470*/  IMAD.U32 R4, RZ, RZ, UR22 ;  /* 0x00000016ff047e24 */ /* 0x002fe2000f8e00ff */
[----:B------:R-:W-:Y:S01]  /*2480*/  UIMAD UR6, UR20, UR6, URZ ;  /* 0x00000006140672a4 */ /* 0x000fe2000f8e023f */
[----:B------:R-:W-:Y:S02]  /*2490*/  BSSY B0, `(.L_x_59) ;  /* 0x0000018000007945 */ /* 0x000fe40003800000 */
[----:B------:R-:W-:Y:S01]  /*24a0*/  IMAD.WIDE.U32 R4, R4, c[0x0][0x3a8], R16 ;  /* 0x0000ea0004047a25 */ /* 0x000fe200078e0010 */
[----:B------:R-:W-:-:S04]  /*24b0*/  UIMAD UR6, UR22, UR7, UR6 ;  /* 0x00000007160672a4 */ /* 0x000fc8000f8e0206 */
[----:B------:R-:W-:Y:S02]  /*24c0*/  IADD3 R6, P2, R4, UR10, RZ ;  /* 0x0000000a04067c10 */ /* 0x000fe4000ff5e0ff */
[----:B------:R-:W-:Y:S01]  /*24d0*/  MOV R4, UR6 ;  /* 0x0000000600047c02 */ /* 0x000fe20008000f00 */
[----:B------:R-:W-:Y:S02]  /*24e0*/  ULDC.64 UR6, c[0x0][0x3c0] ;  /* 0x0000f00000067ab9 */ /* 0x000fe40000000a00 */
[----:B------:R-:W-:Y:S01]  /*24f0*/  UIMAD UR6, UR55, UR6, URZ ;  /* 0x00000006370672a4 */ /* 0x000fe2000f8e023f */
[----:B------:R-:W-:Y:S01]  /*2500*/  IADD3.X R7, R5, UR11, R4, P2, !PT ;  /* 0x0000000b05077c10 */ /* 0x000fe200097fe404 */
[----:B------:R-:W-:Y:S02]  /*2510*/  IMAD.U32 R4, RZ, RZ, UR36 ;  /* 0x00000024ff047e24 */ /* 0x000fe4000f8e00ff */
[----:B------:R-:W-:Y:S02]  /*2520*/  UIMAD UR6, UR36, UR7, UR6 ;  /* 0x00000007240672a4 */ /* 0x000fe4000f8e0206 */
        /* <DEDUP_REMOVED lines=14> */
.L_x_60:
[----:B------:R-:W-:Y:S05]  /*2610*/  BSYNC B0 ;  /* 0x0000000000007941 */ /* 0x000fea0003800000 */
.L_x_59:
[----:B------:R-:W-:Y:S05]  /*2620*/  @P0 BRA `(.L_x_61) ;  /* 0x000054f000000947 */ /* 0x000fea0003800000 */
[----:B-1----:R-:W-:Y:S02]  /*2630*/  IADD3 R4, P0, R27, 0x20, RZ ;  /* 0x000000201b047810 */ /* 0x002fe40007f1e0ff */
[----:B------:R-:W-:-:S02]  /*2640*/  MOV R7, R10 ;  /* 0x0000000a00077202 */ /* 0x000fc40000000f00 */
        /* <DEDUP_REMOVED lines=9> */
[----:B------:R1:W-:Y:S01]  /*26e0*/  STG.E.128 [R4.64+0x100], RZ ;  /* 0x000100ff04007986 */ /* 0x0003e2000c101d04 */
[----:B------:R-:W-:Y:S05]  /*26f0*/  BRA `(.L_x_61) ;  /* 0x0000542000007947 */ /* 0x000fea0003800000 */
.L_x_52:
[----:B------:R-:W2:Y:S01]  /*2700*/  LDL R26, [R1+0x38] ;  /* 0x00003800011a7983 */ /* 0x000ea20000100800 */
[----:B------:R-:W-:Y:S01]  /*2710*/  ULDC.64 UR14, c[0x0][0x1a0] ;  /* 0x00006800000e7ab9 */ /* 0x000fe20000000a00 */
[----:B------:R-:W-:Y:S01]  /*2720*/  IMAD.U32 R6, RZ, RZ, UR22 ;  /* 0x00000016ff067e24 */ /* 0x000fe2000f8e00ff */
[----:B------:R-:W-:Y:S01]  /*2730*/  ULDC.64 UR18, c[0x0][0x198] ;  /* 0x0000660000127ab9 */ /* 0x000fe20000000a00 */
[----:B------:R-:W3:Y:S01]  /*2740*/  LDL R25, [R1+0x88] ;  /* 0x0000880001197983 */ /* 0x000ee20000100800 */
[----:B------:R-:W-:Y:S01]  /*2750*/  UIMAD UR14, UR20, UR14, URZ ;  /* 0x0000000e140e72a4 */ /* 0x000fe2000f8e023f */
[----:B------:R-:W-:Y:S01]  /*2760*/  IMAD.U32 R8, RZ, RZ, UR22 ;  /* 0x00000016ff087e24 */ /* 0x000fe2000f8e00ff */
[----:B------:R-:W-:Y:S01]  /*2770*/  UIMAD UR11, UR20, UR18, URZ ;  /* 0x00000012140b72a4 */ /* 0x000fe2000f8e023f */
[--C-:B------:R-:W-:Y:S01]  /*2780*/  IMAD.WIDE.U32 R6, R6, c[0x0][0x198], R16.reuse ;  /* 0x0000660006067a25 */ /* 0x100fe200078e0010 */
[----:B------:R-:W-:Y:S01]  /*2790*/  UIMAD UR15, UR22, UR15, UR14 ;  /* 0x0000000f160f72a4 */ /* 0x000fe2000f8e020e */
[----:B------:R-:W-:Y:S01]  /*27a0*/  IADD3 R11, R27, 0x20, RZ ;  /* 0x000000201b0b7810 */ /* 0x000fe20007ffe0ff */
[----:B------:R-:W-:Y:S01]  /*27b0*/  UIMAD UR14, UR22, UR19, UR11 ;  /* 0x00000013160e72a4 */ /* 0x000fe2000f8e020b */
[----:B------:R-:W-:Y:S01]  /*27c0*/  IMAD.WIDE.U32 R8, R8, c[0x0][0x1a0], R16 ;  /* 0x0000680008087a25 */ /* 0x000fe200078e0010 */
[----:B------:R-:W-:-:S02]  /*27d0*/  UIMAD UR11, UR6, -0x40, UR25 ;  /* 0xffffffc0060b78a4 */ /* 0x000fc4000f8e0219 */
[----:B------:R-:W-:Y:S01]  /*27e0*/  UIMAD UR13, UR21, -0x40, UR16 ;  /* 0xffffffc0150d78a4 */ /* 0x000fe2000f8e0210 */
[----:B------:R-:W-:Y:S01]  /*27f0*/  IADD3 R10, P0, R6, UR31, RZ ;  /* 0x0000001f060a7c10 */ /* 0x000fe2000ff1e0ff */
[----:B------:R-:W-:Y:S01]  /*2800*/  IMAD.U32 R5, RZ, RZ, UR14 ;  /* 0x0000000eff057e24 */ /* 0x000fe2000f8e00ff */
[----:B------:R-:W-:Y:S02]  /*2810*/  IADD3 R8, P3, R8, UR27, RZ ;  /* 0x0000001b08087c10 */ /* 0x000fe4000ff7e0ff */
[C---:B------:R-:W-:Y:S02]  /*2820*/  ISETP.GE.AND P1, PT, R11.reuse, UR11, PT ;  /* 0x0000000b0b007c0c */ /* 0x040fe4000bf26270 */
[----:B------:R-:W-:Y:S02]  /*2830*/  MOV R6, UR15 ;  /* 0x0000000f00067c02 */ /* 0x000fe40008000f00 */
[----:B------:R-:W-:Y:S01]  /*2840*/  ISETP.GE.AND P2, PT, R11, UR13, PT ;  /* 0x0000000d0b007c0c */ /* 0x000fe2000bf46270 */
[----:B------:R-:W-:Y:S01]  /*2850*/  IMAD.MOV.U32 R24, RZ, RZ, 0x40 ;  /* 0x00000040ff187424 */ /* 0x000fe200078e00ff */
[----:B------:R-:W-:-:S02]  /*2860*/  IADD3.X R9, R9, UR28, R6, P3, !PT ;  /* 0x0000001c09097c10 */ /* 0x000fc40009ffe406 */
[----:B------:R-:W-:Y:S02]  /*2870*/  ISETP.GE.AND P3, PT, R27, UR13, PT ;  /* 0x0000000d1b007c0c */ /* 0x000fe4000bf66270 */
[----:B------:R-:W-:Y:S01]  /*2880*/  IADD3.X R11, R7, UR33, R5, P0, !PT ;  /* 0x00000021070b7c10 */ /* 0x000fe200087fe405 */
[----:B------:R-:W-:Y:S02]  /*2890*/  IMAD R5, R12, c[0x0][0x1b8], RZ ;  /* 0x00006e000c057a24 */ /* 0x000fe400078e02ff */
[----:B------:R-:W-:-:S04]  /*28a0*/  IMAD.WIDE.U32 R14, R24, c[0x0][0x370], RZ ;  /* 0x0000dc00180e7a25 */ /* 0x000fc800078e00ff */
[----:B------:R-:W-:Y:S02]  /*28b0*/  IMAD R12, R12, c[0x0][0x1b0], RZ ;  /* 0x00006c000c0c7a24 */ /* 0x000fe400078e02ff */
[C---:B------:R-:W-:Y:S02]  /*28c0*/  IMAD R5, R4.reuse, c[0x0][0x1bc], R5 ;  /* 0x00006f0004057a24 */ /* 0x040fe400078e0205 */
[----:B------:R-:W-:Y:S01]  /*28d0*/  IMAD.WIDE.U32 R6, R4, c[0x0][0x1b8], R8 ;  /* 0x00006e0004067a25 */ /* 0x000fe200078e0008 */
[----:B------:R-:W-:Y:S02]  /*28e0*/  @!P1 IADD3 R14, P0, R30, R14, RZ ;  /* 0x0000000e1e0e9210 */ /* 0x000fe40007f1e0ff */
[----:B------:R-:W-:Y:S01]  /*28f0*/  @!P2 IADD3 R16, P4, R27, 0x20, RZ ;  /* 0x000000201b10a810 */ /* 0x000fe20007f9e0ff */
[----:B------:R-:W-:Y:S02]  /*2900*/  IMAD R13, R24, c[0x0][0x374], RZ ;  /* 0x0000dd00180d7a24 */ /* 0x000fe400078e02ff */
[----:B------:R-:W-:-:S02]  /*2910*/  IMAD R12, R4, c[0x0][0x1b4], R12 ;  /* 0x00006d00040c7a24 */ /* 0x000fc400078e020c */
[----:B------:R-:W-:Y:S01]  /*2920*/  IMAD.IADD R7, R7, 0x1, R5 ;  /* 0x0000000107077824 */ /* 0x000fe200078e0205 */
[----:B------:R-:W-:Y:S01]  /*2930*/  @!P1 IADD3.X R15, R31, R15, R13, P0, !PT ;  /* 0x0000000f1f0f9210 */ /* 0x000fe200007fe40d */
[----:B------:R-:W-:Y:S01]  /*2940*/  IMAD.WIDE.U32 R4, R4, c[0x0][0x1b0], R10 ;  /* 0x00006c0004047a25 */ /* 0x000fe200078e000a */
[----:B------:R-:W-:Y:S02]  /*2950*/  @!P2 IADD3.X R8, RZ, R22, RZ, P4, !PT ;  /* 0x00000016ff08a210 */ /* 0x000fe400027fe4ff */
[----:B------:R-:W-:Y:S01]  /*2960*/  @!P2 IADD3 R13, P0, R27, 0x20, RZ ;  /* 0x000000201b0da810 */ /* 0x000fe20007f1e0ff */
[----:B------:R-:W-:Y:S01]  /*2970*/  @!P3 IMAD R9, R22, c[0x0][0x1a0], RZ ;  /* 0x000068001609ba24 */ /* 0x000fe200078e02ff */
[----:B------:R-:W-:Y:S01]  /*2980*/  IADD3 R5, R5, R12, RZ ;  /* 0x0000000c05057210 */ /* 0x000fe20007ffe0ff */
[----:B------:R-:W-:Y:S02]  /*2990*/  @!P2 IMAD R12, R8, c[0x0][0x1a0], RZ ;  /* 0x00006800080caa24 */ /* 0x000fe400078e02ff */
[----:B------:R-:W-:-:S02]  /*29a0*/  @!P3 IMAD R20, R27, c[0x0][0x1a4], R9 ;  /* 0x000069001b14ba24 */ /* 0x000fc400078e0209 */
[----:B------:R-:W-:Y:S02]  /*29b0*/  @!P2 IMAD.X R17, RZ, RZ, R22, P0 ;  /* 0x000000ffff11a224 */ /* 0x000fe400000e0616 */
[----:B------:R-:W-:Y:S01]  /*29c0*/  @!P3 IMAD.WIDE.U32 R8, R27, c[0x0][0x1a0], R6 ;  /* 0x000068001b08ba25 */ /* 0x000fe200078e0006 */
[----:B------:R-:W-:-:S03]  /*29d0*/  @!P2 MOV R19, R5 ;  /* 0x000000050013a202 */ /* 0x000fc60000000f00 */
[----:B------:R-:W-:Y:S02]  /*29e0*/  @!P2 IMAD.MOV.U32 R18, RZ, RZ, R4 ;  /* 0x000000ffff12a224 */ /* 0x000fe400078e0004 */
[----:B------:R-:W-:Y:S02]  /*29f0*/  @!P2 IMAD R17, R17, c[0x0][0x198], RZ ;  /* 0x000066001111aa24 */ /* 0x000fe400078e02ff */
[----:B------:R-:W-:Y:S01]  /*2a00*/  @!P2 IMAD R21, R16, c[0x0][0x1a4], R12 ;  /* 0x000069001015aa24 */ /* 0x000fe200078e020c */
[C---:B------:R-:W-:Y:S01]  /*2a10*/  @!P3 LEA R12, P0, R8.reuse, c[0x0][0x170], 0x1 ;  /* 0x00005c00080cba11 */ /* 0x040fe200078008ff */
[----:B------:R-:W-:Y:S02]  /*2a20*/  @!P3 IMAD.IADD R9, R9, 0x1, R20 ;  /* 0x000000010909b824 */ /* 0x000fe400078e0214 */
[C---:B------:R-:W-:Y:S02]  /*2a30*/  @!P2 IMAD R20, R13.reuse, c[0x0][0x19c], R17 ;  /* 0x000067000d14aa24 */ /* 0x040fe400078e0211 */
[----:B------:R-:W-:Y:S01]  /*2a40*/  @!P2 IMAD.WIDE.U32 R18, R13, c[0x0][0x198], R18 ;  /* 0x000066000d12aa25 */ /* 0x000fe200078e0012 */
[----:B------:R-:W-:-:S02]  /*2a50*/  @!P3 LEA.HI.X R13, R8, c[0x0][0x174], R9, 0x1, P0 ;  /* 0x00005d00080dba11 */ /* 0x000fc400000f0c09 */
[----:B------:R-:W-:-:S13]  /*2a60*/  PLOP3.LUT P0, PT, PT, PT, UP6, 0x80, 0x0 ;  /* 0x000000000000781c */ /* 0x000fda0003f0f068 */
[----:B------:R-:W-:Y:S01]  /*2a70*/  @P0 BAR.SYNC.DEFER_BLOCKING 0x0 ;  /* 0x0000000000000b1d */ /* 0x000fe20000010000 */
[----:B------:R-:W-:Y:S02]  /*2a80*/  @!P2 IMAD.MOV.U32 R10, RZ, RZ, R6 ;  /* 0x000000ffff0aa224 */ /* 0x000fe400078e0006 */
[----:B------:R-:W-:-:S04]  /*2a90*/  @!P2 IMAD.MOV.U32 R11, RZ, RZ, R7 ;  /* 0x000000ffff0ba224 */ /* 0x000fc800078e0007 */
[----:B------:R-:W-:Y:S01]  /*2aa0*/  @!P2 IMAD.WIDE.U32 R6, R16, c[0x0][0x1a0], R10 ;  /* 0x000068001006aa25 */ /* 0x000fe200078e000a */
[----:B------:R-:W-:-:S03]  /*2ab0*/  ISETP.GE.AND P0, PT, R27, UR11, PT ;  /* 0x0000000b1b007c0c */ /* 0x000fc6000bf06270 */
[----:B------:R-:W-:Y:S01]  /*2ac0*/  @!P2 IMAD.IADD R7, R7, 0x1, R21 ;  /* 0x000000010707a824 */ /* 0x000fe200078e0215 */
[----:B------:R-:W-:-:S04]  /*2ad0*/  @!P2 LEA R10, P4, R6, c[0x0][0x170], 0x1 ;  /* 0x00005c00060aaa11 */ /* 0x000fc800078808ff */
[----:B------:R-:W-:Y:S01]  /*2ae0*/  @!P2 LEA.HI.X R11, R6, c[0x0][0x174], R7, 0x1, P4 ;  /* 0x00005d00060baa11 */ /* 0x000fe200020f0c07 */
[----:B------:R-:W-:Y:S02]  /*2af0*/  @!P3 IMAD R8, R22, c[0x0][0x198], RZ ;  /* 0x000066001608ba24 */ /* 0x000fe400078e02ff */
[----:B------:R-:W-:-:S04]  /*2b00*/  IMAD.WIDE.U32 R22, R24, c[0x0][0x190], RZ ;  /* 0x0000640018167a25 */ /* 0x000fc800078e00ff */
[C---:B------:R-:W-:Y:S02]  /*2b10*/  @!P3 IMAD R9, R27.reuse, c[0x0][0x19c], R8 ;  /* 0x000067001b09ba24 */ /* 0x040fe400078e0208 */
[----:B------:R-:W-:Y:S01]  /*2b20*/  @!P3 IMAD.WIDE.U32 R16, R27, c[0x0][0x198], R4 ;  /* 0x000066001b10ba25 */ /* 0x000fe200078e0004 */
[----:B------:R-:W-:-:S03]  /*2b30*/  @!P1 IADD3 R8, P6, R28, R22, RZ ;  /* 0x000000161c089210 */ /* 0x000fc60007fde0ff */
[----:B------:R-:W-:Y:S01]  /*2b40*/  IMAD R24, R24, c[0x0][0x194], RZ ;  /* 0x0000650018187a24 */ /* 0x000fe200078e02ff */
[----:B------:R-:W-:Y:S02]  /*2b50*/  @!P3 IADD3 R5, R17, R9, RZ ;  /* 0x000000091105b210 */ /* 0x000fe40007ffe0ff */
[----:B------:R-:W-:Y:S02]  /*2b60*/  @!P3 LEA R6, P5, R16, c[0x0][0x168], 0x1 ;  /* 0x00005a001006ba11 */ /* 0x000fe400078a08ff */
[----:B------:R-:W-:Y:S01]  /*2b70*/  @!P1 IADD3.X R9, R29, R23, R24, P6, !PT ;  /* 0x000000171d099210 */ /* 0x000fe200037fe418 */
[----:B--2---:R-:W-:Y:S04]  /*2b80*/  @P3 STS.128 [R26+0x12000], RZ ;  /* 0x012000ff1a003388 */ /* 0x004fe80000000c00 */
[----:B------:R-:W-:Y:S04]  /*2b90*/  @P3 STS.128 [R26+0x14000], RZ ;  /* 0x014000ff1a003388 */ /* 0x000fe80000000c00 */
[----:B------:R-:W-:Y:S04]  /*2ba0*/  @P3 STS.128 [R26+0x16000], RZ ;  /* 0x016000ff1a003388 */ /* 0x000fe80000000c00 */
[----:B------:R-:W-:Y:S01]  /*2bb0*/  @!PT LDS RZ, [RZ] ;  /* 0x00000000fffff984 */ /* 0x000fe20000000800 */
[----:B------:R-:W-:Y:S01]  /*2bc0*/  @!PT LDS RZ, [RZ] ;  /* 0x00000000fffff984 */ /* 0x000fe20000000800 */
[----:B------:R-:W-:Y:S01]  /*2bd0*/  @!PT LDS RZ, [RZ] ;  /* 0x00000000fffff984 */ /* 0x000fe20000000800 */
[----:B------:R1:W-:Y:S04]  /*2be0*/  @!P3 LDGSTS.E.BYPASS.LTC128B.128 [R26+0x12000], [R12.64] ;  /* 0x120000000c1abfae */ /* 0x0003e8000b901d44 */
[----:B------:R1:W-:Y:S04]  /*2bf0*/  @!P3 LDGSTS.E.BYPASS.LTC128B.128 [R26+0x14000], [R12.64+0x80] ;  /* 0x140000800c1abfae */ /* 0x0003e8000b901d44 */
[----:B------:R1:W-:Y:S04]  /*2c00*/  @!P3 LDGSTS.E.BYPASS.LTC128B.128 [R26+0x16000], [R12.64+0x100] ;  /* 0x160001000c1abfae */ /* 0x0003e8000b901d44 */
[----:B------:R-:W-:Y:S04]  /*2c10*/  @P2 STS.128 [R26+0x13000], RZ ;  /* 0x013000ff1a002388 */ /* 0x000fe80000000c00 */
        /* <DEDUP_REMOVED lines=8> */
[----:B------:R-:W0:Y:S04]  /*2ca0*/  LDGDEPBAR ;  /* 0x00000000000079af */ /* 0x000e280000000000 */
        /* <DEDUP_REMOVED lines=18> */
[----:B------:R-:W-:Y:S04]  /*2dd0*/  @P0 STS.128 [R26], RZ ;  /* 0x000000ff1a000388 */ /* 0x000fe80000000c00 */
[----:B------:R-:W-:Y:S01]  /*2de0*/  @P0 STS.128 [R26+0x2000], RZ ;  /* 0x002000ff1a000388 */ /* 0x000fe20000000c00 */
[----:B---3--:R-:W-:-:S03]  /*2df0*/  IADD3 R7, R25, 0x8, RZ ;  /* 0x0000000819077810 */ /* 0x008fc60007ffe0ff */
[----:B------:R-:W-:Y:S04]  /*2e00*/  @P0 STS.128 [R26+0x4000], RZ ;  /* 0x004000ff1a000388 */ /* 0x000fe80000000c00 */
[----:B------:R-:W-:Y:S01]  /*2e10*/  @!PT LDS RZ, [RZ] ;  /* 0x00000000fffff984 */ /* 0x000fe20000000800 */
[----:B------:R-:W-:Y:S01]  /*2e20*/  @!PT LDS RZ, [RZ] ;  /* 0x00000000fffff984 */ /* 0x000fe20000000800 */
[----:B------:R-:W-:Y:S01]  /*2e30*/  @!PT LDS RZ, [RZ] ;  /* 0x00000000fffff984 */ /* 0x000fe20000000800 */
[----:B------:R3:W-:Y:S04]  /*2e40*/  @!P0 LDGSTS.E.BYPASS.LTC128B.128 [R26], [R28.64] ;  /* 0x000000001c1a8fae */ /* 0x0007e8000b901d44 */
[----:B------:R3:W-:Y:S04]  /*2e50*/  @!P0 LDGSTS.E.BYPASS.LTC128B.128 [R26+0x2000], [R28.64+0x80] ;  /* 0x020000801c1a8fae */ /* 0x0007e8000b901d44 */
[----:B------:R3:W-:Y:S01]  /*2e60*/  @!P0 LDGSTS.E.BYPASS.LTC128B.128 [R26+0x4000], [R28.64+0x100] ;  /* 0x040001001c1a8fae */ /* 0x0007e2000b901d44 */
[----:B------:R-:W-:-:S03]  /*2e70*/  ISETP.GE.AND P6, PT, R7, UR11, PT ;  /* 0x0000000b07007c0c */ /* 0x000fc6000bfc6270 */
[----:B------:R-:W-:Y:S01]  /*2e80*/  @P1 STS.128 [R26+0x1000], RZ ;  /* 0x001000ff1a001388 */ /* 0x000fe20000000c00 */
[----:B------:R-:W-:-:S03]  /*2e90*/  @!P3 LEA.HI.X R7, R16, c[0x0][0x16c], R5, 0x1, P5 ;  /* 0x00005b001007ba11 */ /* 0x000fc600028f0c05 */
[----:B------:R-:W-:Y:S04]  /*2ea0*/  @P1 STS.128 [R26+0x3000], RZ ;  /* 0x003000ff1a001388 */ /* 0x000fe80000000c00 */
[----:B------:R-:W-:Y:S04]  /*2eb0*/  @P1 STS.128 [R26+0x5000], RZ ;  /* 0x005000ff1a001388 */ /* 0x000fe80000000c00 */
[----:B------:R-:W-:Y:S01]  /*2ec0*/  @!PT LDS RZ, [RZ] ;  /* 0x00000000fffff984 */ /* 0x000fe20000000800 */
[----:B------:R-:W-:Y:S01]  /*2ed0*/  @!PT LDS RZ, [RZ] ;  /* 0x00000000fffff984 */ /* 0x000fe20000000800 */
[----:B------:R-:W-:Y:S01]  /*2ee0*/  @!PT LDS RZ, [RZ] ;  /* 0x00000000fffff984 */ /* 0x000fe20000000800 */
[----:B------:R5:W-:Y:S01]  /*2ef0*/  @!P1 LDGSTS.E.BYPASS.LTC128B.128 [R26+0x1000], [R8.64] ;  /* 0x01000000081a9fae */ /* 0x000be2000b901d44 */
[----:B--2---:R-:W-:-:S03]  /*2f00*/  IMAD.SHL.U32 R11, R25, 0x4, RZ ;  /* 0x00000004190b7824 */ /* 0x004fc600078e00ff */
        /* <DEDUP_REMOVED lines=10> */
[----:B------:R2:W-:Y:S01]  /*2fb0*/  @!P3 LDGSTS.E.BYPASS.LTC128B.128 [R26+0x10000], [R6.64+0x100] ;  /* 0x10000100061abfae */ /* 0x0005e2000b901d44 */
[----:B-----5:R-:W-:-:S04]  /*2fc0*/  SHF.R.S32.HI R8, RZ, 0x1f, R25 ;  /* 0x0000001fff087819 */ /* 0x020fc80000011419 */
[----:B------:R-:W-:Y:S01]  /*2fd0*/  SHF.L.U64.HI R10, R25, 0x2, R8 ;  /* 0x00000002190a7819 */ /* 0x000fe20000010208 */
[----:B------:R-:W-:Y:S01]  /*2fe0*/  IMAD.MOV.U32 R8, RZ, RZ, 0x7f800000 ;  /* 0x7f800000ff087424 */ /* 0x000fe200078e00ff */
[----:B--2---:R-:W-:-:S04]  /*2ff0*/  IADD3 R6, P0, R11, UR8, RZ ;  /* 0x000000080b067c10 */ /* 0x004fc8000ff1e0ff */
[----:B------:R-:W-:-:S05]  /*3000*/  IADD3.X R7, R10, UR7, RZ, P0, !PT ;  /* 0x000000070a077c10 */ /* 0x000fca00087fe4ff */
[----:B------:R-:W2:Y:S01]  /*3010*/  @!P6 LDG.E R8, [R6.64+0x20] ;  /* 0x000020040608e981 */ /* 0x000ea2000c1e1900 */
[----:B------:R-:W-:Y:S01]  /*3020*/  @!P2 IMAD.IADD R17, R19, 0x1, R20 ;  /* 0x000000011311a824 */ /* 0x000fe200078e0214 */
[C---:B------:R-:W-:Y:S02]  /*3030*/  @!P2 LEA R4, P4, R18.reuse, c[0x0][0x168], 0x1 ;  /* 0x00005a001204aa11 */ /* 0x040fe400078808ff */
[----:B------:R-:W-:Y:S02]  /*3040*/  ISETP.GE.AND P1, PT, R25, UR11, PT ;  /* 0x0000000b19007c0c */ /* 0x000fe4000bf26270 */
[----:B------:R-:W-:Y:S01]  /*3050*/  @!P2 LEA.HI.X R5, R18, c[0x0][0x16c], R17, 0x1, P4 ;  /* 0x00005b001205aa11 */ /* 0x000fe200020f0c11 */
[----:B------:R-:W-:Y:S04]  /*3060*/  @P2 STS.128 [R26+0xd000], RZ ;  /* 0x00d000ff1a002388 */ /* 0x000fe80000000c00 */
[----:B------:R-:W-:Y:S04]  /*3070*/  @P2 STS.128 [R26+0xf000], RZ ;  /* 0x00f000ff1a002388 */ /* 0x000fe80000000c00 */
[----:B------:R-:W-:Y:S04]  /*3080*/  @P2 STS.128 [R26+0x11000], RZ ;  /* 0x011000ff1a002388 */ /* 0x000fe80000000c00 */
[----:B------:R-:W-:Y:S01]  /*3090*/  @!PT LDS RZ, [RZ] ;  /* 0x00000000fffff984 */ /* 0x000fe20000000800 */
[----:B------:R-:W-:Y:S01]  /*30a0*/  @!PT LDS RZ, [RZ] ;  /* 0x00000000fffff984 */ /* 0x000fe20000000800 */
[----:B------:R-:W-:Y:S01]  /*30b0*/  @!PT LDS RZ, [RZ] ;  /* 0x00000000fffff984 */ /* 0x000fe20000000800 */
[----:B------:R5:W-:Y:S01]  /*30c0*/  @!P2 LDGSTS.E.BYPASS.LTC128B.128 [R26+0xd000], [R4.64] ;  /* 0x0d000000041aafae */ /* 0x000be2000b901d44 */
[----:B------:R-:W-:-:S03]  /*30d0*/  MOV R9, 0x7f800000 ;  /* 0x7f80000000097802 */ /* 0x000fc60000000f00 */
[----:B------:R5:W-:Y:S04]  /*30e0*/  @!P2 LDGSTS.E.BYPASS.LTC128B.128 [R26+0xf000], [R4.64+0x80] ;  /* 0x0f000080041aafae */ /* 0x000be8000b901d44 */
[----:B------:R5:W-:Y:S04]  /*30f0*/  @!P2 LDGSTS.E.BYPASS.LTC128B.128 [R26+0x11000], [R4.64+0x100] ;  /* 0x11000100041aafae */ /* 0x000be8000b901d44 */
[----:B------:R-:W0:Y:S04]  /*3100*/  LDGDEPBAR ;  /* 0x00000000000079af */ /* 0x000e280000000000 */
[----:B------:R-:W-:Y:S04]  /*3110*/  STL [R1+0x68], R11 ;  /* 0x0000680b01007387 */ /* 0x000fe80000100800 */
[----:B------:R-:W-:Y:S04]  /*3120*/  STL [R1+0x64], R10 ;  /* 0x0000640a01007387 */ /* 0x000fe80000100800 */
[----:B------:R1:W3:Y:S01]  /*3130*/  @!P1 LDG.E R9, [R6.64] ;  /* 0x0000000406099981 */ /* 0x0002e2000c1e1900 */
[----:B-----5:R-:W-:Y:S01]  /*3140*/  IADD3 R5, R25, 0x1, RZ ;  /* 0x0000000119057810 */ /* 0x020fe20007ffe0ff */
[----:B------:R-:W-:-:S04]  /*3150*/  DEPBAR.LE SB0, 0x1 ;  /* 0x000080400000791a */ /* 0x000fc80000000000 */
[----:B------:R-:W-:Y:S01]  /*3160*/  MOV R4, UR16 ;  /* 0x0000001000047c02 */ /* 0x000fe20008000f00 */
[----:B------:R-:W-:Y:S03]  /*3170*/  BAR.SYNC.DEFER_BLOCKING 0x0 ;  /* 0x0000000000007b1d */ /* 0x000fe60000010000 */
[----:B------:R-:W-:-:S03]  /*3180*/  IADD3 R4, R4, -UR25, R5 ;  /* 0x8000001904047c10 */ /* 0x000fc6000fffe005 */
[----:B------:R-:W1:Y:S04]  /*3190*/  LDSM.16.M88.4 R148, [R252+0x12000] ;  /* 0x01200000fc94783b */ /* 0x000e680000000200 */
[----:B------:R-:W1:Y:S04]  /*31a0*/  LDSM.16.M88.4 R152, [R252+0x12800] ;  /* 0x01280000fc98783b */ /* 0x000e680000000200 */
[----:B------:R-:W1:Y:S04]  /*31b0*/  LDSM.16.M88.4 R180, [R252+0x14000] ;  /* 0x01400000fcb4783b */ /* 0x000e680000000200 */
[----:B------:R-:W1:Y:S04]  /*31c0*/  LDSM.16.M88.4 R184, [R252+0x14800] ;  /* 0x01480000fcb8783b */ /* 0x000e680000000200 */
[----:B------:R-:W1:Y:S04]  /*31d0*/  LDSM.16.M88.4 R212, [R252+0x16000] ;  /* 0x01600000fcd4783b */ /* 0x000e680000000200 */
[----:B------:R-:W1:Y:S04]  /*31e0*/  LDSM.16.M88.4 R216, [R252+0x16800] ;  /* 0x01680000fcd8783b */ /* 0x000e680000000200 */
[----:B--2---:R2:W-:Y:S04]  /*31f0*/  STL [R1+0x60], R8 ;  /* 0x0000600801007387 */ /* 0x0045e80000100800 */
[----:B-1----:R-:W5:Y:S04]  /*3200*/  LDL R7, [R1] ;  /* 0x0000000001077983 */ /* 0x002f680000100800 */
[----:B--2---:R-:W2:Y:S04]  /*3210*/  LDL R8, [R1+0x4] ;  /* 0x0000040001087983 */ /* 0x004ea80000100800 */
[----:B------:R1:W-:Y:S04]  /*3220*/  STL [R1+0x74], R4 ;  /* 0x0000740401007387 */ /* 0x0003e80000100800 */
[----:B------:R-:W2:Y:S04]  /*3230*/  LDL R6, [R1+0x2c] ;  /* 0x00002c0001067983 */ /* 0x000ea80000100800 */
[----:B---3--:R1:W-:Y:S01]  /*3240*/  STL [R1+0x5c], R9 ;  /* 0x00005c0901007387 */ /* 0x0083e20000100800 */
        /* <DEDUP_REMOVED lines=41> */
[----:B----4-:R-:W-:Y:S01]  /*34e0*/  CS2R R30, SRZ ;  /* 0x00000000001e7805 */ /* 0x010fe2000001ff00 */
[----:B------:R-:W-:Y:S01]  /*34f0*/  CS2R R28, SRZ ;  /* 0x00000000001c7805 */ /* 0x000fe2000001ff00 */
        /* <DEDUP_REMOVED lines=8> */
[----:B-----5:R1:W3:Y:S04]  /*3580*/  LDSM.16.M88.4 R164, [R7+0x12000] ;  /* 0x0120000007a4783b */ /* 0x0202e80000000200 */
[----:B------:R1:W4:Y:S04]  /*3590*/  LDSM.16.M88.4 R168, [R7+0x12800] ;  /* 0x0128000007a8783b */ /* 0x0003280000000200 */
[----:B------:R1:W1:Y:S04]  /*35a0*/  LDSM.16.M88.4 R196, [R7+0x14000] ;  /* 0x0140000007c4783b */ /* 0x0002680000000200 */
[----:B------:R1:W1:Y:S04]  /*35b0*/  LDSM.16.M88.4 R200, [R7+0x14800] ;  /* 0x0148000007c8783b */ /* 0x0002680000000200 */
[----:B------:R1:W1:Y:S04]  /*35c0*/  LDSM.16.M88.4 R228, [R7+0x16000] ;  /* 0x0160000007e4783b */ /* 0x0002680000000200 */
[----:B------:R1:W1:Y:S04]  /*35d0*/  LDSM.16.M88.4 R232, [R7+0x16800] ;  /* 0x0168000007e8783b */ /* 0x0002680000000200 */
[----:B--2---:R2:W1:Y:S04]  /*35e0*/  LDSM.16.M88.4 R156, [R8+0x12000] ;  /* 0x01200000089c783b */ /* 0x0044680000000200 */
        /* <DEDUP_REMOVED lines=10> */
[----:B---34-:R2:W1:Y:S02]  /*3690*/  LDSM.16.M88.4 R240, [R6+0x16800] ;  /* 0x0168000006f0783b */ /* 0x0184640000000200 */
.L_x_64:
[----:B------:R-:W3:Y:S01]  /*36a0*/  LDL R245, [R1+0x8] ;  /* 0x0000080001f57983 */ /* 0x000ee20000100800 */
[----:B------:R-:W-:Y:S02]  /*36b0*/  USHF.L.U32 UR11, UR6, 0x6, URZ ;  /* 0x00000006060b7899 */ /* 0x000fe4000800063f */
[----:B------:R-:W-:Y:S02]  /*36c0*/  UISETP.GT.AND UP2, UPT, UR6, UR12, UPT ;  /* 0x0000000c0600728c */ /* 0x000fe4000bf44270 */
[----:B------:R-:W4:Y:S01]  /*36d0*/  LDL R93, [R1+0x4] ;  /* 0x00000400015d7983 */ /* 0x000f220000100800 */
[----:B------:R-:W-:Y:S03]  /*36e0*/  UISETP.GE.AND UP0, UPT, UR11, UR15, UPT ;  /* 0x0000000f0b00728c */ /* 0x000fe6000bf06270 */
[----:B------:R-:W-:Y:S01]  /*36f0*/  PLOP3.LUT P3, PT, PT, PT, UP2, 0x80, 0x0 ;  /* 0x000000000000781c */ /* 0x000fe20003f6f028 */
[----:B-----5:R-:W5:Y:S01]  /*3700*/  LDL R244, [R1+0xc] ;  /* 0x00000c0001f47983 */ /* 0x020f620000100800 */
[----:B------:R-:W-:Y:S04]  /*3710*/  UISETP.LT.AND UP0, UPT, UR14, UR16, UP0 ;  /* 0x000000100e00728c */ /* 0x000fe80008701270 */
[----:B--2---:R-:W2:Y:S02]  /*3720*/  LDL R90, [R1] ;  /* 0x00000000015a7983 */ /* 0x004ea40000100800 */
[----:B------:R-:W-:Y:S03]  /*3730*/  PLOP3.LUT P0, PT, PT, PT, UP0, 0x80, 0x0 ;  /* 0x000000000000781c */ /* 0x000fe60003f0f008 */
[----:B------:R-:W2:Y:S05]  /*3740*/  LDL R99, [R1+0x18] ;  /* 0x0000180001637983 */ /* 0x000eaa0000100800 */
[----:B------:R-:W2:Y:S05]  /*3750*/  LDL R89, [R1+0x10] ;  /* 0x0000100001597983 */ /* 0x000eaa0000100800 */
[----:B------:R-:W2:Y:S05]  /*3760*/  LDL R96, [R1+0x14] ;  /* 0x0000140001607983 */ /* 0x000eaa0000100800 */
[----:B------:R-:W0:Y:S05]  /*3770*/  LDGDEPBAR ;  /* 0x00000000000079af */ /* 0x000e2a0000000000 */
[----:B------:R-:W2:Y:S05]  /*3780*/  LDL R92, [R1+0x74] ;  /* 0x00007400015c7983 */ /* 0x000eaa0000100800 */
[----:B------:R-:W2:Y:S05]  /*3790*/  LDL R91, [R1+0x78] ;  /* 0x00007800015b7983 */ /* 0x000eaa0000100800 */
[----:B------:R-:W2:Y:S05]  /*37a0*/  LDL R88, [R1+0x5c] ;  /* 0x00005c0001587983 */ /* 0x000eaa0000100800 */
[----:B------:R-:W2:Y:S05]  /*37b0*/  LDL R95, [R1+0x3c] ;  /* 0x00003c00015f7983 */ /* 0x000eaa0000100800 */
[----:B------:R-:W2:Y:S05]  /*37c0*/  LDL R94, [R1+0x58] ;  /* 0x00005800015e7983 */ /* 0x000eaa0000100800 */
[----:B------:R-:W2:Y:S05]  /*37d0*/  LDL R98, [R1+0x68] ;  /* 0x0000680001627983 */ /* 0x000eaa0000100800 */
[----:B------:R-:W2:Y:S01]  /*37e0*/  LDL R97, [R1+0x64] ;  /* 0x0000640001617983 */ /* 0x000ea20000100800 */
[----:B------:R-:W-:Y:S04]  /*37f0*/  DEPBAR.LE SB0, 0x0 ;  /* 0x000080000000791a */ /* 0x000fe80000000000 */
[----:B------:R-:W-:Y:S06]  /*3800*/  BAR.SYNC.DEFER_BLOCKING 0x0 ;  /* 0x0000000000007b1d */ /* 0x000fec0000010000 */
[----:B-1----:R-:W-:Y:S05]  /*3810*/  LDSM.16.M88.4 R8, [R252+0xc000] ;  /* 0x00c00000fc08783b */ /* 0x002fea0000000200 */
[----:B------:R-:W-:Y:S05]  /*3820*/  LDSM.16.M88.4 R68, [R252+0xc800] ;  /* 0x00c80000fc44783b */ /* 0x000fea0000000200 */
[----:B---3--:R-:W1:Y:S05]  /*3830*/  LDSM.16.M88.4 R16, [R245] ;  /* 0x00000000f510783b */ /* 0x008e6a0000000200 */
[----:B----4-:R-:W-:Y:S05]  /*3840*/  LDSM.16.M88.4 R76, [R93+0xc000] ;  /* 0x00c000005d4c783b */ /* 0x010fea0000000200 */
[----:B-----5:R-:W3:Y:S05]  /*3850*/  LDSM.16.M88.4 R72, [R244] ;  /* 0x00000000f448783b */ /* 0x020eea0000000200 */
[----:B------:R-:W4:Y:S05]  /*3860*/  LDSM.16.M88.4 R80, [R93+0xc800] ;  /* 0x00c800005d50783b */ /* 0x000f2a0000000200 */
[----:B--2---:R-:W-:Y:S01]  /*3870*/  LDSM.16.M88.4 R84, [R90+0xc000] ;  /* 0x00c000005a54783b */ /* 0x004fe20000000200 */
[C---:B-1----:R-:W-:Y:S08]  /*3880*/  HMMA.16816.F32.BF16 R4, R16.reuse, R8, RZ ;  /* 0x000000081004723c */ /* 0x042ff000000418ff */
[C---:B------:R-:W-:Y:S01]  /*3890*/  HMMA.16816.F32.BF16 R8, R16.reuse, R10, RZ ;  /* 0x0000000a1008723c */ /* 0x040fe200000418ff */
[----:B------:R-:W-:Y:S07]  /*38a0*/  FSETP.NEU.FTZ.AND P1, PT, R88, -INF , PT ;  /* 0xff8000005800780b */ /* 0x000fee0003f3d000 */
[C---:B------:R-:W-:Y:S08]  /*38b0*/  HMMA.16816.F32.BF16 R12, R16.reuse, R68, RZ ;  /* 0x00000044100c723c */ /* 0x040ff000000418ff */
[----:B------:R-:W-:Y:S01]  /*38c0*/  HMMA.16816.F32.BF16 R16, R16, R70, RZ ;  /* 0x000000461010723c */ /* 0x000fe200000418ff */
[----:B------:R-:W1:Y:S07]  /*38d0*/  LDSM.16.M88.4 R68, [R99] ;  /* 0x000000006344783b */ /* 0x000e6e0000000200 */
[C---:B---3--:R-:W-:Y:S08]  /*38e0*/  HMMA.16816.F32.BF16 R4, R72.reuse, R76, R4 ;  /* 0x0000004c4804723c */ /* 0x048ff00000041804 */
[C---:B------:R-:W-:Y:S01]  /*38f0*/  HMMA.16816.F32.BF16 R8, R72.reuse, R78, R8 ;  /* 0x0000004e4808723c */ /* 0x040fe20000041808 */
[----:B------:R-:W-:Y:S07]  /*3900*/  LDSM.16.M88.4 R76, [R96] ;  /* 0x00000000604c783b */ /* 0x000fee0000000200 */
[C---:B----4-:R-:W-:Y:S08]  /*3910*/  HMMA.16816.F32.BF16 R12, R72.reuse, R80, R12 ;  /* 0x00000050480c723c */ /* 0x050ff0000004180c */
        /* <DEDUP_REMOVED lines=40> */
[----:B------:R-:W2:Y:S07]  /*3ba0*/  LDSM.16.M88.4 R76, [R252+0x10800] ;  /* 0x01080000fc4c783b */ /* 0x000eae0000000200 */
[C---:B---3--:R-:W-:Y:S08]  /*3bb0*/  HMMA.16816.F32.BF16 R12, R68.reuse, R80, R12 ;  /* 0x00000050440c723c */ /* 0x048ff0000004180c */
[----:B------:R-:W-:Y:S01]  /*3bc0*/  HMMA.16816.F32.BF16 R16, R68, R82, R16 ;  /* 0x000000524410723c */ /* 0x000fe20000041810 */
[----:B------:R-:W-:Y:S05]  /*3bd0*/  LDSM.16.M88.4 R68, [R244+0x4000] ;  /* 0x00400000f444783b */ /* 0x000fea0000000200 */
[----:B------:R-:W3:Y:S02]  /*3be0*/  LDSM.16.M88.4 R80, [R93+0x10000] ;  /* 0x010000005d50783b */ /* 0x000ee40000000200 */
[C---:B-1----:R-:W-:Y:S08]  /*3bf0*/  HMMA.16816.F32.BF16 R4, R72.reuse, R84, R4 ;  /* 0x000000544804723c */ /* 0x042ff00000041804 */
[C---:B------:R-:W-:Y:S01]  /*3c00*/  HMMA.16816.F32.BF16 R8, R72.reuse, R86, R8 ;  /* 0x000000564808723c */ /* 0x040fe20000041808 */
[----:B------:R1:W4:Y:S07]  /*3c10*/  LDSM.16.M88.4 R84, [R93+0x10800] ;  /* 0x010800005d54783b */ /* 0x00032e0000000200 */
[C---:B--2---:R-:W-:Y:S08]  /*3c20*/  HMMA.16816.F32.BF16 R12, R72.reuse, R76, R12 ;  /* 0x0000004c480c723c */ /* 0x044ff0000004180c */
[----:B------:R-:W-:Y:S01]  /*3c30*/  HMMA.16816.F32.BF16 R16, R72, R78, R16 ;  /* 0x0000004e4810723c */ /* 0x000fe20000041810 */
[----:B------:R-:W-:Y:S05]  /*3c40*/  LDSM.16.M88.4 R76, [R90+0x10000] ;  /* 0x010000005a4c783b */ /* 0x000fea0000000200 */
[----:B------:R-:W2:Y:S05]  /*3c50*/  LDSM.16.M88.4 R72, [R99+0x4000] ;  /* 0x004000006348783b */ /* 0x000eaa0000000200 */
[----:B-1----:R-:W5:Y:S01]  /*3c60*/  LDL R93, [R1+0x50] ;  /* 0x00005000015d7983 */ /* 0x002f620000100800 */
[C---:B---3--:R-:W-:Y:S08]  /*3c70*/  HMMA.16816.F32.BF16 R4, R68.reuse, R80, R4 ;  /* 0x000000504404723c */ /* 0x048ff00000041804 */
[C---:B------:R-:W-:Y:S01]  /*3c80*/  HMMA.16816.F32.BF16 R8, R68.reuse, R82, R8 ;  /* 0x000000524408723c */ /* 0x040fe20000041808 */
[----:B------:R1:W3:Y:S07]  /*3c90*/  LDSM.16.M88.4 R80, [R90+0x10800] ;  /* 0x010800005a50783b */ /* 0x0002ee0000000200 */
[C---:B----4-:R-:W-:Y:S08]  /*3ca0*/  HMMA.16816.F32.BF16 R12, R68.reuse, R84, R12 ;  /* 0x00000054440c723c */ /* 0x050ff0000004180c */
[----:B------:R-:W-:Y:S01]  /*3cb0*/  HMMA.16816.F32.BF16 R16, R68, R86, R16 ;  /* 0x000000564410723c */ /* 0x000fe20000041810 */
[----:B------:R-:W-:Y:S05]  /*3cc0*/  LDSM.16.M88.4 R68, [R96+0x4000] ;  /* 0x004000006044783b */ /* 0x000fea0000000200 */
[----:B------:R-:W4:Y:S02]  /*3cd0*/  LDSM.16.M88.4 R84, [R89+0x10000] ;  /* 0x010000005954783b */ /* 0x000f240000000200 */
[C---:B--2---:R-:W-:Y:S03]  /*3ce0*/  HMMA.16816.F32.BF16 R4, R72.reuse, R76, R4 ;  /* 0x0000004c4804723c */ /* 0x044fe60000041804 */
[----:B-1----:R-:W2:Y:S04]  /*3cf0*/  LDL R90, [R1+0x60] ;  /* 0x00006000015a7983 */ /* 0x002ea80000100800 */
[----:B------:R-:W-:Y:S01]  /*3d00*/  IMAD.U32 R76, RZ, RZ, UR21 ;  /* 0x00000015ff4c7e24 */ /* 0x000fe2000f8e00ff */
[C---:B------:R-:W-:Y:S04]  /*3d10*/  HMMA.16816.F32.BF16 R8, R72.reuse, R78, R8 ;  /* 0x0000004e4808723c */ /* 0x040fe80000041808 */
[----:B------:R-:W-:Y:S02]  /*3d20*/  @!P0 IMAD R76, R76, 0x40, R91 ;  /* 0x000000404c4c8824 */ /* 0x000fe400078e025b */
[----:B------:R-:W-:Y:S02]  /*3d30*/  FMUL.FTZ R77, R88, 1.4426950216293334961 ;  /* 0x3fb8aa3b584d7820 */ /* 0x000fe40000410000 */
[C---:B---3--:R-:W-:Y:S04]  /*3d40*/  HMMA.16816.F32.BF16 R12, R72.reuse, R80, R12 ;  /* 0x00000050480c723c */ /* 0x048fe8000004180c */
[----:B------:R-:W-:Y:S03]  /*3d50*/  FSEL R77, R77, RZ, P1 ;  /* 0x000000ff4d4d7208 */ /* 0x000fe60000800000 */
[----:B------:R-:W-:Y:S01]  /*3d60*/  @!P0 IADD3 R80, R76, 0x1, RZ ;  /* 0x000000014c508810 */ /* 0x000fe20007ffe0ff */
[----:B------:R-:W-:Y:S07]  /*3d70*/  HMMA.16816.F32.BF16 R16, R72, R82, R16 ;  /* 0x000000524810723c */ /* 0x000fee0000041810 */
[----:B------:R-:W-:Y:S02]  /*3d80*/  @!P0 IADD3 R72, R92, UR11, RZ ;  /* 0x0000000b5c488c10 */ /* 0x000fe4000fffe0ff */
[----:B------:R-:W3:Y:S03]  /*3d90*/  LDL R92, [R1+0x54] ;  /* 0x00005400015c7983 */ /* 0x000ee60000100800 */
[----:B------:R-:W-:Y:S01]  /*3da0*/  @!P0 IMNMX R79, R72, UR16, PT ;  /* 0x00000010484f8c17 */ /* 0x000fe2000b800200 */
[C---:B----4-:R-:W-:Y:S05]  /*3db0*/  HMMA.16816.F32.BF16 R4, R68.reuse, R84, R4 ;  /* 0x000000544404723c */ /* 0x050fea0000041804 */
[-C--:B------:R-:W-:Y:S02]  /*3dc0*/  @!P0 ISETP.GE.AND P2, PT, R76, R79.reuse, PT ;  /* 0x0000004f4c00820c */ /* 0x080fe40003f46270 */
[----:B------:R-:W-:Y:S01]  /*3dd0*/  @!P0 IADD3 R78, R72, 0x8, RZ ;  /* 0x00000008484e8810 */ /* 0x000fe20007ffe0ff */
[C---:B------:R-:W-:Y:S01]  /*3de0*/  HMMA.16816.F32.BF16 R8, R68.reuse, R86, R8 ;  /* 0x000000564408723c */ /* 0x040fe20000041808 */
[----:B------:R-:W1:Y:S02]  /*3df0*/  LDSM.16.M88.4 R72, [R89+0x10800] ;  /* 0x010800005948783b */ /* 0x000e640000000200 */
[-C--:B------:R-:W-:Y:S02]  /*3e00*/  @!P0 ISETP.GE.AND P1, PT, R80, R79.reuse, PT ;  /* 0x0000004f5000820c */ /* 0x080fe40003f26270 */
[----:B------:R-:W-:Y:S11]  /*3e10*/  @!P0 IMNMX R78, R78, UR16, PT ;  /* 0x000000104e4e8c17 */ /* 0x000ff6000b800200 */
[----:B------:R-:W-:Y:S02]  /*3e20*/  @!P0 FSEL R4, R4, -INF , !P2 ;  /* 0xff80000004048808 */ /* 0x000fe40005000000 */
[----:B------:R-:W-:Y:S02]  /*3e30*/  @!P0 FSEL R5, R5, -INF , !P1 ;  /* 0xff80000005058808 */ /* 0x000fe40004800000 */
[-C--:B------:R-:W-:Y:S01]  /*3e40*/  @!P0 ISETP.GE.AND P2, PT, R76, R78.reuse, PT ;  /* 0x0000004e4c00820c */ /* 0x080fe20003f46270 */
[--C-:B------:R-:W-:Y:S02]  /*3e50*/  FFMA.FTZ R4, R4, c[0x0][0x23c], -R77.reuse ;  /* 0x00008f0004047a23 */ /* 0x100fe4000001084d */
[--C-:B------:R-:W-:Y:S01]  /*3e60*/  FFMA.FTZ R5, R5, c[0x0][0x23c], -R77.reuse ;  /* 0x00008f0005057a23 */ /* 0x100fe2000001084d */
[----:B------:R-:W-:Y:S01]  /*3e70*/  @!P0 FSEL R6, R6, -INF , !P2 ;  /* 0xff80000006068808 */ /* 0x000fe20005000000 */
[----:B------:R-:W-:Y:S10]  /*3e80*/  MUFU.EX2 R88, R4 ;  /* 0x0000000400587308 */ /* 0x000ff40000000800 */
[----:B------:R4:W2:Y:S01]  /*3e90*/  MUFU.EX2 R86, R5 ;  /* 0x0000000500567308 */ /* 0x0008a20000000800 */
[C---:B-1----:R-:W-:Y:S08]  /*3ea0*/  HMMA.16816.F32.BF16 R12, R68.reuse, R72, R12 ;  /* 0x00000048440c723c */ /* 0x042ff0000004180c */
[----:B------:R-:W-:Y:S04]  /*3eb0*/  HMMA.16816.F32.BF16 R16, R68, R74, R16 ;  /* 0x0000004a4410723c */ /* 0x000fe80000041810 */
[----:B----4-:R-:W-:Y:S01]  /*3ec0*/  @!P0 IADD3 R5, R76, 0x8, RZ ;  /* 0x000000084c058810 */ /* 0x010fe20007ffe0ff */
[C---:B--2---:R-:W-:Y:S01]  /*3ed0*/  FMUL.FTZ R4, R90.reuse, 1.4426950216293334961 ;  /* 0x3fb8aa3b5a047820 */ /* 0x044fe20000410000 */
[----:B------:R-:W-:Y:S06]  /*3ee0*/  FSETP.NEU.FTZ.AND P1, PT, R90, -INF , PT ;  /* 0xff8000005a00780b */ /* 0x000fec0003f3d000 */
[----:B------:R-:W-:Y:S02]  /*3ef0*/  FSEL R4, R4, RZ, P1 ;  /* 0x000000ff04047208 */ /* 0x000fe40000800000 */
[-C--:B------:R-:W-:Y:S03]  /*3f00*/  @!P0 ISETP.GE.AND P1, PT, R80, R78.reuse, PT ;  /* 0x0000004e5000820c */ /* 0x080fe60003f26270 */
[--C-:B------:R-:W-:Y:S01]  /*3f10*/  FFMA.FTZ R6, R6, c[0x0][0x23c], -R4.reuse ;  /* 0x00008f0006067a23 */ /* 0x100fe20000010804 */
[----:B------:R-:W-:Y:S02]  /*3f20*/  @!P0 FSEL R7, R7, -INF , !P1 ;  /* 0xff80000007078808 */ /* 0x000fe40004800000 */
[-C--:B------:R-:W-:Y:S01]  /*3f30*/  @!P0 ISETP.GE.AND P1, PT, R5, R79.reuse, PT ;  /* 0x0000004f0500820c */ /* 0x080fe20003f26270 */
[----:B------:R1:W-:Y:S02]  /*3f40*/  MUFU.EX2 R91, R6 ;  /* 0x00000006005b7308 */ /* 0x0003e40000000800 */
[--C-:B------:R-:W-:Y:S01]  /*3f50*/  FFMA.FTZ R7, R7, c[0x0][0x23c], -R4.reuse ;  /* 0x00008f0007077a23 */ /* 0x100fe20000010804 */
[----:B------:R-:W-:Y:S05]  /*3f60*/  @!P0 FSEL R8, R8, -INF , !P1 ;  /* 0xff80000008088808 */ /* 0x000fea0004800000 */
[--C-:B------:R-:W-:Y:S02]  /*3f70*/  FFMA.FTZ R8, R8, c[0x0][0x23c], -R77.reuse ;  /* 0x00008f0008087a23 */ /* 0x100fe4000001084d */
[----:B------:R-:W2:Y:S10]  /*3f80*/  MUFU.EX2 R90, R7 ;  /* 0x00000007005a7308 */ /* 0x000eb40000000800 */
        /* <DEDUP_REMOVED lines=31> */
[----:B------:R-:W-:Y:S01]  /*4180*/  F2FP.BF16.PACK_AB R6, R86, R88 ;  /* 0x000000585606723e */ /* 0x000fe200000010ff */
[--C-:B------:R-:W-:Y:S01]  /*4190*/  FFMA.FTZ R15, R15, c[0x0][0x23c], -R4.reuse ;  /* 0x00008f000f0f7a23 */ /* 0x100fe20000010804 */
[----:B------:R-:W-:Y:S02]  /*41a0*/  @!P0 FSEL R16, R16, -INF , !P1 ;  /* 0xff80000010108808 */ /* 0x000fe40004800000 */
[----:B------:R-:W-:Y:S01]  /*41b0*/  @!P0 ISETP.GE.AND P1, PT, R76, R79, PT ;  /* 0x0000004f4c00820c */ /* 0x000fe20003f26270 */
[----:B------:R4:W-:Y:S02]  /*41c0*/  STS [R95+0x14000], R6 ;  /* 0x014000065f007388 */ /* 0x0009e40000000800 */
[--C-:B------:R-:W-:Y:S01]  /*41d0*/  FFMA.FTZ R16, R16, c[0x0][0x23c], -R77.reuse ;  /* 0x00008f0010107a23 */ /* 0x100fe2000001084d */
[----:B------:R-:W-:Y:S01]  /*41e0*/  @!P0 FSEL R17, R17, -INF , !P1 ;  /* 0xff80000011118808 */ /* 0x000fe20004800000 */
[----:B------:R-:W3:Y:S01]  /*41f0*/  MUFU.EX2 R80, R13 ;  /* 0x0000000d00507308 */ /* 0x000ee20000000800 */
        /* <DEDUP_REMOVED lines=12> */
[----:B------:R-:W-:Y:S05]  /*42c0*/  IADD3.X R75, R97, UR9, RZ, P0, !PT ;  /* 0x00000009614b7c10 */ /* 0x000fea00087fe4ff */
[----:B------:R1:W-:Y:S01]  /*42d0*/  MUFU.EX2 R76, R4 ;  /* 0x00000004004c7308 */ /* 0x0003e20000000800 */
[----:B------:R-:W2:Y:S01]  /*42e0*/  LDG.E R73, [R74.64] ;  /* 0x000000044a497981 */ /* 0x000ea2000c1e1900 */
[----:B---3--:R-:W-:Y:S04]  /*42f0*/  F2FP.BF16.PACK_AB R7, R80, R81 ;  /* 0x000000515007723e */ /* 0x008fe800000010ff */
[----:B------:R-:W3:Y:S04]  /*4300*/  LDG.E R72, [R74.64+0x20] ;  /* 0x000020044a487981 */ /* 0x000ee8000c1e1900 */
[----:B------:R-:W4:Y:S10]  /*4310*/  MUFU.EX2 R83, R15 ;  /* 0x0000000f00537308 */ /* 0x000f340000000800 */
[----:B------:R-:W-:Y:S01]  /*4320*/  MUFU.EX2 R79, R16 ;  /* 0x00000010004f7308 */ /* 0x000fe20000000800 */
[----:B-1----:R-:W-:Y:S05]  /*4330*/  F2FP.BF16.PACK_AB R4, R82, R85 ;  /* 0x000000555204723e */ /* 0x002fea00000010ff */
[----:B------:R1:W-:Y:S04]  /*4340*/  STS [R94+0x14000], R4 ;  /* 0x014000045e007388 */ /* 0x0003e80000000800 */
[----:B------:R-:W1:Y:S01]  /*4350*/  MUFU.EX2 R77, R77 ;  /* 0x0000004d004d7308 */ /* 0x000e620000000800 */
[----:B------:R-:W-:Y:S01]  /*4360*/  STS [R94+0x14400], R8 ;  /* 0x014400085e007388 */ /* 0x000fe20000000800 */
[----:B----4-:R-:W-:Y:S04]  /*4370*/  F2FP.BF16.PACK_AB R6, R83, R84 ;  /* 0x000000545306723e */ /* 0x010fe800000010ff */
[----:B-----5:R-:W-:Y:S04]  /*4380*/  STS [R93+0x14000], R7 ;  /* 0x014000075d007388 */ /* 0x020fe80000000800 */
[----:B------:R-:W4:Y:S01]  /*4390*/  MUFU.EX2 R78, R18 ;  /* 0x00000012004e7308 */ /* 0x000f220000000800 */
[----:B------:R-:W-:Y:S01]  /*43a0*/  STS [R93+0x14400], R6 ;  /* 0x014400065d007388 */ /* 0x000fe20000000800 */
[----:B-1----:R-:W-:Y:S05]  /*43b0*/  F2FP.BF16.PACK_AB R5, R77, R79 ;  /* 0x0000004f4d05723e */ /* 0x002fea00000010ff */
[----:B------:R-:W-:Y:S01]  /*43c0*/  STS [R92+0x14000], R5 ;  /* 0x014000055c007388 */ /* 0x000fe20000000800 */
[----:B----4-:R-:W-:Y:S05]  /*43d0*/  F2FP.BF16.PACK_AB R4, R76, R78 ;  /* 0x0000004e4c04723e */ /* 0x010fea00000010ff */
[----:B------:R-:W-:Y:S05]  /*43e0*/  STS [R92+0x14400], R4 ;  /* 0x014400045c007388 */ /* 0x000fea0000000800 */
[----:B------:R-:W1:Y:S05]  /*43f0*/  LDSM.16.M88.4 R16, [R245+0x6000] ;  /* 0x00600000f510783b */ /* 0x000e6a0000000200 */
[----:B------:R-:W4:Y:S01]  /*4400*/  LDSM.16.M88.4 R68, [R244+0x6000] ;  /* 0x00600000f444783b */ /* 0x000f220000000200 */
[C---:B-1----:R-:W-:Y:S08]  /*4410*/  HMMA.16816.F32.BF16 R4, R16.reuse, R148, RZ ;  /* 0x000000941004723c */ /* 0x042ff000000418ff */
[C---:B------:R-:W-:Y:S08]  /*4420*/  HMMA.16816.F32.BF16 R8, R16.reuse, R150, RZ ;  /* 0x000000961008723c */ /* 0x040ff000000418ff */
[C---:B------:R-:W-:Y:S08]  /*4430*/  HMMA.16816.F32.BF16 R12, R16.reuse, R152, RZ ;  /* 0x00000098100c723c */ /* 0x040ff000000418ff */
[----:B------:R-:W-:Y:S08]  /*4440*/  HMMA.16816.F32.BF16 R16, R16, R154, RZ ;  /* 0x0000009a1010723c */ /* 0x000ff000000418ff */
[C---:B----4-:R-:W-:Y:S08]  /*4450*/  HMMA.16816.F32.BF16 R4, R68.reuse, R156, R4 ;  /* 0x0000009c4404723c */ /* 0x050ff00000041804 */
        /* <DEDUP_REMOVED lines=53> */
[----:B---3--:R-:W-:Y:S03]  /*47b0*/  FADD.FTZ R6, -R72, R6 ;  /* 0x0000000648067221 */ /* 0x008fe60000010100 */
[C---:B--2---:R-:W-:Y:S02]  /*47c0*/  FADD.FTZ R68, -R73.reuse, R4 ;  /* 0x0000000449447221 */ /* 0x044fe40000010100 */
        /* <DEDUP_REMOVED lines=127> */
[----:B-1----:R-:W2:Y:S01]  /*4fc0*/  LDL.LU.64 R90, [R1+0x40] ;  /* 0x00004000015a7983 */ /* 0x002ea20000300a00 */
[----:B------:R-:W-:Y:S01]  /*4fd0*/  IMAD.MOV.U32 R6, RZ, RZ, c[0x0][0x370] ;  /* 0x0000dc00ff067624 */ /* 0x000fe200078e00ff */
[----:B------:R-:W-:Y:S02]  /*4fe0*/  MOV R7, c[0x0][0x374] ;  /* 0x0000dd0000077a02 */ /* 0x000fe40000000f00 */
[----:B------:R-:W3:Y:S01]  /*4ff0*/  LDL R88, [R1+0x38] ;  /* 0x0000380001587983 */ /* 0x000ee20000100800 */
[----:B------:R-:W-:Y:S05]  /*5000*/  IMAD.U32 R4, R6, -0x40, RZ ;  /* 0xffffffc006047824 */ /* 0x000fea00078e00ff */
[C---:B--2---:R-:W-:Y:S04]  /*5010*/  LEA R5, P0, R4.reuse, R90, 0x1 ;  /* 0x0000005a04057211 */ /* 0x044fe800078008ff */
[----:B------:R-:W-:Y:S01]  /*5020*/  LEA.HI.X.SX32 R4, R4, R91, 0x1, P0 ;  /* 0x0000005b04047211 */ /* 0x000fe200000f0eff */
[----:B------:R-:W-:Y:S03]  /*5030*/  IMAD.MOV.U32 R8, RZ, RZ, R5 ;  /* 0x000000ffff087224 */ /* 0x000fe600078e0005 */
[----:B------:R-:W-:Y:S02]  /*5040*/  MOV R9, R4 ;  /* 0x0000000400097202 */ /* 0x000fe40000000f00 */
[C---:B------:R-:W-:Y:S03]  /*5050*/  LEA R4, P0, R6.reuse, R8, 0x6 ;  /* 0x0000000806047211 */ /* 0x040fe600078030ff */
[----:B------:R-:W-:Y:S01]  /*5060*/  @!PT LDS RZ, [RZ] ;  /* 0x00000000fffff984 */ /* 0x000fe20000000800 */
[----:B------:R-:W-:Y:S01]  /*5070*/  @!PT LDS RZ, [RZ] ;  /* 0x00000000fffff984 */ /* 0x000fe20000000800 */
[----:B------:R-:W-:Y:S01]  /*5080*/  @!PT LDS RZ, [RZ] ;  /* 0x00000000fffff984 */ /* 0x000fe20000000800 */
[----:B---3--:R1:W-:Y:S01]  /*5090*/  LDGSTS.E.BYPASS.LTC128B.128 [R88+0x6000], [R8.64] ;  /* 0x0600000008587fae */ /* 0x0083e2000b901d44 */
[----:B------:R-:W-:Y:S03]  /*50a0*/  LEA.HI.X R5, R6, R9, R7, 0x6, P0 ;  /* 0x0000000906057211 */ /* 0x000fe600000f3407 */
[----:B------:R1:W-:Y:S04]  /*50b0*/  LDGSTS.E.BYPASS.LTC128B.128 [R88+0x8000], [R8.64+0x80] ;  /* 0x0800008008587fae */ /* 0x0003e8000b901d44 */
[----:B------:R1:W-:Y:S04]  /*50c0*/  LDGSTS.E.BYPASS.LTC128B.128 [R88+0xa000], [R8.64+0x100] ;  /* 0x0a00010008587fae */ /* 0x0003e8000b901d44 */
[----:B------:R1:W-:Y:S04]  /*50d0*/  LDGSTS.E.BYPASS.LTC128B.128 [R88+0x7000], [R4.64] ;  /* 0x0700000004587fae */ /* 0x0003e8000b901d44 */
[----:B------:R1:W-:Y:S04]  /*50e0*/  LDGSTS.E.BYPASS.LTC128B.128 [R88+0x9000], [R4.64+0x80] ;  /* 0x0900008004587fae */ /* 0x0003e8000b901d44 */
[----:B------:R1:W-:Y:S04]  /*50f0*/  LDGSTS.E.BYPASS.LTC128B.128 [R88+0xb000], [R4.64+0x100] ;  /* 0x0b00010004587fae */ /* 0x0003e8000b901d44 */
[----:B------:R1:W-:Y:S04]  /*5100*/  STL.64 [R1+0x40], R8 ;  /* 0x0000400801007387 */ /* 0x0003e80000100a00 */
[----:B------:R-:W0:Y:S02]  /*5110*/  LDGDEPBAR ;  /* 0x00000000000079af */ /* 0x000e240000000000 */
.L_x_62:
        /* <DEDUP_REMOVED lines=117> */
[-C--:B-1----:R-:W-:Y:S01]  /*5870*/  LEA.HI.X.SX32 R5, R249, R21.reuse, 0x2, P0 ;  /* 0x00000015f9057211 */ /* 0x082fe200000f16ff */
[C---:B------:R-:W-:Y:S02]  /*5880*/  IMAD R249, R250.reuse, 0x28, RZ ;  /* 0x00000028faf97824 */ /* 0x040fe400078e02ff */
[----:B------:R-:W-:Y:S01]  /*5890*/  IMAD R250, R250, 0x30, RZ ;  /* 0x00000030fafa7824 */ /* 0x000fe200078e02ff */
[----:B---3--:R1:W-:Y:S04]  /*58a0*/  @P3 STL [R1+0x5c], R25 ;  /* 0x00005c1901003387 */ /* 0x0083e80000100800 */
[----:B-1----:R1:W5:Y:S04]  /*58b0*/  LDL.LU.64 R24, [R1+0x98] ;  /* 0x0000980001187983 */ /* 0x0023680000300a00 */
[----:B----4-:R2:W-:Y:S02]  /*58c0*/  @P3 STL [R1+0x60], R246 ;  /* 0x000060f601003387 */ /* 0x0105e40000100800 */
[CC--:B--2---:R-:W-:Y:S04]  /*58d0*/  LEA R246, P1, R248.reuse, R20.reuse, 0x2 ;  /* 0x00000014f8f67211 */ /* 0x0c4fe800078210ff */
[-C--:B------:R-:W-:Y:S02]  /*58e0*/  LEA.HI.X.SX32 R247, R248, R21.reuse, 0x2, P1 ;  /* 0x00000015f8f77211 */ /* 0x080fe400008f16ff */
[-C--:B------:R-:W-:Y:S03]  /*58f0*/  LEA R248, P1, R251, R20.reuse, 0x2 ;  /* 0x00000014fbf87211 */ /* 0x080fe600078210ff */
[----:B------:R2:W-:Y:S04]  /*5900*/  RED.E.ADD.F32.FTZ.RN.STRONG.GPU [R246.64], R6 ;  /* 0x00000006f600798e */ /* 0x0005e8000c10e784 */
[----:B------:R3:W-:Y:S04]  /*5910*/  RED.E.ADD.F32.FTZ.RN.STRONG.GPU [R4.64], R7 ;  /* 0x000000070400798e */ /* 0x0007e8000c10e784 */
[----:B--2---:R-:W2:Y:S01]  /*5920*/  LDL R6, [R1+0x38] ;  /* 0x0000380001067983 */ /* 0x004ea20000100800 */
[-C--:B------:R-:W-:Y:S02]  /*5930*/  LEA R246, P0, R249, R20.reuse, 0x2 ;  /* 0x00000014f9f67211 */ /* 0x080fe400078010ff */
[-C--:B------:R-:W-:Y:S01]  /*5940*/  LEA.HI.X.SX32 R249, R251, R21.reuse, 0x2, P1 ;  /* 0x00000015fbf97211 */ /* 0x080fe200008f16ff */
[----:B------:R-:W-:Y:S01]  /*5950*/  IMAD.MOV.U32 R251, RZ, RZ, c[0x0][0x22c] ;  /* 0x00008b00fffb7624 */ /* 0x000fe200078e00ff */
[CC--:B---3--:R-:W-:Y:S03]  /*5960*/  LEA R4, P1, R250.reuse, R20.reuse, 0x2 ;  /* 0x00000014fa047211 */ /* 0x0c8fe600078210ff */
[----:B------:R-:W-:Y:S01]  /*5970*/  IMAD R251, R251, c[0x0][0x1c0], RZ ;  /* 0x00007000fbfb7a24 */ /* 0x000fe200078e02ff */
[----:B------:R3:W-:Y:S01]  /*5980*/  RED.E.ADD.F32.FTZ.RN.STRONG.GPU [R248.64], R8 ;  /* 0x00000008f800798e */ /* 0x0007e2000c10e784 */
[-C--:B------:R-:W-:Y:S02]  /*5990*/  LEA.HI.X.SX32 R5, R250, R21.reuse, 0x2, P1 ;  /* 0x00000015fa057211 */ /* 0x080fe400008f16ff */
[C---:B------:R-:W-:Y:S02]  /*59a0*/  IMAD R247, R251.reuse, 0x28, RZ ;  /* 0x00000028fbf77824 */ /* 0x040fe400078e02ff */
[----:B------:R-:W-:Y:S03]  /*59b0*/  IMAD R7, R251, 0x38, RZ ;  /* 0x00000038fb077824 */ /* 0x000fe600078e02ff */
[-C--:B------:R-:W-:Y:S05]  /*59c0*/  LEA.HI.X.SX32 R247, R247, R21.reuse, 0x2, P0 ;  /* 0x00000015f7f77211 */ /* 0x080fea00000f16ff */
[----:B------:R4:W-:Y:S04]  /*59d0*/  RED.E.ADD.F32.FTZ.RN.STRONG.GPU [R246.64], R9 ;  /* 0x00000009f600798e */ /* 0x0009e8000c10e784 */
[----:B------:R1:W-:Y:S01]  /*59e0*/  RED.E.ADD.F32.FTZ.RN.STRONG.GPU [R4.64], R10 ;  /* 0x0000000a0400798e */ /* 0x0003e2000c10e784 */
[----:B---3--:R-:W-:Y:S04]  /*59f0*/  IMAD.MOV.U32 R249, RZ, RZ, c[0x0][0x22c] ;  /* 0x00008b00fff97624 */ /* 0x008fe800078e00ff */
[----:B------:R-:W-:Y:S04]  /*5a00*/  IMAD R249, R249, c[0x0][0x1c0], RZ ;  /* 0x00007000f9f97a24 */ /* 0x000fe800078e02ff */
[C---:B------:R-:W-:Y:S02]  /*5a10*/  IMAD.SHL.U32 R248, R249.reuse, 0x10, RZ ;  /* 0x00000010f9f87824 */ /* 0x040fe400078e00ff */
[----:B------:R-:W-:Y:S03]  /*5a20*/  IMAD.SHL.U32 R249, R249, 0x8, RZ ;  /* 0x00000008f9f97824 */ /* 0x000fe600078e00ff */
[----:B----4-:R-:W-:Y:S05]  /*5a30*/  IADD3 R9, R248, 0x20, RZ ;  /* 0x00000020f8097810 */ /* 0x010fea0007ffe0ff */
[----:B-1----:R-:W-:Y:S02]  /*5a40*/  IMAD.IADD R4, R249, 0x1, R9 ;  /* 0x00000001f9047824 */ /* 0x002fe400078e0209 */
[----:B--2---:R-:W-:Y:S01]  /*5a50*/  IMAD.MOV.U32 R251, RZ, RZ, R6 ;  /* 0x000000fffffb7224 */ /* 0x004fe200078e0006 */
[CC--:B------:R-:W-:Y:S04]  /*5a60*/  LEA R6, P0, R7.reuse, R20.reuse, 0x2 ;  /* 0x0000001407067211 */ /* 0x0c0fe800078010ff */
[-C--:B------:R-:W-:Y:S02]  /*5a70*/  LEA.HI.X.SX32 R7, R7, R21.reuse, 0x2, P0 ;  /* 0x0000001507077211 */ /* 0x080fe400000f16ff */
[CC--:B------:R-:W-:Y:S03]  /*5a80*/  LEA R8, P0, R9.reuse, R20.reuse, 0x2 ;  /* 0x0000001409087211 */ /* 0x0c0fe600078010ff */
[----:B------:R1:W-:Y:S01]  /*5a90*/  RED.E.ADD.F32.FTZ.RN.STRONG.GPU [R6.64], R11 ;  /* 0x0000000b0600798e */ /* 0x0003e2000c10e784 */
[-C--:B------:R-:W-:Y:S02]  /*5aa0*/  LEA.HI.X.SX32 R9, R9, R21.reuse, 0x2, P0 ;  /* 0x0000001509097211 */ /* 0x080fe400000f16ff */
[CC--:B------:R-:W-:Y:S01]  /*5ab0*/  LEA R246, P0, R4.reuse, R20.reuse, 0x2 ;  /* 0x0000001404f67211 */ /* 0x0c0fe200078010ff */
[----:B------:R2:W-:Y:S03]  /*5ac0*/  RED.E.ADD.F32.FTZ.RN.STRONG.GPU [R20.64+0x80], R16 ;  /* 0x000080101400798e */ /* 0x0005e6000c10e784 */
[-C--:B------:R-:W-:Y:S01]  /*5ad0*/  LEA.HI.X.SX32 R247, R4, R21.reuse, 0x2, P0 ;  /* 0x0000001504f77211 */ /* 0x080fe200000f16ff */
[----:B------:R3:W-:Y:S04]  /*5ae0*/  RED.E.ADD.F32.FTZ.RN.STRONG.GPU [R244.64+0x80], R17 ;  /* 0x00008011f400798e */ /* 0x0007e8000c10e784 */
[----:B------:R4:W-:Y:S04]  /*5af0*/  RED.E.ADD.F32.FTZ.RN.STRONG.GPU [R8.64], R18 ;  /* 0x000000120800798e */ /* 0x0009e8000c10e784 */
[----:B------:R-:W-:Y:S01]  /*5b00*/  RED.E.ADD.F32.FTZ.RN.STRONG.GPU [R246.64], R19 ;  /* 0x00000013f600798e */ /* 0x000fe2000c10e784 */
[C---:B-1----:R-:W-:Y:S04]  /*5b10*/  IMAD.IADD R6, R249.reuse, 0x1, R4 ;  /* 0x00000001f9067824 */ /* 0x042fe800078e0204 */
[C---:B------:R-:W-:Y:S01]  /*5b20*/  IMAD.IADD R5, R249.reuse, 0x1, R6 ;  /* 0x00000001f9057824 */ /* 0x040fe200078e0206 */
[CC--:B------:R-:W-:Y:S03]  /*5b30*/  LEA R10, P1, R6.reuse, R20.reuse, 0x2 ;  /* 0x00000014060a7211 */ /* 0x0c0fe600078210ff */
[----:B------:R-:W-:Y:S01]  /*5b40*/  IMAD.IADD R4, R249, 0x1, R5 ;  /* 0x00000001f9047824 */ /* 0x000fe200078e0205 */
[CC--:B--2---:R-:W-:Y:S02]  /*5b50*/  LEA R16, P0, R5.reuse, R20.reuse, 0x2 ;  /* 0x0000001405107211 */ /* 0x0c4fe400078010ff */
[-C--:B------:R-:W-:Y:S02]  /*5b60*/  LEA.HI.X.SX32 R11, R6, R21.reuse, 0x2, P1 ;  /* 0x00000015060b7211 */ /* 0x080fe400008f16ff */
[-C--:B---3--:R-:W-:Y:S01]  /*5b70*/  LEA.HI.X.SX32 R17, R5, R21.reuse, 0x2, P0 ;  /* 0x0000001505117211 */ /* 0x088fe200000f16ff */
[----:B------:R-:W-:Y:S01]  /*5b80*/  IMAD.IADD R5, R249, 0x1, R4 ;  /* 0x00000001f9057824 */ /* 0x000fe200078e0204 */
[CC--:B----4-:R-:W-:Y:S01]  /*5b90*/  LEA R8, P0, R4.reuse, R20.reuse, 0x2 ;  /* 0x0000001404087211 */ /* 0x0d0fe200078010ff */
[----:B------:R1:W-:Y:S03]  /*5ba0*/  RED.E.ADD.F32.FTZ.RN.STRONG.GPU [R10.64], R12 ;  /* 0x0000000c0a00798e */ /* 0x0003e6000c10e784 */
[-C--:B------:R-:W-:Y:S01]  /*5bb0*/  LEA.HI.X.SX32 R9, R4, R21.reuse, 0x2, P0 ;  /* 0x0000001504097211 */ /* 0x080fe200000f16ff */
[----:B------:R-:W-:Y:S01]  /*5bc0*/  RED.E.ADD.F32.FTZ.RN.STRONG.GPU [R16.64], R13 ;  /* 0x0000000d1000798e */ /* 0x000fe2000c10e784 */
[CC--:B------:R-:W-:Y:S03]  /*5bd0*/  LEA R6, P0, R5.reuse, R20.reuse, 0x2 ;  /* 0x0000001405067211 */ /* 0x0c0fe600078010ff */
[----:B------:R2:W-:Y:S01]  /*5be0*/  RED.E.ADD.F32.FTZ.RN.STRONG.GPU [R8.64], R14 ;  /* 0x0000000e0800798e */ /* 0x0005e2000c10e784 */
[-C--:B------:R-:W-:Y:S03]  /*5bf0*/  LEA.HI.X.SX32 R7, R5, R21.reuse, 0x2, P0 ;  /* 0x0000001505077211 */ /* 0x080fe600000f16ff */
[----:B------:R-:W-:Y:S04]  /*5c00*/  LDSM.16.MT88.4 R16, [R0+0x2000] ;  /* 0x002000000010783b */ /* 0x000fe80000004200 */
[----:B------:R3:W-:Y:S04]  /*5c10*/  RED.E.ADD.F32.FTZ.RN.STRONG.GPU [R6.64], R15 ;  /* 0x0000000f0600798e */ /* 0x0007e8000c10e784 */
[----:B------:R-:W-:Y:S04]  /*5c20*/  RED.E.ADD.F32.FTZ.RN.STRONG.GPU [R20.64+0x100], R68 ;  /* 0x000100441400798e */ /* 0x000fe8000c10e784 */
[----:B------:R-:W-:Y:S01]  /*5c30*/  RED.E.ADD.F32.FTZ.RN.STRONG.GPU [R244.64+0x100], R69 ;  /* 0x00010045f400798e */ /* 0x000fe2000c10e784 */
[----:B-1----:R-:W-:Y:S05]  /*5c40*/  IADD3 R10, R248, 0x40, RZ ;  /* 0x00000040f80a7810 */ /* 0x002fea0007ffe0ff */
[C---:B------:R-:W-:Y:S01]  /*5c50*/  IMAD.IADD R4, R249.reuse, 0x1, R10 ;  /* 0x00000001f9047824 */ /* 0x040fe200078e020a */
[CC--:B--2---:R-:W-:Y:S04]  /*5c60*/  LEA R8, P0, R10.reuse, R20.reuse, 0x2 ;  /* 0x000000140a087211 */ /* 0x0c4fe800078010ff */
[-C--:B------:R-:W-:Y:S02]  /*5c70*/  LEA.HI.X.SX32 R9, R10, R21.reuse, 0x2, P0 ;  /* 0x000000150a097211 */ /* 0x080fe400000f16ff */
[CC--:B------:R-:W-:Y:S01]  /*5c80*/  LEA R14, P0, R4.reuse, R20.reuse, 0x2 ;  /* 0x00000014040e7211 */ /* 0x0c0fe200078010ff */
[C---:B---3--:R-:W-:Y:S02]  /*5c90*/  IMAD.IADD R6, R249.reuse, 0x1, R4 ;  /* 0x00000001f9067824 */ /* 0x048fe400078e0204 */
[----:B------:R1:W-:Y:S01]  /*5ca0*/  RED.E.ADD.F32.FTZ.RN.STRONG.GPU [R8.64], R70 ;  /* 0x000000460800798e */ /* 0x0003e2000c10e784 */
[-C--:B------:R-:W-:Y:S01]  /*5cb0*/  LEA.HI.X.SX32 R15, R4, R21.reuse, 0x2, P0 ;  /* 0x00000015040f7211 */ /* 0x080fe200000f16ff */
[C---:B------:R-:W-:Y:S01]  /*5cc0*/  IMAD.IADD R5, R249.reuse, 0x1, R6 ;  /* 0x00000001f9057824 */ /* 0x040fe200078e0206 */
[CC--:B------:R-:W-:Y:S03]  /*5cd0*/  LEA R10, P1, R6.reuse, R20.reuse, 0x2 ;  /* 0x00000014060a7211 */ /* 0x0c0fe600078210ff */
[----:B------:R-:W-:Y:S01]  /*5ce0*/  RED.E.ADD.F32.FTZ.RN.STRONG.GPU [R14.64], R71 ;  /* 0x000000470e00798e */ /* 0x000fe2000c10e784 */
[----:B------:R-:W-:Y:S01]  /*5cf0*/  IMAD.IADD R4, R249, 0x1, R5 ;  /* 0x00000001f9047824 */ /* 0x000fe200078e0205 */
[CC--:B------:R-:W-:Y:S02]  /*5d00*/  LEA R12, P0, R5.reuse, R20.reuse, 0x2 ;  /* 0x00000014050c7211 */ /* 0x0c0fe400078010ff */
[-C--:B------:R-:W-:Y:S01]  /*5d10*/  LEA.HI.X.SX32 R11, R6, R21.reuse, 0x2, P1 ;  /* 0x00000015060b7211 */ /* 0x080fe200008f16ff */
[----:B------:R-:W-:Y:S01]  /*5d20*/  LDSM.16.MT88.4 R68, [R0+0x4000] ;  /* 0x004000000044783b */ /* 0x000fe20000004200 */
[-C--:B------:R-:W-:Y:S01]  /*5d30*/  LEA.HI.X.SX32 R13, R5, R21.reuse, 0x2, P0 ;  /* 0x00000015050d7211 */ /* 0x080fe200000f16ff */
[----:B------:R-:W-:Y:S02]  /*5d40*/  IMAD.IADD R5, R249, 0x1, R4 ;  /* 0x00000001f9057824 */ /* 0x000fe400078e0204 */
        /* <DEDUP_REMOVED lines=10> */
[C---:B------:R-:W-:Y:S02]  /*5df0*/  IMAD.IADD R4, R249.reuse, 0x1, R10 ;  /* 0x00000001f9047824 */ /* 0x040fe400078e020a */
[----:B------:R-:W-:Y:S04]  /*5e00*/  RED.E.ADD.F32.FTZ.RN.STRONG.GPU [R244.64+0x180], R81 ;  /* 0x00018051f400798e */ /* 0x000fe8000c10e784 */
[----:B------:R-:W-:Y:S01]  /*5e10*/  LDSM.16.MT88.4 R72, [R3+0x12800] ;  /* 0x012800000348783b */ /* 0x000fe20000004200 */
[CC--:B-1----:R-:W-:Y:S04]  /*5e20*/  LEA R8, P0, R10.reuse, R20.reuse, 0x2 ;  /* 0x000000140a087211 */ /* 0x0c2fe800078010ff */
[-C--:B------:R-:W-:Y:S01]  /*5e30*/  LEA.HI.X.SX32 R9, R10, R21.reuse, 0x2, P0 ;  /* 0x000000150a097211 */ /* 0x080fe200000f16ff */
[C---:B---3--:R-:W-:Y:S01]  /*5e40*/  IMAD.IADD R6, R249.reuse, 0x1, R4 ;  /* 0x00000001f9067824 */ /* 0x048fe200078e0204 */
[CC--:B------:R-:W-:Y:S03]  /*5e50*/  LEA R14, P0, R4.reuse, R20.reuse, 0x2 ;  /* 0x00000014040e7211 */ /* 0x0c0fe600078010ff */
[----:B------:R1:W-:Y:S01]  /*5e60*/  RED.E.ADD.F32.FTZ.RN.STRONG.GPU [R8.64], R82 ;  /* 0x000000520800798e */ /* 0x0003e2000c10e784 */
[C---:B------:R-:W-:Y:S01]  /*5e70*/  IMAD.IADD R5, R249.reuse, 0x1, R6 ;  /* 0x00000001f9057824 */ /* 0x040fe200078e0206 */
[-C--:B------:R-:W-:Y:S02]  /*5e80*/  LEA.HI.X.SX32 R15, R4, R21.reuse, 0x2, P0 ;  /* 0x00000015040f7211 */ /* 0x080fe400000f16ff */
[CC--:B------:R-:W-:Y:S01]  /*5e90*/  LEA R10, P1, R6.reuse, R20.reuse, 0x2 ;  /* 0x00000014060a7211 */ /* 0x0c0fe200078210ff */
        /* <DEDUP_REMOVED lines=26> */
[-C--:B------:R-:W-:Y:S03]  /*6040*/  LEA.HI.X.SX32 R13, R4, R21.reuse, 0x2, P0 ;  /* 0x00000015040d7211 */ /* 0x080fe600000f16ff */
[----:B------:R-:W-:Y:S01]  /*6050*/  IMAD.IADD R4, R249, 0x1, R5 ;  /* 0x00000001f9047824 */ /* 0x000fe200078e0205 */
        /* <DEDUP_REMOVED lines=12> */
[----:B------:R3:W-:Y:S01]  /*6120*/  RED.E.ADD.F32.FTZ.RN.STRONG.GPU [R6.64], R90 ;  /* 0x0000005a0600798e */ /* 0x0007e2000c10e784 */
[CC--:B-1----:R-:W-:Y:S04]  /*6130*/  LEA R8, P0, R5.reuse, R20.reuse, 0x2 ;  /* 0x0000001405087211 */ /* 0x0c2fe800078010ff */
[-C--:B------:R-:W-:Y:S02]  /*6140*/  LEA.HI.X.SX32 R9, R5, R21.reuse, 0x2, P0 ;  /* 0x0000001505097211 */ /* 0x080fe400000f16ff */
[CC--:B--2---:R-:W-:Y:S01]  /*6150*/  LEA R10, P0, R4.reuse, R20.reuse, 0x2 ;  /* 0x00000014040a7211 */ /* 0x0c4fe200078010ff */
[C---:B---3--:R-:W-:Y:S02]  /*6160*/  IMAD.IADD R6, R249.reuse, 0x1, R4 ;  /* 0x00000001f9067824 */ /* 0x048fe400078e0204 */
        /* <DEDUP_REMOVED lines=10> */
[C---:B------:R-:W-:Y:S01]  /*6210*/  IMAD.IADD R5, R249.reuse, 0x1, R8 ;  /* 0x00000001f9057824 */ /* 0x040fe200078e0208 */
[CC--:B------:R-:W-:Y:S03]  /*6220*/  LEA R12, P0, R8.reuse, R20.reuse, 0x2 ;  /* 0x00000014080c7211 */ /* 0x0c0fe600078010ff */
[----:B------:R-:W-:Y:S01]  /*6230*/  IMAD.IADD R4, R249, 0x1, R5 ;  /* 0x00000001f9047824 */ /* 0x000fe200078e0205 */
[-C--:B------:R-:W-:Y:S02]  /*6240*/  LEA.HI.X.SX32 R13, R8, R21.reuse, 0x2, P0 ;  /* 0x00000015080d7211 */ /* 0x080fe400000f16ff */
[-C--:B--2---:R-:W-:Y:S01]  /*6250*/  LEA R10, P2, R5, R20.reuse, 0x2 ;  /* 0x00000014050a7211 */ /* 0x084fe200078410ff */
        /* <DEDUP_REMOVED lines=73> */
[----:B------:R-:W2:Y:S01]  /*66f0*/  LDL.LU.64 R96, [R1+0x48] ;  /* 0x0000480001607983 */ /* 0x000ea20000300a00 */
[----:B------:R-:W-:Y:S01]  /*6700*/  IMAD.MOV.U32 R6, RZ, RZ, c[0x0][0x190] ;  /* 0x00006400ff067624 */ /* 0x000fe200078e00ff */
[----:B------:R-:W-:Y:S02]  /*6710*/  MOV R7, c[0x0][0x194] ;  /* 0x0000650000077a02 */ /* 0x000fe40000000f00 */
[----:B------:R-:W-:Y:S01]  /*6720*/  BAR.SYNC.DEFER_BLOCKING 0x0 ;  /* 0x0000000000007b1d */ /* 0x000fe20000010000 */
        /* <DEDUP_REMOVED lines=9> */
[----:B------:R1:W-:Y:S01]  /*67c0*/  LDGSTS.E.BYPASS.LTC128B.128 [R251], [R8.64] ;  /* 0x0000000008fb7fae */ /* 0x0003e2000b901d44 */
        /* <DEDUP_REMOVED lines=8> */
.L_x_63:
        /* <DEDUP_REMOVED lines=172> */
.L_x_65:
        /* <DEDUP_REMOVED lines=18> */
.L_x_66:
[----:B-1----:R-:W2:Y:S01]  /*7430*/  LDL.64 R4, [R1+0x80] ;  /* 0x0000800001047983 */ /* 0x002ea20000100a00 */
[----:B------:R-:W-:Y:S01]  /*7440*/  USHF.L.U32 UR6, UR21, 0x6, URZ ;  /* 0x0000000615067899 */ /* 0x000fe2000800063f */
[----:B------:R-:W-:Y:S01]  /*7450*/  BSSY B0, `(.L_x_67) ;  /* 0x0000033000007945 */ /* 0x000fe20003800000 */
[----:B------:R-:W-:Y:S01]  /*7460*/  ULDC.64 UR8, c[0x0][0x3a0] ;  /* 0x0000e80000087ab9 */ /* 0x000fe20000000a00 */
[----:B------:R-:W-:Y:S01]  /*7470*/  BAR.SYNC.DEFER_BLOCKING 0x0 ;  /* 0x0000000000007b1d */ /* 0x000fe20000010000 */
[----:B------:R-:W-:Y:S02]  /*7480*/  USHF.R.S32.HI UR10, URZ, 0x1f, UR6 ;  /* 0x0000001f3f0a7899 */ /* 0x000fe40008011406 */
[----:B------:R-:W-:Y:S02]  /*7490*/  IMAD.U32 R13, RZ, RZ, UR6 ;  /* 0x00000006ff0d7e24 */ /* 0x000fe4000f8e00ff */
[----:B------:R-:W-:Y:S01]  /*74a0*/  UIMAD UR7, UR10, UR8, URZ ;  /* 0x000000080a0772a4 */ /* 0x000fe2000f8e023f */
[----:B------:R-:W1:Y:S03]  /*74b0*/  S2R R64, SR_TID.X ;  /* 0x0000000000407919 */ /* 0x000e660000002100 */
[----:B------:R-:W-:Y:S01]  /*74c0*/  UIMAD UR8, UR6, UR9, UR7 ;  /* 0x00000009060872a4 */ /* 0x000fe2000f8e0207 */
[----:B------:R-:W3:Y:S01]  /*74d0*/  S2R R65, SR_TID.X ;  /* 0x0000000000417919 */ /* 0x000ee20000002100 */
[----:B------:R-:W-:-:S04]  /*74e0*/  UIMAD UR7, UR21, -0x40, UR16 ;  /* 0xffffffc0150778a4 */ /* 0x000fc8000f8e0210 */
[----:B------:R-:W-:Y:S01]  /*74f0*/  IMAD.U32 R8, RZ, RZ, UR8 ;  /* 0x00000008ff087e24 */ /* 0x000fe2000f8e00ff */
[----:B------:R-:W-:Y:S02]  /*7500*/  ULDC.64 UR8, c[0x0][0x3b8] ;  /* 0x0000ee0000087ab9 */ /* 0x000fe40000000a00 */
[----:B------:R-:W-:-:S04]  /*7510*/  UIMAD UR8, UR56, UR8, URZ ;  /* 0x00000008380872a4 */ /* 0x000fc8000f8e023f */
[----:B------:R-:W-:Y:S01]  /*7520*/  UIMAD UR8, UR36, UR9, UR8 ;  /* 0x00000009240872a4 */ /* 0x000fe2000f8e0208 */
[----:B------:R4:W2:Y:S04]  /*7530*/  LDS.128 R36, [R251+0xd000] ;  /* 0x00d00000fb247984 */ /* 0x0008a80000000c00 */
[----:B------:R4:W2:Y:S01]  /*7540*/  LDS.128 R32, [R251+0xf000] ;  /* 0x00f00000fb207984 */ /* 0x0008a20000000c00 */
[----:B-1----:R-:W-:-:S03]  /*7550*/  SHF.R.S32.HI R64, RZ, 0x1f, R64 ;  /* 0x0000001fff407819 */ /* 0x002fc60000011440 */
[----:B------:R4:W1:Y:S01]  /*7560*/  LDS.128 R28, [R251+0x11000] ;  /* 0x01100000fb1c7984 */ /* 0x0008620000000c00 */
[----:B---3--:R-:W-:-:S03]  /*7570*/  LEA.HI R64, R64, R65, RZ, 0x3 ;  /* 0x0000004140407211 */ /* 0x008fc600078f18ff */
[----:B------:R4:W3:Y:S01]  /*7580*/  LDS.128 R48, [R251+0x12000] ;  /* 0x01200000fb307984 */ /* 0x0008e20000000c00 */
[----:B------:R-:W-:-:S03]  /*7590*/  SHF.R.S32.HI R64, RZ, 0x3, R64 ;  /* 0x00000003ff407819 */ /* 0x000fc60000011440 */
[----:B------:R4:W1:Y:S01]  /*75a0*/  LDS.128 R60, [R251+0x13000] ;  /* 0x01300000fb3c7984 */ /* 0x0008620000000c00 */
[----:B------:R-:W-:-:S03]  /*75b0*/  ISETP.GE.AND P2, PT, R64, UR7, PT ;  /* 0x0000000740007c0c */ /* 0x000fc6000bf46270 */
[----:B------:R4:W1:Y:S01]  /*75c0*/  LDS.128 R44, [R251+0x14000] ;  /* 0x01400000fb2c7984 */ /* 0x0008620000000c00 */
[----:B------:R-:W-:-:S03]  /*75d0*/  SHF.R.S32.HI R14, RZ, 0x1f, R64 ;  /* 0x0000001fff0e7819 */ /* 0x000fc60000011440 */
[----:B------:R4:W1:Y:S04]  /*75e0*/  LDS.128 R56, [R251+0x15000] ;  /* 0x01500000fb387984 */ /* 0x0008680000000c00 */
[----:B------:R4:W1:Y:S04]  /*75f0*/  LDS.128 R40, [R251+0x16000] ;  /* 0x01600000fb287984 */ /* 0x0008680000000c00 */
[----:B------:R4:W1:Y:S01]  /*7600*/  LDS.128 R52, [R251+0x17000] ;  /* 0x01700000fb347984 */ /* 0x0008620000000c00 */
[--C-:B--2---:R-:W-:Y:S01]  /*7610*/  SHF.R.S32.HI R7, RZ, 0x1f, R4.reuse ;  /* 0x0000001fff077819 */ /* 0x104fe20000011404 */
[----:B------:R-:W-:-:S04]  /*7620*/  IMAD.MOV.U32 R6, RZ, RZ, R4 ;  /* 0x000000ffff067224 */ /* 0x000fc800078e0004 */
[----:B------:R-:W-:-:S05]  /*7630*/  IMAD.WIDE.U32 R4, R13, c[0x0][0x3a0], R6 ;  /* 0x0000e8000d047a25 */ /* 0x000fca00078e0006 */
[----:B------:R-:W-:-:S04]  /*7640*/  IADD3 R4, P0, R4, UR13, RZ ;  /* 0x0000000d04047c10 */ /* 0x000fc8000ff1e0ff */
[----:B------:R-:W-:Y:S01]  /*7650*/  IADD3.X R5, R5, UR14, R8, P0, !PT ;  /* 0x0000000e05057c10 */ /* 0x000fe200087fe408 */
[----:B------:R-:W-:-:S04]  /*7660*/  IMAD.U32 R8, RZ, RZ, UR36 ;  /* 0x00000024ff087e24 */ /* 0x000fc8000f8e00ff */
[----:B------:R-:W-:-:S05]  /*7670*/  IMAD.WIDE.U32 R8, R8, c[0x0][0x3b8], R4 ;  /* 0x0000ee0008087a25 */ /* 0x000fca00078e0004 */
[----:B------:R-:W-:Y:S01]  /*7680*/  IADD3 R12, R9, UR8, RZ ;  /* 0x00000008090c7c10 */ /* 0x000fe2000fffe0ff */
[----:B------:R-:W-:Y:S05]  /*7690*/  @P2 BRA `(.L_x_68) ;  /* 0x000000e000002947 */ /* 0x000fea0003800000 */
[----:B-1-34-:R-:W1:Y:S01]  /*76a0*/  LDS.128 R20, [R251+0xe000] ;  /* 0x00e00000fb147984 */ /* 0x01ae620000000c00 */
[----:B------:R-:W-:Y:S01]  /*76b0*/  MOV R4, R8 ;  /* 0x0000000800047202 */ /* 0x000fe20000000f00 */
[----:B------:R-:W-:Y:S01]  /*76c0*/  IMAD R15, R14, c[0x0][0x3a0], RZ ;  /* 0x0000e8000e0f7a24 */ /* 0x000fe200078e02ff */
[----:B------:R-:W-:Y:S01]  /*76d0*/  MOV R5, R12 ;  /* 0x0000000c00057202 */ /* 0x000fe20000000f00 */
[----:B------:R-:W2:Y:S04]  /*76e0*/  LDS.128 R16, [R251+0xc000] ;  /* 0x00c00000fb107984 */ /* 0x000ea80000000c00 */
[----:B------:R-:W3:Y:S01]  /*76f0*/  LDS.128 R24, [R251+0x10000] ;  /* 0x01000000fb187984 */ /* 0x000ee20000000c00 */
[----:B------:R-:W-:-:S04]  /*7700*/  IMAD.WIDE.U32 R10, R64, c[0x0][0x3a0], R4 ;  /* 0x0000e800400a7a25 */ /* 0x000fc800078e0004 */
[----:B------:R-:W-:-:S05]  /*7710*/  IMAD R4, R64, c[0x0][0x3a4], R15 ;  /* 0x0000e90040047a24 */ /* 0x000fca00078e020f */
[----:B------:R-:W-:Y:S02]  /*7720*/  IADD3 R5, R4, R11, RZ ;  /* 0x0000000b04057210 */ /* 0x000fe40007ffe0ff */
[----:B------:R-:W-:-:S04]  /*7730*/  LEA R4, P0, R10, c[0x0][0x340], 0x1 ;  /* 0x0000d0000a047a11 */ /* 0x000fc800078008ff */
[----:B------:R-:W-:-:S05]  /*7740*/  LEA.HI.X R5, R10, c[0x0][0x344], R5, 0x1, P0 ;  /* 0x0000d1000a057a11 */ /* 0x000fca00000f0c05 */
[----:B-1----:R1:W-:Y:S04]  /*7750*/  STG.E.128 [R4.64+0x80], R20 ;  /* 0x0000801404007986 */ /* 0x0023e8000c101d04 */
[----:B--2---:R1:W-:Y:S04]  /*7760*/  STG.E.128 [R4.64], R16 ;  /* 0x0000001004007986 */ /* 0x0043e8000c101d04 */
[----:B---3--:R1:W-:Y:S02]  /*7770*/  STG.E.128 [R4.64+0x100], R24 ;  /* 0x0001001804007986 */ /* 0x0083e4000c101d04 */
.L_x_68:
[----:B-1-34-:R-:W-:Y:S05]  /*7780*/  BSYNC B0 ;  /* 0x0000000000007941 */ /* 0x01afea0003800000 */
.L_x_67:
[----:B------:R-:W-:Y:S01]  /*7790*/  IADD3 R4, R64, 0x20, RZ ;  /* 0x0000002040047810 */ /* 0x000fe20007ffe0ff */
        /* <DEDUP_REMOVED lines=12> */
[----:B------:R1:W-:Y:S04]  /*7860*/  STG.E.128 [R4.64], R36 ;  /* 0x0000002404007986 */ /* 0x0003e8000c101d04 */
[----:B------:R1:W-:Y:S04]  /*7870*/  STG.E.128 [R4.64+0x80], R32 ;  /* 0x0000802004007986 */ /* 0x0003e8000c101d04 */
[----:B------:R1:W-:Y:S02]  /*7880*/  STG.E.128 [R4.64+0x100], R28 ;  /* 0x0001001c04007986 */ /* 0x0003e4000c101d04 */
.L_x_70:
[----:B------:R-:W-:Y:S05]  /*7890*/  BSYNC B0 ;  /* 0x0000000000007941 */ /* 0x000fea0003800000 */
.L_x_69:
[----:B------:R-:W-:Y:S01]  /*78a0*/  ULDC.64 UR8, c[0x0][0x3a8] ;  /* 0x0000ea0000087ab9 */ /* 0x000fe20000000a00 */
[----:B------:R-:W-:Y:S01]  /*78b0*/  IMAD.WIDE.U32 R6, R13, c[0x0][0x3a8], R6 ;  /* 0x0000ea000d067a25 */ /* 0x000fe200078e0006 */
[----:B------:R-:W-:Y:S01]  /*78c0*/  UIMAD UR7, UR10, UR8, URZ ;  /* 0x000000080a0772a4 */ /* 0x000fe2000f8e023f */
[----:B------:R-:W-:Y:S03]  /*78d0*/  BSSY B0, `(.L_x_71) ;  /* 0x0000017000007945 */ /* 0x000fe60003800000 */
[----:B------:R-:W-:Y:S01]  /*78e0*/  UIMAD UR6, UR6, UR9, UR7 ;  /* 0x00000009060672a4 */ /* 0x000fe2000f8e0207 */
[----:B------:R-:W-:-:S05]  /*78f0*/  IADD3 R6, P0, R6, UR11, RZ ;  /* 0x0000000b06067c10 */ /* 0x000fca000ff1e0ff */
[----:B-1----:R-:W-:Y:S01]  /*7900*/  IMAD.U32 R4, RZ, RZ, UR6 ;  /* 0x00000006ff047e24 */ /* 0x002fe2000f8e00ff */
        /* <DEDUP_REMOVED lines=16> */
[----:B------:R1:W-:Y:S04]  /*7a10*/  STG.E.128 [R4.64], R48 ;  /* 0x0000003004007986 */ /* 0x0003e8000c101d04 */
[----:B------:R1:W-:Y:S04]  /*7a20*/  STG.E.128 [R4.64+0x80], R44 ;  /* 0x0000802c04007986 */ /* 0x0003e8000c101d04 */
[----:B------:R1:W-:Y:S02]  /*7a30*/  STG.E.128 [R4.64+0x100], R40 ;  /* 0x0001002804007986 */ /* 0x0003e4000c101d04 */
.L_x_72:
[----:B------:R-:W-:Y:S05]  /*7a40*/  BSYNC B0 ;  /* 0x0000000000007941 */ /* 0x000fea0003800000 */
.L_x_71:
        /* <DEDUP_REMOVED lines=13> */
.L_x_61:
[----:B------:R-:W-:Y:S05]  /*7b20*/  BSYNC B1 ;  /* 0x0000000000017941 */ /* 0x000fea0003800000 */
.L_x_47:
        /* <DEDUP_REMOVED lines=11> */
.L_x_73:
[----:B------:R-:W-:Y:S05]  /*7be0*/  EXIT ;  /* 0x000000000000794d */ /* 0x000fea0003800000 */
.L_x_75:
        /* <DEDUP_REMOVED lines=9> */
.L_x_799:


//--------------------- .text._ZN5flash44flash_bwd_dq_dk_dv_loop_seqk_parallel_kernelI23Flash_bwd_kernel_traitsILi192ELi64ELi64ELi8ELi4ELi2ELi2ELb1ELb1EN7cutlass10bfloat16_tE19Flash_kernel_traitsILi192ELi64ELi64ELi8ES3_EELb0ELb1ELb0ELb1ELb0ELb0ELb0EEEvNS_16Flash_bwd_paramsE --------------------------
	.section	.text._ZN5flash44flash_bwd_dq_dk_dv_loop_seqk_parallel_kernelI23Flash_bwd_kernel_traitsILi192ELi64ELi64ELi8ELi4ELi2ELi2ELb1ELb1EN7cutlass10bfloat16_tE19Flash_kernel_traitsILi192ELi64ELi64ELi8ES3_EELb0ELb1ELb0ELb1ELb0ELb0ELb0EEEvNS_16Flash_bwd_paramsE,"ax",@progbits
	.sectioninfo	@"SHI_REGISTERS=255"
	.align	128
        .global         _ZN5flash44flash_bwd_dq_dk_dv_loop_seqk_parallel_kernelI23Flash_bwd_kernel_traitsILi192ELi64ELi64ELi8ELi4ELi2ELi2ELb1ELb1EN7cutlass10bfloat16_tE19Flash_kernel_traitsILi192ELi64ELi64ELi8ES3_EELb0ELb1ELb0ELb1ELb0ELb0ELb0EEEvNS_16Flash_bwd_paramsE
        .type           _ZN5flash44flash_bwd_dq_dk_dv_loop_seqk_parallel_kernelI23Flash_bwd_kernel_traitsILi192ELi64ELi64ELi8ELi4ELi2ELi2ELb1ELb1EN7cutlass10bfloat16_tE19Flash_kernel_traitsILi192ELi64ELi64ELi8ES3_EELb0ELb1ELb0ELb1ELb0ELb0ELb0EEEvNS_16Flash_bwd_paramsE,@function
        .size           _ZN5flash44flash_bwd_dq_dk_dv_loop_seqk_parallel_kernelI23Flash_bwd_kernel_traitsILi192ELi64ELi64ELi8ELi4ELi2ELi2ELb1ELb1EN7cutlass10bfloat16_tE19Flash_kernel_traitsILi192ELi64ELi64ELi8ES3_EELb0ELb1ELb0ELb1ELb0ELb0ELb0EEEvNS_16Flash_bwd_paramsE,(.L_x_800 - _ZN5flash44flash_bwd_dq_dk_dv_loop_seqk_parallel_kernelI23Flash_bwd_kernel_traitsILi192ELi64ELi64ELi8ELi4ELi2ELi2ELb1ELb1EN7cutlass10bfloat16_tE19Flash_kernel_traitsILi192ELi64ELi64ELi8ES3_EELb0ELb1ELb0ELb1ELb0ELb0ELb0EEEvNS_16Flash_bwd_paramsE)
        .other          _ZN5flash44flash_bwd_dq_dk_dv_loop_seqk_parallel_kernelI23Flash_bwd_kernel_traitsILi192ELi64ELi64ELi8ELi4ELi2ELi2ELb1ELb1EN7cutlass10bfloat16_tE19Flash_kernel_traitsILi192ELi64ELi64ELi8ES3_EELb0ELb1ELb0ELb1ELb0ELb0ELb0EEEvNS_16Flash_bwd_paramsE,@"STO_CUDA_ENTRY STV_DEFAULT"
_ZN5flash44flash_bwd_dq_dk_dv_loop_seqk_parallel_kernelI23Flash_bwd_kernel_traitsILi192ELi64ELi64ELi8ELi4ELi2ELi2ELb1ELb1EN7cutlass10bfloat16_tE19Flash_kernel_traitsILi192ELi64ELi64ELi8ES3_EELb0ELb1ELb0ELb1ELb0ELb0ELb0EEEvNS_16Flash_bwd_paramsE:
.text._ZN5flash44flash_bwd_dq_dk_dv_loop_seqk_parallel_kernelI23Flash_bwd_kernel_traitsILi192ELi64ELi64ELi8ELi4ELi2ELi2ELb1ELb1EN7cutlass10bfloat16_tE19Flash_kernel_traitsILi192ELi64ELi64ELi8ES3_EELb0ELb1ELb0ELb1ELb0ELb0ELb0EEEvNS_16Flash_bwd_paramsE:
        /* <DEDUP_REMOVED lines=31> */
[CC--:B------:R-:W-:Y:S01]  /*01f0*/  LEA.HI R3, R4.reuse, R11.reuse, RZ, 0x5 ;  /* 0x0000000b04037211 */ /* 0x0c0fe200078f28ff */
[----:B------:R-:W-:Y:S01]  /*0200*/  ULDC UR11, c[0x0][0x1c0] ;  /* 0x00007000000b7ab9 */ /* 0x000fe20000000800 */
[CC--:B------:R-:W-:Y:S01]  /*0210*/  LEA.HI R2, R4.reuse, R11.reuse, RZ, 0x4 ;  /* 0x0000000b04027211 */ /* 0x0c0fe200078f20ff */
[----:B------:R-:W-:Y:S01]  /*0220*/  UIMAD UR53, UR8, UR6, UR53 ;  /* 0x00000006083572a4 */ /* 0x000fe2000f8e0235 */
[CC--:B------:R-:W-:Y:S01]  /*0230*/  LEA.HI R15, R4.reuse, R11.reuse, RZ, 0x7 ;  /* 0x0000000b040f7211 */ /* 0x0c0fe200078f38ff */
[----:B---3--:R-:W-:Y:S01]  /*0240*/  UIMAD UR50, UR7, UR30, URZ ;  /* 0x0000001e073272a4 */ /* 0x008fe2000f8e023f */
[CC--:B------:R-:W-:Y:S01]  /*0250*/  LEA.HI R17, R4.reuse, R11.reuse, RZ, 0x6 ;  /* 0x0000000b04117211 */ /* 0x0c0fe200078f30ff */
[----:B------:R-:W-:Y:S01]  /*0260*/  UIMAD.WIDE.U32 UR42, UR30, UR61, URZ ;  /* 0x0000003d1e2a72a5 */ /* 0x000fe2000f8e003f */
[----:B------:R-:W-:Y:S01]  /*0270*/  LEA.HI R4, R4, R11, RZ, 0x2 ;  /* 0x0000000b04047211 */ /* 0x000fe200078f10ff */
[----:B------:R-:W-:Y:S01]  /*0280*/  UIMAD UR6, UR30, UR11, UR34 ;  /* 0x0000000b1e0672a4 */ /* 0x000fe2000f8e0222 */
[----:B------:R-:W-:Y:S01]  /*0290*/  LOP3.LUT R5, R10, 0xfffffff8, RZ, 0xc0, !PT ;  /* 0xfffffff80a057812 */ /* 0x000fe200078ec0ff */
[----:B------:R-:W-:Y:S01]  /*02a0*/  @!UP5 UIMAD UR7, UR30, UR13, UR34 ;  /* 0x0000000d1e07d2a4 */ /* 0x000fe2000f8e0222 */
[--C-:B------:R-:W-:Y:S01]  /*02b0*/  SHF.R.S32.HI R0, RZ, 0x5, R3.reuse ;  /* 0x00000005ff007819 */ /* 0x100fe20000011403 */
[----:B------:R-:W-:Y:S01]  /*02c0*/  USHF.L.U32 UR39, UR44, 0x6, URZ ;  /* 0x000000062c277899 */ /* 0x000fe2000800063f */
[----:B------:R-:W-:Y:S01]  /*02d0*/  SHF.R.S32.HI R9, RZ, 0x1f, R3 ;  /* 0x0000001fff097819 */ /* 0x000fe20000011403 */
[----:B------:R-:W-:Y:S01]  /*02e0*/  IMAD.IADD R7, R11, 0x1, -R5 ;  /* 0x000000010b077824 */ /* 0x000fe200078e0a05 */
[----:B------:R-:W-:Y:S01]  /*02f0*/  LOP3.LUT R6, R4, 0x7ffffffc, RZ, 0xc0, !PT ;  /* 0x7ffffffc04067812 */ /* 0x000fe200078ec0ff */
[----:B------:R-:W-:Y:S01]  /*0300*/  ULDC UR47, c[0x0][0x214] ;  /* 0x00008500002f7ab9 */ /* 0x000fe20000000800 */
[-C--:B------:R-:W-:Y:S01]  /*0310*/  LEA.HI R5, R9, R0.reuse, RZ, 0x2 ;  /* 0x0000000009057211 */ /* 0x080fe200078f10ff */
[----:B------:R-:W-:Y:S01]  /*0320*/  IMAD.SHL.U32 R20, R7, 0x8, RZ ;  /* 0x0000000807147824 */ /* 0x000fe200078e00ff */
[----:B------:R-:W-:Y:S01]  /*0330*/  LEA.HI R3, R3, R0, RZ, 0x1 ;  /* 0x0000000003037211 */ /* 0x000fe200078f08ff */
[----:B------:R-:W-:Y:S01]  /*0340*/  IMAD.IADD R18, R11, 0x1, -R6 ;  /* 0x000000010b127824 */ /* 0x000fe200078e0a06 */
[----:B------:R-:W-:Y:S01]  /*0350*/  SHF.R.S32.HI R6, RZ, 0x4, R2 ;  /* 0x00000004ff067819 */ /* 0x000fe20000011402 */
[----:B------:R-:W-:Y:S01]  /*0360*/  ULDC UR54, c[0x0][0x1c8] ;  /* 0x0000720000367ab9 */ /* 0x000fe20000000800 */
[----:B------:R-:W-:Y:S01]  /*0370*/  LOP3.LUT R5, R5, 0xfffffffc, RZ, 0xc0, !PT ;  /* 0xfffffffc05057812 */ /* 0x000fe200078ec0ff */
[----:B------:R-:W-:Y:S01]  /*0380*/  STL [R1+0x50], R20 ;  /* 0x0000501401007387 */ /* 0x000fe20000100800 */
[----:B------:R-:W-:Y:S01]  /*0390*/  LOP3.LUT R3, R3, 0xfffffffe, RZ, 0xc0, !PT ;  /* 0xfffffffe03037812 */ /* 0x000fe200078ec0ff */
[----:B------:R-:W-:Y:S01]  /*03a0*/  ULDC.U8 UR10, c[0x0][0x3d0] ;  /* 0x0000f400000a7ab9 */ /* 0x000fe20000000000 */
[----:B------:R-:W-:Y:S01]  /*03b0*/  LOP3.LUT R8, R2, 0xfffffff0, RZ, 0xc0, !PT ;  /* 0xfffffff002087812 */ /* 0x000fe200078ec0ff */
[----:B------:R-:W-:Y:S01]  /*03c0*/  IMAD.IADD R16, R0, 0x1, -R5 ;  /* 0x0000000100107824 */ /* 0x000fe200078e0a05 */
[----:B------:R-:W-:Y:S01]  /*03d0*/  LEA.HI R2, R2, R6, RZ, 0x1 ;  /* 0x0000000602027211 */ /* 0x000fe200078f08ff */
[----:B------:R-:W-:Y:S01]  /*03e0*/  IMAD.IADD R14, R0, 0x1, -R3 ;  /* 0x00000001000e7824 */ /* 0x000fe200078e0a03 */
[----:B------:R-:W-:Y:S01]  /*03f0*/  SHF.R.S32.HI R5, RZ, 0x2, R4 ;  /* 0x00000002ff057819 */ /* 0x000fe20000011404 */
[----:B------:R-:W-:Y:S01]  /*0400*/  IMAD.IADD R8, R11, 0x1, -R8 ;  /* 0x000000010b087824 */ /* 0x000fe200078e0a08 */
[----:B------:R-:W-:Y:S01]  /*0410*/  SHF.R.S32.HI R0, RZ, 0x1f, R4 ;  /* 0x0000001fff007819 */ /* 0x000fe20000011404 */
[----:B------:R-:W-:Y:S01]  /*0420*/  ULDC UR48, c[0x0][0x224] ;  /* 0x0000890000307ab9 */ /* 0x000fe20000000800 */
[----:B------:R-:W-:Y:S01]  /*0430*/  LOP3.LUT R2, R2, 0xfffffffe, RZ, 0xc0, !PT ;  /* 0xfffffffe02027812 */ /* 0x000fe200078ec0ff */
[----:B------:R-:W-:Y:S01]  /*0440*/  @UP5 UIMAD UR52, UR30, UR47, URZ ;  /* 0x0000002f1e3452a4 */ /* 0x000fe2000f8e023f */
[----:B------:R-:W-:Y:S01]  /*0450*/  SHF.R.S32.HI R12, RZ, 0x3, R10 ;  /* 0x00000003ff0c7819 */ /* 0x000fe2000001140a */
[----:B------:R-:W-:Y:S01]  /*0460*/  ULDC.64 UR4, c[0x0][0x118] ;  /* 0x0000460000047ab9 */ /* 0x000fe20000000a00 */
[----:B------:R-:W-:Y:S01]  /*0470*/  LEA.HI R0, R0, R5, RZ, 0x3 ;  /* 0x0000000500007211 */ /* 0x000fe200078f18ff */
[----:B------:R-:W-:Y:S01]  /*0480*/  IMAD.IADD R11, R6, 0x1, -R2 ;  /* 0x00000001060b7824 */ /* 0x000fe200078e0a02 */
[C---:B------:R-:W-:Y:S01]  /*0490*/  LOP3.LUT P4, RZ, R7.reuse, 0x4, RZ, 0xc0, !PT ;  /* 0x0000000407ff7812 */ /* 0x040fe2000788c0ff */
[----:B------:R-:W-:Y:S01]  /*04a0*/  IMAD.SHL.U32 R2, R12, 0x40, RZ ;  /* 0x000000400c027824 */ /* 0x000fe200078e00ff */
[----:B------:R-:W-:Y:S01]  /*04b0*/  LOP3.LUT R3, R0, 0xfffffff8, RZ, 0xc0, !PT ;  /* 0xfffffff800037812 */ /* 0x000fe200078ec0ff */
[----:B------:R-:W-:Y:S01]  /*04c0*/  UMOV UR59, 0x4 ;  /* 0x00000004003b7882 */ /* 0x000fe20000000000 */
[----:B------:R-:W-:Y:S01]  /*04d0*/  LOP3.LUT P3, RZ, R7, 0x2, RZ, 0xc0, !PT ;  /* 0x0000000207ff7812 */ /* 0x000fe2000786c0ff */
[----:B------:R-:W-:Y:S01]  /*04e0*/  ULOP3.LUT UR54, UR34, UR54, URZ, 0x3c, !UPT ;  /* 0x0000003622367292 */ /* 0x000fe2000f8e3c3f */
[----:B------:R-:W-:Y:S01]  /*04f0*/  LOP3.LUT R0, R2, 0x1c0, RZ, 0xc0, !PT ;  /* 0x000001c002007812 */ /* 0x000fe200078ec0ff */
[----:B------:R-:W-:Y:S01]  /*0500*/  IMAD.IADD R5, R5, 0x1, -R3 ;  /* 0x0000000105057824 */ /* 0x000fe200078e0a03 */
[----:B------:R-:W-:Y:S01]  /*0510*/  SHF.R.S32.HI R3, RZ, 0x1f, R8 ;  /* 0x0000001fff037819 */ /* 0x000fe20000011408 */
[----:B------:R-:W-:Y:S01]  /*0520*/  USHF.R.S32.HI UR55, URZ, 0x1f, UR34 ;  /* 0x0000001f3f377899 */ /* 0x000fe20008011422 */
[----:B------:R-:W-:Y:S01]  /*0530*/  LOP3.LUT R2, R0, 0x38, R20, 0xf8, !PT ;  /* 0x0000003800027812 */ /* 0x000fe200078ef814 */
[----:B------:R-:W-:Y:S01]  /*0540*/  USHF.L.U32 UR60, UR30, 0x7, URZ ;  /* 0x000000071e3c7899 */ /* 0x000fe2000800063f */
[----:B------:R-:W-:Y:S01]  /*0550*/  SHF.R.U32.HI R0, RZ, 0x3, R0 ;  /* 0x00000003ff007819 */ /* 0x000fe20000011600 */
[----:B------:R-:W-:Y:S01]  /*0560*/  UISETP.NE.AND UP6, UPT, UR10, URZ, UPT ;  /* 0x0000003f0a00728c */ /* 0x000fe2000bfc5270 */
[----:B------:R-:W-:Y:S01]  /*0570*/  LEA.HI R13, R3, R8, RZ, 0x3 ;  /* 0x00000008030d7211 */ /* 0x000fe200078f18ff */
[----:B------:R-:W-:Y:S01]  /*0580*/  USHF.R.S32.HI UR57, URZ, 0x1f, UR30 ;  /* 0x0000001f3f397899 */ /* 0x000fe2000801141e */
[----:B------:R-:W-:Y:S01]  /*0590*/  LOP3.LUT R12, R2, R0, RZ, 0x3c, !PT ;  /* 0x00000000020c7212 */ /* 0x000fe200078e3cff */
[----:B------:R-:W-:Y:S01]  /*05a0*/  IMAD.SHL.U32 R0, R7, 0x40, RZ ;  /* 0x0000004007007824 */ /* 0x000fe200078e00ff */
[----:B------:R-:W-:Y:S01]  /*05b0*/  LOP3.LUT R2, R13, 0xfffffff8, RZ, 0xc0, !PT ;  /* 0xfffffff80d027812 */ /* 0x000fe200078ec0ff */
[----:B------:R-:W-:Y:S01]  /*05c0*/  USHF.R.S32.HI UR56, URZ, 0x1f, UR34 ;  /* 0x0000001f3f387899 */ /* 0x000fe20008011422 */
[----:B------:R-:W-:Y:S01]  /*05d0*/  LOP3.LUT R3, R5, 0x1, RZ, 0xc0, !PT ;  /* 0x0000000105037812 */ /* 0x000fe200078ec0ff */
[----:B------:R-:W-:Y:S01]  /*05e0*/  UIMAD.WIDE.U32 UR40, UR36, UR42, URZ ;  /* 0x0000002a242872a5 */ /* 0x000fe2000f8e003f */
[----:B------:R-:W-:Y:S01]  /*05f0*/  LOP3.LUT R0, R0, 0x1c0, RZ, 0xc0, !PT ;  /* 0x000001c000007812 */ /* 0x000fe200078ec0ff */
[----:B------:R-:W-:Y:S01]  /*0600*/  IMAD.IADD R9, R8, 0x1, -R2 ;  /* 0x0000000108097824 */ /* 0x000fe200078e0a02 */
[----:B------:R-:W-:Y:S01]  /*0610*/  SHF.R.S32.HI R8, RZ, 0x7, R15 ;  /* 0x00000007ff087819 */ /* 0x000fe2000001140f */
[----:B------:R-:W-:Y:S01]  /*0620*/  IMAD.SHL.U32 R2, R14, 0x10, RZ ;  /* 0x000000100e027824 */ /* 0x000fe200078e00ff */
[C---:B------:R-:W-:Y:S01]  /*0630*/  LOP3.LUT R6, R0.reuse, 0x8, R10, 0xf8, !PT ;  /* 0x0000000800067812 */ /* 0x040fe200078ef80a */
[----:B------:R-:W-:Y:S01]  /*0640*/  UIMAD UR49, UR37, UR42, URZ ;  /* 0x0000002a253172a4 */ /* 0x000fe2000f8e023f */
[----:B------:R-:W-:Y:S01]  /*0650*/  SHF.R.U32.HI R4, RZ, 0x3, R0 ;  /* 0x00000003ff047819 */ /* 0x000fe20000011600 */
[----:B------:R-:W-:Y:S01]  /*0660*/  USHF.R.S32.HI UR51, URZ, 0x1f, UR45 ;  /* 0x0000001f3f337899 */ /* 0x000fe2000801142d */
[----:B------:R-:W-:Y:S01]  /*0670*/  LOP3.LUT R7, R0, 0x10, R2, 0xf8, !PT ;  /* 0x0000001000077812 */ /* 0x000fe200078ef802 */
[----:B------:R-:W-:Y:S01]  /*0680*/  IMAD.SHL.U32 R2, R11, 0x200, RZ ;  /* 0x000002000b027824 */ /* 0x000fe200078e00ff */
[----:B------:R-:W-:Y:S01]  /*0690*/  ISETP.NE.U32.AND P0, PT, R3, 0x1, PT ;  /* 0x000000010300780c */ /* 0x000fe20003f05070 */
[----:B------:R-:W-:Y:S01]  /*06a0*/  UIMAD UR48, UR6, UR48, URZ ;  /* 0x00000030063072a4 */ /* 0x000fe2000f8e023f */
[----:B------:R-:W-:Y:S01]  /*06b0*/  LOP3.LUT R0, R6, R4, RZ, 0x3c, !PT ;  /* 0x0000000406007212 */ /* 0x000fe200078e3cff */
[----:B------:R-:W-:Y:S01]  /*06c0*/  IMAD R3, R8, 0x800, R2 ;  /* 0x0000080008037824 */ /* 0x000fe200078e0202 */
[C---:B------:R-:W-:Y:S01]  /*06d0*/  R2P PR, R5.reuse, 0x6 ;  /* 0x0000000605007804 */ /* 0x040fe20000000000 */
[----:B------:R-:W-:Y:S01]  /*06e0*/  IMAD.SHL.U32 R5, R5, 0x40, RZ ;  /* 0x0000004005057824 */ /* 0x000fe200078e00ff */
[----:B------:R-:W-:Y:S01]  /*06f0*/  LOP3.LUT R7, R7, 0x8, R10, 0xf8, !PT ;  /* 0x0000000807077812 */ /* 0x000fe200078ef80a */
[----:B------:R-:W-:Y:S01]  /*0700*/  IMAD.IADD R0, R3, 0x1, R0 ;  /* 0x0000000103007824 */ /* 0x000fe200078e0200 */
[----:B------:R-:W-:Y:S01]  /*0710*/  SHF.R.S32.HI R3, RZ, 0x6, R17 ;  /* 0x00000006ff037819 */ /* 0x000fe20000011411 */
[----:B------:R-:W-:Y:S01]  /*0720*/  IMAD.SHL.U32 R6, R11, 0x20, RZ ;  /* 0x000000200b067824 */ /* 0x000fe200078e00ff */
[----:B------:R-:W-:Y:S01]  /*0730*/  LOP3.LUT R4, R2, R7, R4, 0xf6, !PT ;  /* 0x0000000702047212 */ /* 0x000fe200078ef604 */
[----:B------:R-:W-:Y:S01]  /*0740*/  IMAD.SHL.U32 R7, R8, 0x20, RZ ;  /* 0x0000002008077824 */ /* 0x000fe200078e00ff */
[----:B------:R-:W-:Y:S01]  /*0750*/  LOP3.LUT R2, R5, 0x1c0, RZ, 0xc0, !PT ;  /* 0x000001c005027812 */ /* 0x000fe200078ec0ff */
[----:B------:R-:W-:Y:S01]  /*0760*/  IMAD R17, R3, 0x200, R12 ;  /* 0x0000020003117824 */ /* 0x000fe200078e020c */
[----:B------:R-:W-:Y:S01]  /*0770*/  LOP3.LUT P6, RZ, R9, 0x4, RZ, 0xc0, !PT ;  /* 0x0000000409ff7812 */ /* 0x000fe200078cc0ff */
[----:B------:R-:W-:Y:S01]  /*0780*/  IMAD.SHL.U32 R3, R3, 0x8, RZ ;  /* 0x0000000803037824 */ /* 0x000fe200078e00ff */
[----:B------:R-:W-:Y:S01]  /*0790*/  SHF.R.U32.HI R5, RZ, 0x3, R2 ;  /* 0x00000003ff057819 */ /* 0x000fe20000011602 */
[----:B------:R-:W-:Y:S01]  /*07a0*/  IMAD.SHL.U32 R0, R0, 0x2, RZ ;  /* 0x0000000200007824 */ /* 0x000fe200078e00ff */
[----:B------:R-:W-:Y:S01]  /*07b0*/  LOP3.LUT P5, RZ, R9, 0x2, RZ, 0xc0, !PT ;  /* 0x0000000209ff7812 */ /* 0x000fe200078ac0ff */
[----:B------:R-:W-:Y:S01]  /*07c0*/  @!UP5 UIMAD UR47, UR7, UR47, URZ ;  /* 0x0000002f072fd2a4 */ /* 0x000fe2000f8e023f */
[----:B------:R-:W-:Y:S01]  /*07d0*/  LOP3.LUT R3, R3, 0x18, RZ, 0xc0, !PT ;  /* 0x0000001803037812 */ /* 0x000fe200078ec0ff */
[----:B------:R-:W-:-:S03]  /*07e0*/  USHF.R.S32.HI UR46, URZ, 0x1f, UR39 ;  /* 0x0000001f3f2e7899 */ /* 0x000fc60008011427 */
[----:B------:R-:W-:Y:S02]  /*07f0*/  LOP3.LUT R10, R3, 0x20, R6, 0xf8, !PT ;  /* 0x00000020030a7812 */ /* 0x000fe400078ef806 */
[----:B------:R-:W-:Y:S01]  /*0800*/  LOP3.LUT R6, R2, 0x20, R7, 0xf8, !PT ;  /* 0x0000002002067812 */ /* 0x000fe200078ef807 */
[----:B------:R-:W-:Y:S01]  /*0810*/  IMAD.SHL.U32 R7, R9, 0x40, RZ ;  /* 0x0000004009077824 */ /* 0x000fe200078e00ff */
[----:B------:R-:W-:Y:S01]  /*0820*/  LOP3.LUT R8, R5, R2, R3, 0x1e, !PT ;  /* 0x0000000205087212 */ /* 0x000fe200078e1e03 */
        /* <DEDUP_REMOVED lines=8> */
[----:B------:R-:W-:Y:S02]  /*08b0*/  IMAD.SHL.U32 R5, R11, 0x8, RZ ;  /* 0x000000080b057824 */ /* 0x000fe400078e00ff */
[----:B------:R-:W-:Y:S01]  /*08c0*/  IMAD.SHL.U32 R8, R13, 0x40, RZ ;  /* 0x000000400d087824 */ /* 0x000fe200078e00ff */
[----:B------:R-:W-:Y:S01]  /*08d0*/  IADD3 R13, R20, 0x80, RZ ;  /* 0x00000080140d7810 */ /* 0x000fe20007ffe0ff */
[----:B------:R-:W-:Y:S01]  /*08e0*/  IMAD.MOV.U32 R6, RZ, RZ, 0x20 ;  /* 0x00000020ff067424 */ /* 0x000fe200078e00ff */
[----:B------:R-:W-:Y:S01]  /*08f0*/  LOP3.LUT R5, R2, 0x8, R5, 0xf8, !PT ;  /* 0x0000000802057812 */ /* 0x000fe200078ef805 */
[----:B------:R-:W-:Y:S01]  /*0900*/  IMAD.SHL.U32 R11, R17, 0x2, RZ ;  /* 0x00000002110b7824 */ /* 0x000fe200078e00ff */
[----:B------:R-:W-:-:S02]  /*0910*/  LOP3.LUT R8, R8, 0xfffffe00, RZ, 0xc0, !PT ;  /* 0xfffffe0008087812 */ /* 0x000fc400078ec0ff */
[----:B------:R-:W-:Y:S01]  /*0920*/  LOP3.LUT R2, R3, R10, R2, 0x1e, !PT ;  /* 0x0000000a03027212 */ /* 0x000fe200078e1e02 */
[----:B------:R-:W-:Y:S01]  /*0930*/  IMAD.MOV.U32 R10, RZ, RZ, -0x10 ;  /* 0xfffffff0ff0a7424 */ /* 0x000fe200078e00ff */
[----:B------:R-:W-:Y:S01]  /*0940*/  LOP3.LUT R3, R5, R3, RZ, 0x3c, !PT ;  /* 0x0000000305037212 */ /* 0x000fe200078e3cff */
[--C-:B------:R-:W-:Y:S01]  /*0950*/  IMAD R7, R16, 0x400, R8.reuse ;  /* 0x0000040010077824 */ /* 0x100fe200078e0208 */
[----:B------:R-:W-:Y:S01]  /*0960*/  LEA R12, R12, 0xc000, 0x1 ;  /* 0x0000c0000c0c7811 */ /* 0x000fe200078e08ff */
[----:B------:R-:W-:Y:S01]  /*0970*/  IMAD R9, R14, 0x400, R8 ;  /* 0x000004000e097824 */ /* 0x000fe200078e0208 */
[----:B------:R-:W-:Y:S01]  /*0980*/  IADD3 R14, R20, 0x40, RZ ;  /* 0x00000040140e7810 */ /* 0x000fe20007ffe0ff */
[----:B------:R-:W-:Y:S01]  /*0990*/  IMAD.MOV.U32 R5, RZ, RZ, 0x40 ;  /* 0x00000040ff057424 */ /* 0x000fe200078e00ff */
[----:B------:R-:W-:Y:S01]  /*09a0*/  LOP3.LUT R8, R2, R8, RZ, 0xfc, !PT ;  /* 0x0000000802087212 */ /* 0x000fe200078efcff */
[----:B------:R-:W-:Y:S01]  /*09b0*/  IMAD.IADD R7, R7, 0x1, R3 ;  /* 0x0000000107077824 */ /* 0x000fe200078e0203 */
[----:B------:R-:W-:Y:S01]  /*09c0*/  SEL R2, R6, 0xffffffe0, !P3 ;  /* 0xffffffe006027807 */ /* 0x000fe20005800000 */
[----:B------:R-:W-:Y:S01]  /*09d0*/  IMAD.IADD R9, R3, 0x1, R9 ;  /* 0x0000000103097824 */ /* 0x000fe200078e0209 */
[----:B------:R-:W-:Y:S01]  /*09e0*/  SEL R3, R5, 0xffffffc0, !P4 ;  /* 0xffffffc005037807 */ /* 0x000fe20006000000 */
[----:B------:R-:W-:Y:S01]  /*09f0*/  STL [R1+0x6c], R14 ;  /* 0x00006c0e01007387 */ /* 0x000fe20000100800 */
[----:B------:R-:W-:-:S02]  /*0a00*/  SEL R10, R10, 0x10, !P0 ;  /* 0x000000100a0a7807 */ /* 0x000fc40004000000 */
[----:B------:R-:W-:Y:S01]  /*0a10*/  SEL R6, R6, 0xffffffe0, !P5 ;  /* 0xffffffe006067807 */ /* 0x000fe20006800000 */
[----:B------:R-:W-:Y:S01]  /*0a20*/  STL [R1+0x70], R13 ;  /* 0x0000700d01007387 */ /* 0x000fe20000100800 */
[----:B------:R-:W-:Y:S01]  /*0a30*/  IMAD.IADD R252, R0, 0x1, R3 ;  /* 0x0000000100fc7824 */ /* 0x000fe200078e0203 */
[----:B------:R-:W-:Y:S02]  /*0a40*/  SEL R5, R5, 0xffffffc0, !P6 ;  /* 0xffffffc005057807 */ /* 0x000fe40007000000 */
[----:B------:R1:W-:Y:S01]  /*0a50*/  STL [R1+0x2c], R11 ;  /* 0x00002c0b01007387 */ /* 0x0003e20000100800 */
[----:B------:R-:W-:-:S03]  /*0a60*/  LEA R9, R9, 0x12000, 0x1 ;  /* 0x0001200009097811 */ /* 0x000fc600078e08ff */
[----:B------:R2:W-:Y:S01]  /*0a70*/  STL [R1], R0 ;  /* 0x0000000001007387 */ /* 0x0005e20000100800 */
[--C-:B-1----:R-:W-:Y:S01]  /*0a80*/  IMAD.IADD R11, R0, 0x1, R2.reuse ;  /* 0x00000001000b7824 */ /* 0x102fe200078e0202 */
[----:B------:R-:W-:Y:S01]  /*0a90*/  IADD3 R2, R3, R0, R2 ;  /* 0x0000000003027210 */ /* 0x000fe20007ffe002 */
[----:B--2---:R-:W-:-:S03]  /*0aa0*/  IMAD.SHL.U32 R0, R15, 0x2, RZ ;  /* 0x000000020f007824 */ /* 0x004fc600078e00ff */
        /* <DEDUP_REMOVED lines=10> */
[----:B------:R-:W-:Y:S01]  /*0b50*/  IADD3 R4, R12, 0x40, RZ ;  /* 0x000000400c047810 */ /* 0x000fe20007ffe0ff */
        /* <DEDUP_REMOVED lines=21> */
.L_x_120:
        /* <DEDUP_REMOVED lines=53> */
.L_x_76:
        /* <DEDUP_REMOVED lines=59> */
.L_x_78:
        /* <DEDUP_REMOVED lines=18> */
.L_x_79:
        /* <DEDUP_REMOVED lines=69> */
.L_x_80:
[----:B------:R-:W-:Y:S02]  /*1920*/  UMOV UR8, UR48 ;  /* 0x0000003000087c82 */ /* 0x000fe40008000000 */
.L_x_81:
[----:B------:R-:W2:Y:S04]  /*1930*/  LDL.64 R4, [R1+0x50] ;  /* 0x0000500001047983 */ /* 0x000ea80000100a00 */
[----:B------:R1:W3:Y:S01]  /*1940*/  LDL.64 R30, [R1+0x50] ;  /* 0x00005000011e7983 */ /* 0x0002e20000100a00 */
[----:B------:R-:W-:Y:S01]  /*1950*/  UIADD3 UR6, UP4, UP3, UR6, UR39, UR45 ;  /* 0x0000002706067290 */ /* 0x000fe2000fb9e02d */
[----:B------:R-:W-:Y:S01]  /*1960*/  BSSY B1, `(.L_x_77) ;  /* 0x0000785000017945 */ /* 0x000fe20003800000 */
[----:B------:R-:W-:Y:S01]  /*1970*/  UIADD3 UR8, UR15, UR8, URZ ;  /* 0x000000080f087290 */ /* 0x000fe2000fffe03f */
[----:B------:R-:W4:Y:S01]  /*1980*/  S2R R32, SR_TID.X ;  /* 0x0000000000207919 */ /* 0x000f220000002100 */
[----:B------:R-:W-:-:S02]  /*1990*/  UIADD3 UR12, UP2, UP1, UR12, UR6, UR13 ;  /* 0x000000060c0c7290 */ /* 0x000fc4000f95e00d */
[----:B------:R-:W-:Y:S01]  /*19a0*/  UIADD3.X UR6, UR9, UR46, UR51, UP4, UP3 ;  /* 0x0000002e09067290 */ /* 0x000fe2000a7e6433 */
[----:B------:R-:W5:Y:S01]  /*19b0*/  S2R R33, SR_TID.X ;  /* 0x0000000000217919 */ /* 0x000f620000002100 */
[----:B------:R-:W-:Y:S02]  /*19c0*/  ULDC UR13, c[0x0][0x2e8] ;  /* 0x0000ba00000d7ab9 */ /* 0x000fe40000000800 */
[----:B------:R-:W-:Y:S01]  /*19d0*/  UIADD3.X UR10, UR10, UR6, UR11, UP2, UP1 ;  /* 0x000000060a0a7290 */ /* 0x000fe200097e240b */
[----:B------:R-:W1:Y:S01]  /*19e0*/  S2R R27, SR_TID.X ;  /* 0x00000000001b7919 */ /* 0x000e620000002100 */
[----:B------:R-:W-:Y:S02]  /*19f0*/  UIADD3 UR14, UR15, UR14, URZ ;  /* 0x0000000e0f0e7290 */ /* 0x000fe4000fffe03f */
        /* <DEDUP_REMOVED lines=19> */
[----:B------:R-:W-:-:S04]  /*1b30*/  ULEA.HI UR13, UR13, UR6, URZ, 0x6 ;  /* 0x000000060d0d7291 */ /* 0x000fc8000f8f303f */
        /* <DEDUP_REMOVED lines=14> */
[----:B------:R-:W-:-:S03]  /*1c20*/  IMAD.U32 R6, RZ, RZ, UR15 ;  /* 0x0000000fff067e24 */ /* 0x000fc6000f8e00ff */
[----:B------:R-:W-:Y:S02]  /*1c30*/  IADD3.X R9, R7, UR32, R5, P2, !PT ;  /* 0x0000002007097c10 */ /* 0x000fe400097fe405 */
[----:B------:R-:W-:Y:S01]  /*1c40*/  IADD3.X R5, R31, UR21, RZ, P0, !PT ;  /* 0x000000151f057c10 */ /* 0x000fe200087fe4ff */
[----:B------:R-:W-:-:S04]  /*1c50*/  ULDC.64 UR20, c[0x0][0x3c8] ;  /* 0x0000f20000147ab9 */ /* 0x000fc80000000a00 */
[----:B------:R-:W-:Y:S01]  /*1c60*/  IMAD.WIDE.U32 R4, R6, c[0x0][0x370], R4 ;  /* 0x0000dc0006047a25 */ /* 0x000fe200078e0004 */
[----:B------:R-:W-:-:S04]  /*1c70*/  LOP3.LUT R6, R25, 0xffffffe0, RZ, 0xc0, !PT ;  /* 0xffffffe019067812 */ /* 0x000fc800078ec0ff */
[----:B------:R-:W-:Y:S01]  /*1c80*/  IADD3 R5, R5, UR7, RZ ;  /* 0x0000000705057c10 */ /* 0x000fe2000fffe0ff */
[----:B------:R-:W-:Y:S01]  /*1c90*/  IMAD.IADD R20, R27, 0x1, -R6 ;  /* 0x000000011b147824 */ /* 0x000fe200078e0a06 */
[----:B------:R-:W-:Y:S01]  /*1ca0*/  UIADD3 UR7, UR33, -0x1, URZ ;  /* 0xffffffff21077890 */ /* 0x000fe2000fffe03f */
        /* <DEDUP_REMOVED lines=14> */
[----:B------:R-:W-:Y:S01]  /*1d90*/  ULDC.64 UR20, c[0x0][0x200] ;  /* 0x0000800000147ab9 */ /* 0x000fe20000000a00 */
[----:B------:R-:W-:Y:S01]  /*1da0*/  LEA.HI.X R13, R11, c[0x0][0x354], R10, 0x2, P0 ;  /* 0x0000d5000b0d7a11 */ /* 0x000fe200000f140a */
[----:B------:R-:W-:Y:S01]  /*1db0*/  IMAD R4, R32, c[0x0][0x374], R4 ;  /* 0x0000dd0020047a24 */ /* 0x000fe200078e0204 */
[----:B------:R-:W-:Y:S01]  /*1dc0*/  LEA R36, P2, R6, c[0x0][0x330], 0x1 ;  /* 0x0000cc0006247a11 */ /* 0x000fe200078408ff */
[----:B------:R-:W-:Y:S01]  /*1dd0*/  UIMAD.WIDE UR14, UR14, UR59, UR20 ;  /* 0x0000003b0e0e72a5 */ /* 0x000fe2000f8e0214 */
[----:B------:R-:W-:Y:S01]  /*1de0*/  LEA.HI.X R35, R8, c[0x0][0x164], R21, 0x1, P3 ;  /* 0x0000590008237a11 */ /* 0x000fe200018f0c15 */
[----:B------:R-:W-:Y:S01]  /*1df0*/  IMAD.IADD R19, R7, 0x1, R4 ;  /* 0x0000000107137824 */ /* 0x000fe200078e0204 */
[----:B------:R1:W-:Y:S01]  /*1e00*/  STL.64 [R1+0x30], R12 ;  /* 0x0000300c01007387 */ /* 0x0003e20000100a00 */
[----:B------:R-:W-:Y:S01]  /*1e10*/  PLOP3.LUT P0, PT, PT, PT, UP1, 0x80, 0x0 ;  /* 0x000000000000781c */ /* 0x000fe20003f0f018 */
[----:B------:R-:W-:-:S02]  /*1e20*/  UMOV UR11, UR8 ;  /* 0x00000008000b7c82 */ /* 0x000fc40008000000 */
[----:B------:R-:W-:Y:S01]  /*1e30*/  LEA.HI.X R37, R6, c[0x0][0x334], R19, 0x1, P2 ;  /* 0x0000cd0006257a11 */ /* 0x000fe200010f0c13 */
[----:B------:R1:W-:Y:S01]  /*1e40*/  STL.64 [R1+0x48], R34 ;  /* 0x0000482201007387 */ /* 0x0003e20000100a00 */
[----:B------:R-:W-:Y:S02]  /*1e50*/  UMOV UR10, UR9 ;  /* 0x00000009000a7c82 */ /* 0x000fe40008000000 */
[----:B------:R-:W-:Y:S01]  /*1e60*/  UMOV UR9, UR14 ;  /* 0x0000000e00097c82 */ /* 0x000fe20008000000 */
[----:B------:R1:W-:Y:S01]  /*1e70*/  STL.64 [R1+0x40], R36 ;  /* 0x0000402401007387 */ /* 0x0003e20000100a00 */
[----:B------:R-:W-:-:S04]  /*1e80*/  UMOV UR8, UR15 ;  /* 0x0000000f00087c82 */ /* 0x000fc80008000000 */
[----:B------:R-:W-:Y:S05]  /*1e90*/  @P0 BRA `(.L_x_82) ;  /* 0x000008b000000947 */ /* 0x000fea0003800000 */
        /* <DEDUP_REMOVED lines=18> */
.L_x_83:
        /* <DEDUP_REMOVED lines=18> */
.L_x_84:
[----:B------:R2:W5:Y:S01]  /*20e0*/  LDL R14, [R1+0x6c] ;  /* 0x00006c00010e7983 */ /* 0x0005620000100800 */
[----:B------:R-:W-:-:S03]  /*20f0*/  ULDC.64 UR6, c[0x0][0x3a0] ;  /* 0x0000e80000067ab9 */ /* 0x000fc60000000a00 */
[----:B-1----:R2:W5:Y:S01]  /*2100*/  LDL R13, [R1+0x70] ;  /* 0x00007000010d7983 */ /* 0x0025620000100800 */
        /* <DEDUP_REMOVED lines=17> */
[----:B--2---:R-:W-:Y:S01]  /*2220*/  MOV R5, R10 ;  /* 0x0000000a00057202 */ /* 0x004fe20000000f00 */
        /* <DEDUP_REMOVED lines=13> */
.L_x_86:
[----:B--2---:R-:W-:Y:S05]  /*2300*/  BSYNC B0 ;  /* 0x0000000000007941 */ /* 0x004fea0003800000 */
.L_x_85:
[----:B-1----:R-:W-:Y:S01]  /*2310*/  IADD3 R4, R32, 0x20, RZ ;  /* 0x0000002020047810 */ /* 0x002fe20007ffe0ff */
        /* <DEDUP_REMOVED lines=18> */
.L_x_88:
[----:B------:R-:W-:Y:S05]  /*2440*/  BSYNC B0 ;  /* 0x0000000000007941 */ /* 0x000fea0003800000 */
.L_x_87:
        /* <DEDUP_REMOVED lines=29> */
.L_x_90:
[----:B------:R-:W-:Y:S05]  /*2620*/  BSYNC B0 ;  /* 0x0000000000007941 */ /* 0x000fea0003800000 */
.L_x_89:
        /* <DEDUP_REMOVED lines=18> */
.L_x_82:
        /* <DEDUP_REMOVED lines=22> */
[----:B-1----:R-:W3:Y:S04]  /*28b0*/  LDL R13, [R1+0x6c] ;  /* 0x00006c00010d7983 */ /* 0x002ee80000100800 */
[----:B------:R-:W4:Y:S01]  /*28c0*/  LDL R12, [R1+0x70] ;  /* 0x00007000010c7983 */ /* 0x000f220000100800 */
        /* <DEDUP_REMOVED lines=14> */
[----:B---3--:R-:W-:Y:S02]  /*29b0*/  ISETP.GE.AND P3, PT, R13, c[0x0][0x220], PT ;  /* 0x000088000d007a0c */ /* 0x008fe40003f66270 */
[----:B----4-:R-:W-:-:S11]  /*29c0*/  ISETP.GE.AND P2, PT, R12, c[0x0][0x220], PT ;  /* 0x000088000c007a0c */ /* 0x010fd60003f46270 */
        /* <DEDUP_REMOVED lines=15> */
.L_x_93:
[----:B------:R-:W-:Y:S05]  /*2ac0*/  BSYNC B0 ;  /* 0x0000000000007941 */ /* 0x000fea0003800000 */
.L_x_92:
[----:B------:R-:W-:Y:S01]  /*2ad0*/  IADD3 R16, R32, 0x20, RZ ;  /* 0x0000002020107810 */ /* 0x000fe20007ffe0ff */
[----:B------:R-:W-:Y:S03]  /*2ae0*/  BSSY B0, `(.L_x_94) ;  /* 0x0000029000007945 */ /* 0x000fe60003800000 */
[----:B------:R-:W-:-:S13]  /*2af0*/  ISETP.GE.AND P5, PT, R16, UR6, PT ;  /* 0x0000000610007c0c */ /* 0x000fda000bfa6270 */
[----:B------:R3:W-:Y:S04]  /*2b00*/  @P5 STS.128 [R29+0x13000], RZ ;  /* 0x013000ff1d005388 */ /* 0x0007e80000000c00 */
[----:B------:R3:W-:Y:S04]  /*2b10*/  @P5 STS.128 [R29+0x15000], RZ ;  /* 0x015000ff1d005388 */ /* 0x0007e80000000c00 */
[----:B------:R3:W-:Y:S01]  /*2b20*/  @P5 STS.128 [R29+0x17000], RZ ;  /* 0x017000ff1d005388 */ /* 0x0007e20000000c00 */
[----:B------:R-:W-:Y:S05]  /*2b30*/  @P5 BRA `(.L_x_95) ;  /* 0x0000023000005947 */ /* 0x000fea0003800000 */
[----:B-1----:R-:W4:Y:S04]  /*2b40*/  LDL R13, [R1+0x6c] ;  /* 0x00006c00010d7983 */ /* 0x002f280000100800 */
[----:B------:R-:W5:Y:S01]  /*2b50*/  LDL R12, [R1+0x70] ;  /* 0x00007000010c7983 */ /* 0x000f620000100800 */
        /* <DEDUP_REMOVED lines=10> */
[----:B----4-:R-:W-:Y:S02]  /*2c00*/  ISETP.GE.AND P2, PT, R13, c[0x0][0x220], PT ;  /* 0x000088000d007a0c */ /* 0x010fe40003f46270 */
[----:B-----5:R-:W-:Y:S02]  /*2c10*/  ISETP.GE.AND P0, PT, R12, c[0x0][0x220], PT ;  /* 0x000088000c007a0c */ /* 0x020fe40003f06270 */
        /* <DEDUP_REMOVED lines=21> */
.L_x_95:
[----:B------:R-:W-:Y:S05]  /*2d70*/  BSYNC B0 ;  /* 0x0000000000007941 */ /* 0x000fea0003800000 */
.L_x_94:
        /* <DEDUP_REMOVED lines=29> */
.L_x_97:
[----:B------:R-:W-:Y:S05]  /*2f50*/  BSYNC B0 ;  /* 0x0000000000007941 */ /* 0x000fea0003800000 */
.L_x_96:
[----:B------:R-:W-:Y:S01]  /*2f60*/  ISETP.GE.AND P3, PT, R16, UR6, PT ;  /* 0x0000000610007c0c */ /* 0x000fe2000bf66270 */
[----:B------:R-:W-:Y:S01]  /*2f70*/  BSSY B0, `(.L_x_98) ;  /* 0x0000027000007945 */ /* 0x000fe20003800000 */
[----:B-1----:R-:W-:-:S11]  /*2f80*/  MOV R12, 0x20 ;  /* 0x00000020000c7802 */ /* 0x002fd60000000f00 */
[----:B------:R1:W-:Y:S04]  /*2f90*/  @P3 STS.128 [R29+0x7000], RZ ;  /* 0x007000ff1d003388 */ /* 0x0003e80000000c00 */
[----:B------:R1:W-:Y:S04]  /*2fa0*/  @P3 STS.128 [R29+0x9000], RZ ;  /* 0x009000ff1d003388 */ /* 0x0003e80000000c00 */
[----:B------:R1:W-:Y:S01]  /*2fb0*/  @P3 STS.128 [R29+0xb000], RZ ;  /* 0x00b000ff1d003388 */ /* 0x0003e20000000c00 */
[----:B------:R-:W-:Y:S05]  /*2fc0*/  @P3 BRA `(.L_x_99) ;  /* 0x0000021000003947 */ /* 0x000fea0003800000 */
[----:B------:R-:W5:Y:S04]  /*2fd0*/  LDL R10, [R1+0x6c] ;  /* 0x00006c00010a7983 */ /* 0x000f680000100800 */
[----:B--2---:R-:W2:Y:S01]  /*2fe0*/  LDL R13, [R1+0x70] ;  /* 0x00007000010d7983 */ /* 0x004ea20000100800 */
        /* <DEDUP_REMOVED lines=8> */
[----:B-----5:R-:W-:Y:S02]  /*3070*/  ISETP.GE.AND P1, PT, R10, c[0x0][0x220], PT ;  /* 0x000088000a007a0c */ /* 0x020fe40003f26270 */
        /* <DEDUP_REMOVED lines=9> */
[----:B--2---:R-:W-:-:S03]  /*3110*/  ISETP.GE.AND P0, PT, R13, c[0x0][0x220], PT ;  /* 0x000088000d007a0c */ /* 0x004fc60003f06270 */
        /* <DEDUP_REMOVED lines=12> */
.L_x_99:
[----:B------:R-:W-:Y:S05]  /*31e0*/  BSYNC B0 ;  /* 0x0000000000007941 */ /* 0x000fea0003800000 */
.L_x_98:
[----:B------:R1:W-:Y:S01]  /*31f0*/  @P4 STS.128 [R29], RZ ;  /* 0x000000ff1d004388 */ /* 0x0003e20000000c00 */
[----:B------:R-:W-:Y:S03]  /*3200*/  BSSY B0, `(.L_x_100) ;  /* 0x0000019000007945 */ /* 0x000fe60003800000 */
[----:B------:R1:W-:Y:S04]  /*3210*/  @P4 STS.128 [R29+0x2000], RZ ;  /* 0x002000ff1d004388 */ /* 0x0003e80000000c00 */
[----:B------:R1:W-:Y:S01]  /*3220*/  @P4 STS.128 [R29+0x4000], RZ ;  /* 0x004000ff1d004388 */ /* 0x0003e20000000c00 */
[----:B------:R-:W-:Y:S05]  /*3230*/  @P4 BRA `(.L_x_101) ;  /* 0x0000015000004947 */ /* 0x000fea0003800000 */
[----:B------:R-:W5:Y:S04]  /*3240*/  LDL R5, [R1+0x6c] ;  /* 0x00006c0001057983 */ /* 0x000f680000100800 */
[----:B--2---:R-:W2:Y:S01]  /*3250*/  LDL R4, [R1+0x70] ;  /* 0x0000700001047983 */ /* 0x004ea20000100800 */
[----:B------:R-:W-:-:S13]  /*3260*/  ISETP.GE.AND P2, PT, R30, c[0x0][0x220], PT ;  /* 0x000088001e007a0c */ /* 0x000fda0003f46270 */
[----:B------:R1:W-:Y:S04]  /*3270*/  @P2 STS.128 [R29], RZ ;  /* 0x000000ff1d002388 */ /* 0x0003e80000000c00 */
[----:B------:R-:W-:Y:S01]  /*3280*/  @!PT LDS RZ, [RZ] ;  /* 0x00000000fffff984 */ /* 0x000fe20000000800 */
[----:B------:R-:W-:Y:S01]  /*3290*/  @!PT LDS RZ, [RZ] ;  /* 0x00000000fffff984 */ /* 0x000fe20000000800 */
[----:B------:R-:W-:Y:S01]  /*32a0*/  @!PT LDS RZ, [RZ] ;  /* 0x00000000fffff984 */ /* 0x000fe20000000800 */
[----:B------:R1:W-:Y:S01]  /*32b0*/  @!P2 LDGSTS.E.BYPASS.LTC128B.128 [R29], [R34.64] ;  /* 0x00000000221dafae */ /* 0x0003e2000b901d44 */
        /* <DEDUP_REMOVED lines=13> */
.L_x_101:
[----:B------:R-:W-:Y:S05]  /*3390*/  BSYNC B0 ;  /* 0x0000000000007941 */ /* 0x000fea0003800000 */
.L_x_100:
        /* <DEDUP_REMOVED lines=38> */
.L_x_103:
[----:B------:R-:W-:Y:S05]  /*3600*/  BSYNC B0 ;  /* 0x0000000000007941 */ /* 0x000fea0003800000 */
.L_x_102:
        /* <DEDUP_REMOVED lines=73> */
.L_x_105:
[----:B--2---:R-:W-:Y:S05]  /*3aa0*/  BSYNC B0 ;  /* 0x0000000000007941 */ /* 0x004fea0003800000 */
.L_x_104:
        /* <DEDUP_REMOVED lines=39> */
.L_x_107:
[----:B------:R-:W-:Y:S05]  /*3d20*/  BSYNC B0 ;  /* 0x0000000000007941 */ /* 0x000fea0003800000 */
.L_x_106:
[----:B------:R-:W0:Y:S01]  /*3d30*/  LDGDEPBAR ;  /* 0x00000000000079af */ /* 0x000e220000000000 */
[----:B------:R-:W-:Y:S02]  /*3d40*/  ULDC.64 UR16, c[0x0][0x318] ;  /* 0x0000c60000107ab9 */ /* 0x000fe40000000a00 */
[----:B------:R-:W-:Y:S02]  /*3d50*/  UISETP.NE.U32.AND UP1, UPT, URZ, UR16, UPT ;  /* 0x000000103f00728c */ /* 0x000fe4000bf25070 */
[----:B------:R-:W-:Y:S01]  /*3d60*/  ULDC.64 UR20, c[0x0][0x320] ;  /* 0x0000c80000147ab9 */ /* 0x000fe20000000a00 */
[----:B------:R-:W-:Y:S01]  /*3d70*/  LEA.HI R7, R28, R27, RZ, 0x3 ;  /* 0x0000001b1c077211 */ /* 0x000fe200078f18ff */
[----:B------:R-:W-:Y:S01]  /*3d80*/  UISETP.NE.AND.EX UP1, UPT, URZ, UR17, UPT, UP1 ;  /* 0x000000113f00728c */ /* 0x000fe2000bf25310 */
[----:B-1----:R-:W-:Y:S01]  /*3d90*/  IMAD.SHL.U32 R11, R27, 0x2, RZ ;  /* 0x000000021b0b7824 */ /* 0x002fe200078e00ff */
[----:B------:R-:W5:Y:S04]  /*3da0*/  LDL R12, [R1] ;  /* 0x00000000010c7983 */ /* 0x000f680000100800 */
[----:B------:R-:W-:-:S05]  /*3db0*/  PLOP3.LUT P0, PT, PT, PT, UP1, 0x80, 0x0 ;  /* 0x000000000000781c */ /* 0x000fca0003f0f018 */
[----:B------:R-:W-:Y:S02]  /*3dc0*/  @UP1 UIMAD UR6, UR38, UR20, URZ ;  /* 0x00000014260612a4 */ /* 0x000fe4000f8e023f */
[----:B------:R-:W-:Y:S02]  /*3dd0*/  @UP1 UMOV UR14, UR34 ;  /* 0x00000022000e1c82 */ /* 0x000fe40008000000 */
[----:B------:R-:W-:Y:S01]  /*3de0*/  @UP1 UMOV UR15, UR55 ;  /* 0x00000037000f1c82 */ /* 0x000fe20008000000 */
[----:B------:R-:W-:-:S04]  /*3df0*/  DEPBAR.LE SB0, 0x1 ;  /* 0x000080400000791a */ /* 0x000fc80000000000 */
[----:B------:R-:W-:Y:S01]  /*3e00*/  BAR.SYNC.DEFER_BLOCKING 0x0 ;  /* 0x0000000000007b1d */ /* 0x000fe20000010000 */
[----:B------:R-:W-:Y:S02]  /*3e10*/  @UP1 UIMAD.WIDE.U32 UR14, UR30, UR20, UR14 ;  /* 0x000000141e0e12a5 */ /* 0x000fe4000f8e000e */
[----:B------:R-:W-:Y:S02]  /*3e20*/  @UP1 UIMAD UR21, UR30, UR21, UR6 ;  /* 0x000000151e1512a4 */ /* 0x000fe4000f8e0206 */
[----:B------:R-:W-:Y:S02]  /*3e30*/  @UP1 ULEA UR16, UP0, UR14, UR16, 0x2 ;  /* 0x000000100e101291 */ /* 0x000fe4000f80103f */
[----:B------:R-:W-:-:S04]  /*3e40*/  @UP1 UIADD3 UR21, UR15, UR21, URZ ;  /* 0x000000150f151290 */ /* 0x000fc8000fffe03f */
[----:B------:R-:W-:Y:S01]  /*3e50*/  @UP1 ULEA.HI.X UR17, UR14, UR17, UR21, 0x2, UP0 ;  /* 0x000000110e111291 */ /* 0x000fe200080f1415 */
[----:B------:R-:W-:-:S05]  /*3e60*/  IMAD.U32 R4, RZ, RZ, UR16 ;  /* 0x00000010ff047e24 */ /* 0x000fca000f8e00ff */
[----:B------:R-:W-:-:S05]  /*3e70*/  IMAD.U32 R5, RZ, RZ, UR17 ;  /* 0x00000011ff057e24 */ /* 0x000fca000f8e00ff */
[----:B--2---:R1:W2:Y:S01]  /*3e80*/  @P0 LDG.E R9, [R4.64] ;  /* 0x0000000404090981 */ /* 0x0042a2000c1e1900 */
[----:B------:R-:W-:Y:S01]  /*3e90*/  LOP3.LUT R7, R7, 0xfffffff8, RZ, 0xc0, !PT ;  /* 0xfffffff807077812 */ /* 0x000fe200078ec0ff */
[----:B------:R-:W2:Y:S01]  /*3ea0*/  @P0 MUFU.RCP R10, c[0x0][0x238] ;  /* 0x00008e00000a0b08 */ /* 0x000ea20000001000 */
[----:B------:R-:W-:Y:S01]  /*3eb0*/  IADD3 R6, R6, 0x1, RZ ;  /* 0x0000000106067810 */ /* 0x000fe20007ffe0ff */
[----:B------:R-:W-:Y:S01]  /*3ec0*/  IMAD.MOV.U32 R240, RZ, RZ, 0x20 ;  /* 0x00000020fff07424 */ /* 0x000fe200078e00ff */
[----:B------:R-:W3:Y:S01]  /*3ed0*/  LDSM.16.M88.4 R164, [R252+0x12000] ;  /* 0x01200000fca4783b */ /* 0x000ee20000000200 */
[----:B------:R-:W-:-:S03]  /*3ee0*/  IMAD.IADD R8, R27, 0x1, -R7 ;  /* 0x000000011b087824 */ /* 0x000fc600078e0a07 */
[----:B------:R-:W4:Y:S04]  /*3ef0*/  LDSM.16.M88.4 R168, [R252+0x12800] ;  /* 0x01280000fca8783b */ /* 0x000f280000000200 */
[----:B------:R-:W2:Y:S04]  /*3f00*/  LDSM.16.M88.4 R196, [R252+0x14000] ;  /* 0x01400000fcc4783b */ /* 0x000ea80000000200 */
[----:B------:R-:W2:Y:S04]  /*3f10*/  LDSM.16.M88.4 R200, [R252+0x14800] ;  /* 0x01480000fcc8783b */ /* 0x000ea80000000200 */
[----:B------:R-:W2:Y:S01]  /*3f20*/  LDSM.16.M88.4 R228, [R252+0x16000] ;  /* 0x01600000fce4783b */ /* 0x000ea20000000200 */
[----:B-1----:R-:W-:-:S03]  /*3f30*/  LEA.HI R4, R28, R27, RZ, 0x7 ;  /* 0x0000001b1c047211 */ /* 0x002fc600078f38ff */
[----:B------:R-:W1:Y:S01]  /*3f40*/  LDSM.16.M88.4 R232, [R252+0x16800] ;  /* 0x01680000fce8783b */ /* 0x000e620000000200 */
[----:B------:R-:W-:-:S05]  /*3f50*/  SHF.R.S32.HI R4, RZ, 0x7, R4 ;  /* 0x00000007ff047819 */ /* 0x000fca0000011404 */
[----:B------:R-:W-:Y:S02]  /*3f60*/  IMAD.SHL.U32 R5, R4, 0x20, RZ ;  /* 0x0000002004057824 */ /* 0x000fe400078e00ff */
[----:B------:R-:W-:-:S03]  /*3f70*/  IMAD.U32 R4, RZ, RZ, UR18 ;  /* 0x00000012ff047e24 */ /* 0x000fc6000f8e00ff */
[----:B------:R-:W-:Y:S01]  /*3f80*/  LOP3.LUT R7, R5, 0x6, R11, 0xf8, !PT ;  /* 0x0000000605077812 */ /* 0x000fe200078ef80b */
[----:B------:R-:W-:Y:S01]  /*3f90*/  IMAD.U32 R5, RZ, RZ, UR28 ;  /* 0x0000001cff057e24 */ /* 0x000fe2000f8e00ff */
[----:B------:R-:W3:Y:S01]  /*3fa0*/  LDL R11, [R1+0x4] ;  /* 0x00000400010b7983 */ /* 0x000ee20000100800 */
[----:B------:R-:W-:Y:S02]  /*3fb0*/  IADD3 R4, R4, -UR24, R6 ;  /* 0x8000001804047c10 */ /* 0x000fe4000fffe006 */
[----:B------:R-:W-:-:S03]  /*3fc0*/  IMAD R5, R5, 0x40, R7 ;  /* 0x0000004005057824 */ /* 0x000fc600078e0207 */
[----:B------:R2:W-:Y:S04]  /*3fd0*/  STL [R1+0xa4], R4 ;  /* 0x0000a40401007387 */ /* 0x0005e80000100800 */
[----:B------:R-:W-:Y:S01]  /*3fe0*/  STL [R1+0x38], R5 ;  /* 0x0000380501007387 */ /* 0x000fe20000100800 */
[----:B------:R-:W-:-:S04]  /*3ff0*/  LOP3.LUT P1, RZ, R8, 0x2, RZ, 0xc0, !PT ;  /* 0x0000000208ff7812 */ /* 0x000fc8000782c0ff */
[----:B------:R-:W-:-:S05]  /*4000*/  SEL R240, R240, 0xffffffe0, !P1 ;  /* 0xffffffe0f0f07807 */ /* 0x000fca0004800000 */
[----:B------:R-:W-:-:S05]  /*4010*/  IMAD.IADD R240, R240, 0x1, R252 ;  /* 0x00000001f0f07824 */ /* 0x000fca00078e02fc */
[----:B------:R-:W1:Y:S04]  /*4020*/  LDSM.16.M88.4 R172, [R240+0x12000] ;  /* 0x01200000f0ac783b */ /* 0x000e680000000200 */
[----:B------:R-:W1:Y:S04]  /*4030*/  LDSM.16.M88.4 R176, [R240+0x12800] ;  /* 0x01280000f0b0783b */ /* 0x000e680000000200 */
[----:B------:R-:W1:Y:S04]  /*4040*/  LDSM.16.M88.4 R204, [R240+0x14000] ;  /* 0x01400000f0cc783b */ /* 0x000e680000000200 */
[----:B------:R-:W1:Y:S04]  /*4050*/  LDSM.16.M88.4 R208, [R240+0x14800] ;  /* 0x01480000f0d0783b */ /* 0x000e680000000200 */
[----:B------:R-:W1:Y:S04]  /*4060*/  LDSM.16.M88.4 R236, [R240+0x16000] ;  /* 0x01600000f0ec783b */ /* 0x000e680000000200 */
        /* <DEDUP_REMOVED lines=49> */
[----:B-----5:R-:W1:Y:S04]  /*4380*/  LDSM.16.M88.4 R148, [R12+0x12000] ;  /* 0x012000000c94783b */ /* 0x020e680000000200 */
[----:B------:R-:W1:Y:S04]  /*4390*/  LDSM.16.M88.4 R152, [R12+0x12800] ;  /* 0x012800000c98783b */ /* 0x000e680000000200 */
[----:B------:R-:W1:Y:S04]  /*43a0*/  LDSM.16.M88.4 R180, [R12+0x14000] ;  /* 0x014000000cb4783b */ /* 0x000e680000000200 */
[----:B------:R-:W1:Y:S04]  /*43b0*/  LDSM.16.M88.4 R184, [R12+0x14800] ;  /* 0x014800000cb8783b */ /* 0x000e680000000200 */
[----:B------:R-:W1:Y:S04]  /*43c0*/  LDSM.16.M88.4 R212, [R12+0x16000] ;  /* 0x016000000cd4783b */ /* 0x000e680000000200 */
[----:B------:R-:W1:Y:S01]  /*43d0*/  LDSM.16.M88.4 R216, [R12+0x16800] ;  /* 0x016800000cd8783b */ /* 0x000e620000000200 */
[----:B--2---:R-:W-:-:S04]  /*43e0*/  @P0 FMUL.FTZ R4, R9, R10 ;  /* 0x0000000a09040220 */ /* 0x004fc80000410000 */
[----:B------:R2:W5:Y:S02]  /*43f0*/  @P0 R2UR UR12, R4 ;  /* 0x00000000040c03c2 */ /* 0x00056400000e0000 */
[----:B--2---:R-:W2:Y:S01]  /*4400*/  I2F R4, R5 ;  /* 0x0000000500047306 */ /* 0x004ea20000201400 */
[----:B---3--:R-:W3:Y:S04]  /*4410*/  LDSM.16.M88.4 R156, [R11+0x12000] ;  /* 0x012000000b9c783b */ /* 0x008ee80000000200 */
[----:B--2---:R2:W-:Y:S04]  /*4420*/  STL [R1+0x80], R4 ;  /* 0x0000800401007387 */ /* 0x0045e80000100800 */
[----:B------:R-:W1:Y:S04]  /*4430*/  LDSM.16.M88.4 R160, [R11+0x12800] ;  /* 0x012800000ba0783b */ /* 0x000e680000000200 */
[----:B------:R-:W1:Y:S04]  /*4440*/  LDSM.16.M88.4 R188, [R11+0x14000] ;  /* 0x014000000bbc783b */ /* 0x000e680000000200 */
[----:B------:R-:W1:Y:S04]  /*4450*/  LDSM.16.M88.4 R192, [R11+0x14800] ;  /* 0x014800000bc0783b */ /* 0x000e680000000200 */
[----:B------:R-:W1:Y:S04]  /*4460*/  LDSM.16.M88.4 R220, [R11+0x16000] ;  /* 0x016000000bdc783b */ /* 0x000e680000000200 */
[----:B------:R-:W1:Y:S01]  /*4470*/  LDSM.16.M88.4 R224, [R11+0x16800] ;  /* 0x016800000be0783b */ /* 0x000e620000000200 */
[----:B--2---:R-:W-:-:S06]  /*4480*/  IADD3 R4, R5, 0x19, RZ ;  /* 0x0000001905047810 */ /* 0x004fcc0007ffe0ff */
[----:B------:R-:W2:Y:S02]  /*4490*/  I2F R4, R4 ;  /* 0x0000000400047306 */ /* 0x000ea40000201400 */
[----:B--2---:R2:W-:Y:S02]  /*44a0*/  STL [R1+0x90], R4 ;  /* 0x0000900401007387 */ /* 0x0045e40000100800 */
        /* <DEDUP_REMOVED lines=17> */
[----:B--2---:R2:W-:Y:S01]  /*45c0*/  STL [R1+0x74], R4 ;  /* 0x0000740401007387 */ /* 0x0045e20000100800 */
[----:B----4-:R-:W-:Y:S01]  /*45d0*/  CS2R R28, SRZ ;  /* 0x00000000001c7805 */ /* 0x010fe2000001ff00 */
[----:B------:R-:W-:Y:S01]  /*45e0*/  CS2R R26, SRZ ;  /* 0x00000000001a7805 */ /* 0x000fe2000001ff00 */
[----:B------:R-:W-:Y:S02]  /*45f0*/  UMOV UR6, URZ ;  /* 0x0000003f00067c82 */ /* 0x000fe40008000000 */
[----:B------:R-:W-:Y:S02]  /*4600*/  UIADD3 UR15, UR15, 0x40, URZ ;  /* 0x000000400f0f7890 */ /* 0x000fe4000fffe03f */
[----:B------:R-:W-:Y:S02]  /*4610*/  UIADD3 UR16, UR16, -UR18, URZ ;  /* 0x8000001210107290 */ /* 0x000fe4000fffe03f */
[----:B-1-3-5:R-:W-:-:S02]  /*4620*/  @UP1 UMOV UR6, UR12 ;  /* 0x0000000c00061c82 */ /* 0x02afc40008000000 */
.L_x_110:
[----:B------:R-:W3:Y:S01]  /*4630*/  LDL R88, [R1] ;  /* 0x0000000001587983 */ /* 0x000ee20000100800 */
[----:B------:R-:W-:Y:S04]  /*4640*/  USHF.L.U32 UR12, UR7, 0x6, URZ ;  /* 0x00000006070c7899 */ /* 0x000fe8000800063f */
[----:B------:R-:W4:Y:S01]  /*4650*/  LDL R99, [R1+0x8] ;  /* 0x0000080001637983 */ /* 0x000f220000100800 */
[----:B------:R-:W-:Y:S04]  /*4660*/  UISETP.GE.AND UP0, UPT, UR12, UR16, UPT ;  /* 0x000000100c00728c */ /* 0x000fe8000bf06270 */
[----:B-----5:R-:W5:Y:S01]  /*4670*/  LDL R90, [R1+0x4] ;  /* 0x00000400015a7983 */ /* 0x020f620000100800 */
[----:B------:R-:W-:Y:S04]  /*4680*/  UISETP.LT.AND UP0, UPT, UR15, UR18, UP0 ;  /* 0x000000120f00728c */ /* 0x000fe80008701270 */
[----:B--2---:R-:W2:Y:S02]  /*4690*/  LDL R98, [R1+0xc] ;  /* 0x00000c0001627983 */ /* 0x004ea40000100800 */
[----:B------:R-:W-:Y:S01]  /*46a0*/  PLOP3.LUT P0, PT, PT, PT, UP0, 0x80, 0x0 ;  /* 0x000000000000781c */ /* 0x000fe20003f0f008 */
[----:B------:R-:W-:Y:S02]  /*46b0*/  UISETP.GT.AND UP0, UPT, UR7, UR13, UPT ;  /* 0x0000000d0700728c */ /* 0x000fe4000bf04270 */
[----:B------:R-:W5:Y:S05]  /*46c0*/  LDL R97, [R1+0x18] ;  /* 0x0000180001617983 */ /* 0x000f6a0000100800 */
[----:B------:R-:W5:Y:S05]  /*46d0*/  LDL R89, [R1+0x10] ;  /* 0x0000100001597983 */ /* 0x000f6a0000100800 */
[----:B------:R-:W5:Y:S05]  /*46e0*/  LDL R96, [R1+0x14] ;  /* 0x0000140001607983 */ /* 0x000f6a0000100800 */
[----:B------:R-:W0:Y:S05]  /*46f0*/  LDGDEPBAR ;  /* 0x00000000000079af */ /* 0x000e2a0000000000 */
[----:B------:R-:W5:Y:S05]  /*4700*/  LDL R94, [R1+0xa4] ;  /* 0x0000a400015e7983 */ /* 0x000f6a0000100800 */
[----:B------:R-:W5:Y:S05]  /*4710*/  LDL R93, [R1+0x64] ;  /* 0x00006400015d7983 */ /* 0x000f6a0000100800 */
[----:B------:R-:W5:Y:S05]  /*4720*/  LDL R92, [R1+0x38] ;  /* 0x00003800015c7983 */ /* 0x000f6a0000100800 */
[----:B------:R-:W5:Y:S05]  /*4730*/  LDL R91, [R1+0x68] ;  /* 0x00006800015b7983 */ /* 0x000f6a0000100800 */
[----:B------:R-:W5:Y:S01]  /*4740*/  LDL R95, [R1+0x3c] ;  /* 0x00003c00015f7983 */ /* 0x000f620000100800 */
[----:B------:R-:W-:Y:S04]  /*4750*/  DEPBAR.LE SB0, 0x0 ;  /* 0x000080000000791a */ /* 0x000fe80000000000 */
[----:B------:R-:W-:Y:S06]  /*4760*/  BAR.SYNC.DEFER_BLOCKING 0x0 ;  /* 0x0000000000007b1d */ /* 0x000fec0000010000 */
[----:B------:R-:W-:Y:S05]  /*4770*/  LDSM.16.M88.4 R84, [R252+0xc000] ;  /* 0x00c00000fc54783b */ /* 0x000fea0000000200 */
[----:B-1-3--:R-:W-:Y:S05]  /*4780*/  LDSM.16.M88.4 R8, [R88+0xc000] ;  /* 0x00c000005808783b */ /* 0x00afea0000000200 */
[----:B----4-:R-:W1:Y:S05]  /*4790*/  LDSM.16.M88.4 R16, [R99] ;  /* 0x000000006310783b */ /* 0x010e6a0000000200 */
[----:B------:R-:W3:Y:S05]  /*47a0*/  LDSM.16.M88.4 R68, [R88+0xc800] ;  /* 0x00c800005844783b */ /* 0x000eea0000000200 */
[----:B--2---:R-:W-:Y:S05]  /*47b0*/  LDSM.16.M88.4 R72, [R98] ;  /* 0x000000006248783b */ /* 0x004fea0000000200 */
[----:B-----5:R-:W2:Y:S05]  /*47c0*/  LDSM.16.M88.4 R76, [R90+0xc000] ;  /* 0x00c000005a4c783b */ /* 0x020eaa0000000200 */
[----:B------:R-:W4:Y:S01]  /*47d0*/  LDSM.16.M88.4 R80, [R90+0xc800] ;  /* 0x00c800005a50783b */ /* 0x000f220000000200 */
[C---:B-1----:R-:W-:Y:S03]  /*47e0*/  HMMA.16816.F32.BF16 R4, R16.reuse, R8, RZ ;  /* 0x000000081004723c */ /* 0x042fe600000418ff */
[C---:B------:R-:W-:Y:S05]  /*47f0*/  FSETP.NEU.FTZ.AND P1, PT, R93.reuse, -INF , PT ;  /* 0xff8000005d00780b */ /* 0x040fea0003f3d000 */
[C---:B------:R-:W-:Y:S08]  /*4800*/  HMMA.16816.F32.BF16 R8, R16.reuse, R10, RZ ;  /* 0x0000000a1008723c */ /* 0x040ff000000418ff */
[C---:B---3--:R-:W-:Y:S08]  /*4810*/  HMMA.16816.F32.BF16 R12, R16.reuse, R68, RZ ;  /* 0x00000044100c723c */ /* 0x048ff000000418ff */
[----:B------:R-:W-:Y:S01]  /*4820*/  HMMA.16816.F32.BF16 R16, R16, R70, RZ ;  /* 0x000000461010723c */ /* 0x000fe200000418ff */
[----:B------:R-:W1:Y:S07]  /*4830*/  LDSM.16.M88.4 R68, [R97] ;  /* 0x000000006144783b */ /* 0x000e6e0000000200 */
[C---:B--2---:R-:W-:Y:S08]  /*4840*/  HMMA.16816.F32.BF16 R4, R72.reuse, R76, R4 ;  /* 0x0000004c4804723c */ /* 0x044ff00000041804 */
[C---:B------:R-:W-:Y:S01]  /*4850*/  HMMA.16816.F32.BF16 R8, R72.reuse, R78, R8 ;  /* 0x0000004e4808723c */ /* 0x040fe20000041808 */
[----:B------:R-:W2:Y:S07]  /*4860*/  LDSM.16.M88.4 R76, [R252+0xc800] ;  /* 0x00c80000fc4c783b */ /* 0x000eae0000000200 */
[C---:B----4-:R-:W-:Y:S08]  /*4870*/  HMMA.16816.F32.BF16 R12, R72.reuse, R80, R12 ;  /* 0x00000050480c723c */ /* 0x050ff0000004180c */
[----:B------:R-:W-:Y:S01]  /*4880*/  HMMA.16816.F32.BF16 R16, R72, R82, R16 ;  /* 0x000000524810723c */ /* 0x000fe20000041810 */
[----:B------:R-:W-:Y:S05]  /*4890*/  LDSM.16.M88.4 R72, [R96] ;  /* 0x000000006048783b */ /* 0x000fea0000000200 */
        /* <DEDUP_REMOVED lines=60> */
[----:B------:R-:W-:Y:S01]  /*4c60*/  @!P0 IADD3 R77, R94, UR12, RZ ;  /* 0x0000000c5e4d8c10 */ /* 0x000fe2000fffe0ff */
[C---:B------:R-:W-:Y:S01]  /*4c70*/  HMMA.16816.F32.BF16 R8, R68.reuse, R78, R8 ;  /* 0x0000004e4408723c */ /* 0x040fe20000041808 */
[----:B------:R-:W4:Y:S03]  /*4c80*/  LDL R94, [R1+0x60] ;  /* 0x00006000015e7983 */ /* 0x000f260000100800 */
[----:B------:R-:W-:Y:S02]  /*4c90*/  FMUL.FTZ R76, R93, 1.4426950216293334961 ;  /* 0x3fb8aa3b5d4c7820 */ /* 0x000fe40000410000 */
[----:B------:R-:W5:Y:S01]  /*4ca0*/  LDL R93, [R1+0x58] ;  /* 0x00005800015d7983 */ /* 0x000f620000100800 */
[----:B------:R-:W-:Y:S01]  /*4cb0*/  @!P0 IADD3 R79, R92, 0x1, RZ ;  /* 0x000000015c4f8810 */ /* 0x000fe20007ffe0ff */
[C---:B-1----:R-:W-:Y:S03]  /*4cc0*/  HMMA.16816.F32.BF16 R12, R68.reuse, R80, R12 ;  /* 0x00000050440c723c */ /* 0x042fe6000004180c */
[----:B------:R-:W4:Y:S01]  /*4cd0*/  LDL R81, [R1+0x7c] ;  /* 0x00007c0001517983 */ /* 0x000f220000100800 */
[----:B------:R-:W-:Y:S02]  /*4ce0*/  FSEL R76, R76, RZ, P1 ;  /* 0x000000ff4c4c7208 */ /* 0x000fe40000800000 */
[C---:B------:R-:W-:Y:S02]  /*4cf0*/  @!P0 IMNMX R78, R77.reuse, UR18, PT ;  /* 0x000000124d4e8c17 */ /* 0x040fe4000b800200 */
[----:B------:R-:W-:Y:S01]  /*4d00*/  HMMA.16816.F32.BF16 R16, R68, R82, R16 ;  /* 0x000000524410723c */ /* 0x000fe20000041810 */
[----:B------:R-:W5:Y:S02]  /*4d10*/  LDL R83, [R1+0x78] ;  /* 0x0000780001537983 */ /* 0x000f640000100800 */
[-C--:B------:R-:W-:Y:S02]  /*4d20*/  @!P0 ISETP.GE.AND P2, PT, R92, R78.reuse, PT ;  /* 0x0000004e5c00820c */ /* 0x080fe40003f46270 */
[----:B------:R-:W-:Y:S01]  /*4d30*/  @!P0 IADD3 R77, R77, 0x8, RZ ;  /* 0x000000084d4d8810 */ /* 0x000fe20007ffe0ff */
[----:B------:R-:W5:Y:S01]  /*4d40*/  LDL R80, [R1+0x84] ;  /* 0x0000840001507983 */ /* 0x000f620000100800 */
[-C--:B------:R-:W-:Y:S02]  /*4d50*/  @!P0 ISETP.GE.AND P1, PT, R79, R78.reuse, PT ;  /* 0x0000004e4f00820c */ /* 0x080fe40003f26270 */
[----:B------:R-:W-:Y:S02]  /*4d60*/  @!P0 IMNMX R77, R77, UR18, PT ;  /* 0x000000124d4d8c17 */ /* 0x000fe4000b800200 */
[----:B------:R-:W5:Y:S01]  /*4d70*/  LDL R82, [R1+0x88] ;  /* 0x0000880001527983 */ /* 0x000f620000100800 */
[C---:B---3--:R-:W-:Y:S04]  /*4d80*/  HMMA.16816.F32.BF16 R4, R72.reuse, R84, R4 ;  /* 0x000000544804723c */ /* 0x048fe80000041804 */
[----:B------:R-:W1:Y:S04]  /*4d90*/  LDSM.16.M88.4 R68, [R89+0x10800] ;  /* 0x010800005944783b */ /* 0x000e680000000200 */
[C---:B------:R-:W-:Y:S08]  /*4da0*/  HMMA.16816.F32.BF16 R8, R72.reuse, R86, R8 ;  /* 0x000000564808723c */ /* 0x040ff00000041808 */
[C---:B-1----:R-:W-:Y:S08]  /*4db0*/  HMMA.16816.F32.BF16 R12, R72.reuse, R68, R12 ;  /* 0x00000044480c723c */ /* 0x042ff0000004180c */
[----:B------:R-:W-:Y:S01]  /*4dc0*/  HMMA.16816.F32.BF16 R16, R72, R70, R16 ;  /* 0x000000464810723c */ /* 0x000fe20000041810 */
[----:B------:R-:W3:Y:S05]  /*4dd0*/  LDL R73, [R1+0x98] ;  /* 0x0000980001497983 */ /* 0x000eea0000100800 */
[----:B------:R-:W3:Y:S01]  /*4de0*/  LDL R72, [R1+0x94] ;  /* 0x0000940001487983 */ /* 0x000ee20000100800 */
[C---:B--2---:R-:W-:Y:S02]  /*4df0*/  FFMA.FTZ R4, R88.reuse, UR6, R4 ;  /* 0x0000000658047c23 */ /* 0x044fe40008010004 */
[----:B------:R-:W-:Y:S03]  /*4e00*/  FFMA.FTZ R6, R88, UR6, R6 ;  /* 0x0000000658067c23 */ /* 0x000fe60008010006 */
[----:B------:R-:W-:Y:S02]  /*4e10*/  @!P0 FSEL R4, R4, -INF , !P2 ;  /* 0xff80000004048808 */ /* 0x000fe40005000000 */
[-C--:B------:R-:W-:Y:S03]  /*4e20*/  @!P0 ISETP.GE.AND P2, PT, R92, R77.reuse, PT ;  /* 0x0000004d5c00820c */ /* 0x080fe60003f46270 */
[--C-:B------:R-:W-:Y:S01]  /*4e30*/  FFMA.FTZ R4, R4, c[0x0][0x23c], -R76.reuse ;  /* 0x00008f0004047a23 */ /* 0x100fe2000001084c */
[----:B------:R-:W-:Y:S03]  /*4e40*/  @!P0 FSEL R6, R6, -INF , !P2 ;  /* 0xff80000006068808 */ /* 0x000fe60005000000 */
[----:B------:R1:W-:Y:S01]  /*4e50*/  MUFU.EX2 R89, R4 ;  /* 0x0000000400597308 */ /* 0x0003e20000000800 */
[C---:B------:R-:W-:Y:S02]  /*4e60*/  FFMA.FTZ R5, R90.reuse, UR6, R5 ;  /* 0x000000065a057c23 */ /* 0x040fe40008010005 */
[----:B------:R-:W-:Y:S02]  /*4e70*/  FFMA.FTZ R7, R90, UR6, R7 ;  /* 0x000000065a077c23 */ /* 0x000fe40008010007 */
[----:B-1----:R-:W-:Y:S01]  /*4e80*/  FMUL.FTZ R4, R91, 1.4426950216293334961 ;  /* 0x3fb8aa3b5b047820 */ /* 0x002fe20000410000 */
[----:B------:R-:W-:Y:S02]  /*4e90*/  @!P0 FSEL R5, R5, -INF , !P1 ;  /* 0xff80000005058808 */ /* 0x000fe40004800000 */
[----:B------:R-:W-:Y:S03]  /*4ea0*/  FSETP.NEU.FTZ.AND P1, PT, R91, -INF , PT ;  /* 0xff8000005b00780b */ /* 0x000fe60003f3d000 */
[----:B------:R-:W-:Y:S01]  /*4eb0*/  FFMA.FTZ R5, R5, c[0x0][0x23c], -R76 ;  /* 0x00008f0005057a23 */ /* 0x000fe2000001084c */
[----:B------:R-:W-:Y:S02]  /*4ec0*/  FSEL R4, R4, RZ, P1 ;  /* 0x000000ff04047208 */ /* 0x000fe40000800000 */
[-C--:B------:R-:W-:Y:S01]  /*4ed0*/  @!P0 ISETP.GE.AND P1, PT, R79, R77.reuse, PT ;  /* 0x0000004d4f00820c */ /* 0x080fe20003f26270 */
[----:B------:R1:W-:Y:S02]  /*4ee0*/  MUFU.EX2 R88, R5 ;  /* 0x0000000500587308 */ /* 0x0003e40000000800 */
[--C-:B------:R-:W-:Y:S01]  /*4ef0*/  FFMA.FTZ R6, R6, c[0x0][0x23c], -R4.reuse ;  /* 0x00008f0006067a23 */ /* 0x100fe20000010804 */
[----:B------:R-:W-:Y:S05]  /*4f00*/  @!P0 FSEL R7, R7, -INF , !P1 ;  /* 0xff80000007078808 */ /* 0x000fea0004800000 */
[----:B------:R-:W-:Y:S02]  /*4f10*/  FFMA.FTZ R7, R7, c[0x0][0x23c], -R4 ;  /* 0x00008f0007077a23 */ /* 0x000fe40000010804 */
[----:B------:R2:W-:Y:S10]  /*4f20*/  MUFU.EX2 R91, R6 ;  /* 0x00000006005b7308 */ /* 0x0005f40000000800 */
[----:B------:R5:W-:Y:S01]  /*4f30*/  MUFU.EX2 R90, R7 ;  /* 0x00000007005a7308 */ /* 0x000be20000000800 */
[C---:B-1----:R-:W-:Y:S02]  /*4f40*/  @!P0 IADD3 R5, R92.reuse, 0x9, RZ ;  /* 0x000000095c058810 */ /* 0x042fe40007ffe0ff */
[----:B--2---:R-:W-:Y:S04]  /*4f50*/  @!P0 IADD3 R6, R92, 0x8, RZ ;  /* 0x000000085c068810 */ /* 0x004fe80007ffe0ff */
[-C--:B------:R-:W-:Y:S01]  /*4f60*/  @!P0 ISETP.GE.AND P1, PT, R6, R78.reuse, PT ;  /* 0x0000004e0600820c */ /* 0x080fe20003f26270 */
[C---:B----4-:R-:W-:Y:S02]  /*4f70*/  FFMA.FTZ R9, R81.reuse, UR6, R9 ;  /* 0x0000000651097c23 */ /* 0x050fe40008010009 */
[----:B------:R-:W-:Y:S01]  /*4f80*/  FFMA.FTZ R11, R81, UR6, R11 ;  /* 0x00000006510b7c23 */ /* 0x000fe2000801000b */
[----:B-----5:R-:W2:Y:S01]  /*4f90*/  LDL R7, [R1+0x90] ;  /* 0x0000900001077983 */ /* 0x020ea20000100800 */
[C---:B------:R-:W-:Y:S02]  /*4fa0*/  FFMA.FTZ R8, R83.reuse, UR6, R8 ;  /* 0x0000000653087c23 */ /* 0x040fe40008010008 */
[----:B------:R-:W-:Y:S03]  /*4fb0*/  FFMA.FTZ R10, R83, UR6, R10 ;  /* 0x00000006530a7c23 */ /* 0x000fe6000801000a */
[----:B------:R-:W-:Y:S01]  /*4fc0*/  @!P0 FSEL R8, R8, -INF , !P1 ;  /* 0xff80000008088808 */ /* 0x000fe20004800000 */
[C---:B------:R-:W-:Y:S01]  /*4fd0*/  FFMA.FTZ R12, R80.reuse, UR6, R12 ;  /* 0x00000006500c7c23 */ /* 0x040fe2000801000c */
[-C--:B------:R-:W-:Y:S01]  /*4fe0*/  @!P0 ISETP.GE.AND P1, PT, R5, R78.reuse, PT ;  /* 0x0000004e0500820c */ /* 0x080fe20003f26270 */
[----:B------:R-:W-:Y:S02]  /*4ff0*/  FFMA.FTZ R14, R80, UR6, R14 ;  /* 0x00000006500e7c23 */ /* 0x000fe4000801000e */
[--C-:B------:R-:W-:Y:S01]  /*5000*/  FFMA.FTZ R8, R8, c[0x0][0x23c], -R76.reuse ;  /* 0x00008f0008087a23 */ /* 0x100fe2000001084c */
[----:B------:R-:W-:Y:S01]  /*5010*/  @!P0 FSEL R9, R9, -INF , !P1 ;  /* 0xff80000009098808 */ /* 0x000fe20004800000 */
[----:B------:R-:W-:Y:S01]  /*5020*/  FFMA.FTZ R13, R82, UR6, R13 ;  /* 0x00000006520d7c23 */ /* 0x000fe2000801000d */
[-C--:B------:R-:W-:Y:S01]  /*5030*/  @!P0 ISETP.GE.AND P1, PT, R6, R77.reuse, PT ;  /* 0x0000004d0600820c */ /* 0x080fe20003f26270 */
[----:B------:R1:W-:Y:S01]  /*5040*/  MUFU.EX2 R85, R8 ;  /* 0x0000000800557308 */ /* 0x0003e20000000800 */
[----:B------:R-:W-:Y:S01]  /*5050*/  @!P0 IADD3 R6, R92, 0x10, RZ ;  /* 0x000000105c068810 */ /* 0x000fe20007ffe0ff */
[----:B------:R-:W-:Y:S01]  /*5060*/  FFMA.FTZ R15, R82, UR6, R15 ;  /* 0x00000006520f7c23 */ /* 0x000fe2000801000f */
[----:B------:R-:W-:Y:S01]  /*5070*/  @!P0 FSEL R10, R10, -INF , !P1 ;  /* 0xff8000000a0a8808 */ /* 0x000fe20004800000 */
[----:B------:R-:W-:Y:S01]  /*5080*/  FFMA.FTZ R9, R9, c[0x0][0x23c], -R76 ;  /* 0x00008f0009097a23 */ /* 0x000fe2000001084c */
[-C--:B------:R-:W-:Y:S02]  /*5090*/  @!P0 ISETP.GE.AND P1, PT, R5, R77.reuse, PT ;  /* 0x0000004d0500820c */ /* 0x080fe40003f26270 */
[----:B------:R-:W-:Y:S01]  /*50a0*/  @!P0 IADD3 R5, R92, 0x11, RZ ;  /* 0x000000115c058810 */ /* 0x000fe20007ffe0ff */
[--C-:B------:R-:W-:Y:S01]  /*50b0*/  FFMA.FTZ R10, R10, c[0x0][0x23c], -R4.reuse ;  /* 0x00008f000a0a7a23 */ /* 0x100fe20000010804 */
[----:B------:R-:W-:Y:S01]  /*50c0*/  @!P0 FSEL R11, R11, -INF , !P1 ;  /* 0xff8000000b0b8808 */ /* 0x000fe20004800000 */
[----:B------:R-:W-:Y:S01]  /*50d0*/  MUFU.EX2 R84, R9 ;  /* 0x0000000900547308 */ /* 0x000fe20000000800 */
[-C--:B------:R-:W-:Y:S03]  /*50e0*/  @!P0 ISETP.GE.AND P1, PT, R6, R78.reuse, PT ;  /* 0x0000004e0600820c */ /* 0x080fe60003f26270 */
[----:B------:R-:W-:Y:S01]  /*50f0*/  FFMA.FTZ R11, R11, c[0x0][0x23c], -R4 ;  /* 0x00008f000b0b7a23 */ /* 0x000fe20000010804 */
[----:B------:R-:W-:Y:S02]  /*5100*/  @!P0 FSEL R12, R12, -INF , !P1 ;  /* 0xff8000000c0c8808 */ /* 0x000fe40004800000 */
[-C--:B------:R-:W-:Y:S03]  /*5110*/  @!P0 ISETP.GE.AND P1, PT, R5, R78.reuse, PT ;  /* 0x0000004e0500820c */ /* 0x080fe60003f26270 */
[----:B------:R-:W-:Y:S01]  /*5120*/  MUFU.EX2 R87, R10 ;  /* 0x0000000a00577308 */ /* 0x000fe20000000800 */
[----:B------:R-:W-:Y:S01]  /*5130*/  @!P0 FSEL R13, R13, -INF , !P1 ;  /* 0xff8000000d0d8808 */ /* 0x000fe20004800000 */
[--C-:B------:R-:W-:Y:S01]  /*5140*/  FFMA.FTZ R12, R12, c[0x0][0x23c], -R76.reuse ;  /* 0x00008f000c0c7a23 */ /* 0x100fe2000001084c */
[-C--:B------:R-:W-:Y:S01]  /*5150*/  @!P0 ISETP.GE.AND P1, PT, R6, R77.reuse, PT ;  /* 0x0000004d0600820c */ /* 0x080fe20003f26270 */
[----:B-1----:R-:W4:Y:S01]  /*5160*/  LDL R8, [R1+0x8c] ;  /* 0x00008c0001087983 */ /* 0x002f220000100800 */
[----:B------:R-:W-:Y:S01]  /*5170*/  @!P0 IADD3 R6, R92, 0x19, RZ ;  /* 0x000000195c068810 */ /* 0x000fe20007ffe0ff */
[----:B------:R-:W-:Y:S01]  /*5180*/  FFMA.FTZ R13, R13, c[0x0][0x23c], -R76 ;  /* 0x00008f000d0d7a23 */ /* 0x000fe2000001084c */
[----:B------:R-:W-:Y:S02]  /*5190*/  @!P0 FSEL R14, R14, -INF , !P1 ;  /* 0xff8000000e0e8808 */ /* 0x000fe40004800000 */
[----:B------:R-:W-:Y:S01]  /*51a0*/  @!P0 ISETP.GE.AND P1, PT, R5, R77, PT ;  /* 0x0000004d0500820c */ /* 0x000fe20003f26270 */
[----:B------:R-:W-:Y:S01]  /*51b0*/  MUFU.EX2 R86, R11 ;  /* 0x0000000b00567308 */ /* 0x000fe20000000800 */
[----:B------:R-:W-:Y:S01]  /*51c0*/  @!P0 IADD3 R5, R92, 0x18, RZ ;  /* 0x000000185c058810 */ /* 0x000fe20007ffe0ff */
[--C-:B------:R-:W-:Y:S01]  /*51d0*/  FFMA.FTZ R14, R14, c[0x0][0x23c], -R4.reuse ;  /* 0x00008f000e0e7a23 */ /* 0x100fe20000010804 */
[----:B------:R-:W5:Y:S01]  /*51e0*/  LDL R92, [R1+0x5c] ;  /* 0x00005c00015c7983 */ /* 0x000f620000100800 */
[----:B------:R-:W-:Y:S02]  /*51f0*/  @!P0 FSEL R15, R15, -INF , !P1 ;  /* 0xff8000000f0f8808 */ /* 0x000fe40004800000 */
[-C--:B------:R-:W-:Y:S02]  /*5200*/  @!P0 ISETP.GE.AND P1, PT, R6, R78.reuse, PT ;  /* 0x0000004e0600820c */ /* 0x080fe40003f26270 */
[----:B------:R-:W-:Y:S01]  /*5210*/  @!P0 ISETP.GE.AND P2, PT, R5, R78, PT ;  /* 0x0000004e0500820c */ /* 0x000fe20003f46270 */
[----:B------:R-:W-:Y:S01]  /*5220*/  FFMA.FTZ R15, R15, c[0x0][0x23c], -R4 ;  /* 0x00008f000f0f7a23 */ /* 0x000fe20000010804 */
[----:B------:R-:W-:Y:S10]  /*5230*/  MUFU.EX2 R81, R12 ;  /* 0x0000000c00517308 */ /* 0x000ff40000000800 */
[----:B------:R-:W1:Y:S10]  /*5240*/  MUFU.EX2 R80, R13 ;  /* 0x0000000d00507308 */ /* 0x000e740000000800 */
[----:B------:R-:W-:Y:S10]  /*5250*/  MUFU.EX2 R83, R14 ;  /* 0x0000000e00537308 */ /* 0x000ff40000000800 */
[----:B------:R-:W1:Y:S01]  /*5260*/  MUFU.EX2 R82, R15 ;  /* 0x0000000f00527308 */ /* 0x000e620000000800 */
[C---:B--2---:R-:W-:Y:S02]  /*5270*/  FFMA.FTZ R17, R7.reuse, UR6, R17 ;  /* 0x0000000607117c23 */ /* 0x044fe40008010011 */
[----:B------:R-:W-:Y:S01]  /*5280*/  FFMA.FTZ R19, R7, UR6, R19 ;  /* 0x0000000607137c23 */ /* 0x000fe20008010013 */
[----:B-1----:R-:W-:Y:S02]  /*5290*/  F2FP.BF16.PACK_AB R7, R80, R81 ;  /* 0x000000515007723e */ /* 0x002fe400000010ff */
[----:B------:R-:W-:Y:S02]  /*52a0*/  @!P0 FSEL R17, R17, -INF , !P1 ;  /* 0xff80000011118808 */ /* 0x000fe40004800000 */
[----:B------:R-:W-:Y:S02]  /*52b0*/  @!P0 ISETP.GE.AND P1, PT, R5, R77, PT ;  /* 0x0000004d0500820c */ /* 0x000fe40003f26270 */
[----:B------:R-:W-:Y:S01]  /*52c0*/  F2FP.BF16.PACK_AB R5, R90, R91 ;  /* 0x0000005b5a05723e */ /* 0x000fe200000010ff */
[C---:B----4-:R-:W-:Y:S02]  /*52d0*/  FFMA.FTZ R18, R8.reuse, UR6, R18 ;  /* 0x0000000608127c23 */ /* 0x050fe40008010012 */
[----:B------:R-:W-:Y:S01]  /*52e0*/  FFMA.FTZ R16, R8, UR6, R16 ;  /* 0x0000000608107c23 */ /* 0x000fe20008010010 */
[----:B------:R-:W-:Y:S02]  /*52f0*/  F2FP.BF16.PACK_AB R8, R86, R87 ;  /* 0x000000575608723e */ /* 0x000fe400000010ff */
[----:B------:R-:W-:Y:S02]  /*5300*/  @!P0 FSEL R18, R18, -INF , !P1 ;  /* 0xff80000012128808 */ /* 0x000fe40004800000 */
[----:B------:R-:W-:Y:S02]  /*5310*/  @!P0 ISETP.GE.AND P1, PT, R6, R77, PT ;  /* 0x0000004d0600820c */ /* 0x000fe40003f26270 */
[----:B------:R-:W-:Y:S01]  /*5320*/  F2FP.BF16.PACK_AB R6, R88, R89 ;  /* 0x000000595806723e */ /* 0x000fe200000010ff */
[--C-:B------:R-:W-:Y:S01]  /*5330*/  FFMA.FTZ R18, R18, c[0x0][0x23c], -R4.reuse ;  /* 0x00008f0012127a23 */ /* 0x100fe20000010804 */
[----:B------:R-:W-:Y:S02]  /*5340*/  @!P0 FSEL R19, R19, -INF , !P1 ;  /* 0xff80000013138808 */ /* 0x000fe40004800000 */
[----:B------:R-:W-:Y:S01]  /*5350*/  @!P0 FSEL R16, R16, -INF , !P2 ;  /* 0xff80000010108808 */ /* 0x000fe20005000000 */
[----:B------:R1:W-:Y:S01]  /*5360*/  STS [R95+0x14000], R6 ;  /* 0x014000065f007388 */ /* 0x0003e20000000800 */
[----:B------:R-:W-:Y:S01]  /*5370*/  MUFU.EX2 R79, R18 ;  /* 0x00000012004f7308 */ /* 0x000fe20000000800 */
[----:B------:R-:W-:Y:S01]  /*5380*/  FFMA.FTZ R4, R19, c[0x0][0x23c], -R4 ;  /* 0x00008f0013047a23 */ /* 0x000fe20000010804 */
[----:B---3--:R-:W-:Y:S01]  /*5390*/  IADD3 R74, P0, R73, UR11, RZ ;  /* 0x0000000b494a7c10 */ /* 0x008fe2000ff1e0ff */
[--C-:B------:R-:W-:Y:S01]  /*53a0*/  FFMA.FTZ R16, R16, c[0x0][0x23c], -R76.reuse ;  /* 0x00008f0010107a23 */ /* 0x100fe2000001084c */
[----:B------:R2:W-:Y:S01]  /*53b0*/  STS [R95+0x14400], R5 ;  /* 0x014400055f007388 */ /* 0x0005e20000000800 */
[----:B------:R-:W-:Y:S01]  /*53c0*/  FFMA.FTZ R76, R17, c[0x0][0x23c], -R76 ;  /* 0x00008f00114c7a23 */ /* 0x000fe2000001084c */
[----:B------:R-:W-:Y:S02]  /*53d0*/  IADD3.X R75, R72, UR10, RZ, P0, !PT ;  /* 0x0000000a484b7c10 */ /* 0x000fe400087fe4ff */
[----:B------:R-:W-:Y:S02]  /*53e0*/  PLOP3.LUT P0, PT, PT, PT, UP0, 0x80, 0x0 ;  /* 0x000000000000781c */ /* 0x000fe40003f0f008 */
[----:B------:R3:W-:Y:S01]  /*53f0*/  MUFU.EX2 R77, R4 ;  /* 0x00000004004d7308 */ /* 0x0007e20000000800 */
[----:B------:R-:W4:Y:S05]  /*5400*/  LDG.E R73, [R74.64] ;  /* 0x000000044a497981 */ /* 0x000f2a000c1e1900 */
[----:B------:R-:W4:Y:S04]  /*5410*/  LDG.E R72, [R74.64+0x20] ;  /* 0x000020044a487981 */ /* 0x000f28000c1e1900 */
[----:B------:R-:W-:Y:S01]  /*5420*/  MUFU.EX2 R78, R16 ;  /* 0x00000010004e7308 */ /* 0x000fe20000000800 */
[----:B-1----:R-:W-:Y:S09]  /*5430*/  F2FP.BF16.PACK_AB R6, R82, R83 ;  /* 0x000000535206723e */ /* 0x002ff200000010ff */
[----:B------:R-:W2:Y:S01]  /*5440*/  MUFU.EX2 R76, R76 ;  /* 0x0000004c004c7308 */ /* 0x000ea20000000800 */
[----:B---3--:R-:W-:Y:S05]  /*5450*/  F2FP.BF16.PACK_AB R4, R84, R85 ;  /* 0x000000555404723e */ /* 0x008fea00000010ff */
[----:B------:R1:W-:Y:S05]  /*5460*/  STS [R94+0x14000], R4 ;  /* 0x014000045e007388 */ /* 0x0003ea0000000800 */
[----:B------:R-:W-:Y:S05]  /*5470*/  STS [R94+0x14400], R8 ;  /* 0x014400085e007388 */ /* 0x000fea0000000800 */
[----:B------:R-:W-:Y:S05]  /*5480*/  STS [R93+0x14000], R7 ;  /* 0x014000075d007388 */ /* 0x000fea0000000800 */
[----:B------:R-:W-:Y:S01]  /*5490*/  STS [R93+0x14400], R6 ;  /* 0x014400065d007388 */ /* 0x000fe20000000800 */
[----:B--2---:R-:W-:Y:S05]  /*54a0*/  F2FP.BF16.PACK_AB R5, R76, R78 ;  /* 0x0000004e4c05723e */ /* 0x004fea00000010ff */
[----:B-----5:R-:W-:Y:S01]  /*54b0*/  STS [R92+0x14000], R5 ;  /* 0x014000055c007388 */ /* 0x020fe20000000800 */
        /* <DEDUP_REMOVED lines=62> */
[----:B----4-:R-:W-:Y:S03]  /*58a0*/  FADD.FTZ R6, -R72, R6 ;  /* 0x0000000648067221 */ /* 0x010fe60000010100 */
[C---:B------:R-:W-:Y:S02]  /*58b0*/  FADD.FTZ R68, -R73.reuse, R4 ;  /* 0x0000000449447221 */ /* 0x040fe40000010100 */
[----:B------:R-:W-:Y:S03]  /*58c0*/  FADD.FTZ R4, -R73, R5 ;  /* 0x0000000549047221 */ /* 0x000fe60000010100 */
        /* <DEDUP_REMOVED lines=180> */
.L_x_108:
        /* <DEDUP_REMOVED lines=381> */
[----:B------:R-:W-:Y:S02]  /*7be0*/  LEA.HI.X.SX32 R5, R5, R97, 0x1, P0 ;  /* 0x0000006105057211 */ /* 0x000fe400000f0eff */
[C---:B------:R-:W-:Y:S02]  /*7bf0*/  @!P3 LEA R12, P5, R9.reuse, R4, 0x6 ;  /* 0x00000004090cb211 */ /* 0x040fe400078a30ff */
[C---:B------:R-:W-:Y:S01]  /*7c00*/  @!P1 LEA R8, P0, R6.reuse, R96, 0x1 ;  /* 0x0000006006089211 */ /* 0x040fe200078008ff */
[----:B------:R-:W-:Y:S01]  /*7c10*/  @!PT LDS RZ, [RZ] ;  /* 0x00000000fffff984 */ /* 0x000fe20000000800 */
[----:B------:R-:W-:Y:S01]  /*7c20*/  @!PT LDS RZ, [RZ] ;  /* 0x00000000fffff984 */ /* 0x000fe20000000800 */
[----:B------:R-:W-:Y:S01]  /*7c30*/  @!PT LDS RZ, [RZ] ;  /* 0x00000000fffff984 */ /* 0x000fe20000000800 */
[----:B------:R1:W-:Y:S01]  /*7c40*/  @!P3 LDGSTS.E.BYPASS.LTC128B.128 [R248], [R4.64] ;  /* 0x0000000004f8bfae */ /* 0x0003e2000b901d44 */
[----:B------:R-:W-:Y:S02]  /*7c50*/  @!P3 LEA.HI.X R13, R9, R5, R11, 0x6, P5 ;  /* 0x00000005090db211 */ /* 0x000fe400028f340b */
[CCC-:B------:R-:W-:Y:S01]  /*7c60*/  @!P2 LEA.HI.X R11, R6.reuse, R97.reuse, R7.reuse, 0x1, P4 ;  /* 0x00000061060ba211 */ /* 0x1c0fe200020f0c07 */
[----:B------:R1:W-:Y:S01]  /*7c70*/  @P2 STS.128 [R248+0x2000], RZ ;  /* 0x002000fff8002388 */ /* 0x0003e20000000c00 */
[----:B------:R-:W-:Y:S03]  /*7c80*/  @!P1 LEA.HI.X R9, R6, R97, R7, 0x1, P0 ;  /* 0x0000006106099211 */ /* 0x000fe600000f0c07 */
        /* <DEDUP_REMOVED lines=26> */
.L_x_109:
        /* <DEDUP_REMOVED lines=172> */
.L_x_111:
        /* <DEDUP_REMOVED lines=18> */
.L_x_112:
        /* <DEDUP_REMOVED lines=55> */
.L_x_114:
[----:B------:R-:W-:Y:S05]  /*8d80*/  BSYNC B0 ;  /* 0x0000000000007941 */ /* 0x000fea0003800000 */
.L_x_113:
        /* <DEDUP_REMOVED lines=19> */
.L_x_116:
[----:B------:R-:W-:Y:S05]  /*8ec0*/  BSYNC B0 ;  /* 0x0000000000007941 */ /* 0x000fea0003800000 */
.L_x_115:
        /* <DEDUP_REMOVED lines=29> */
.L_x_118:
[----:B------:R-:W-:Y:S05]  /*90a0*/  BSYNC B0 ;  /* 0x0000000000007941 */ /* 0x000fea0003800000 */
.L_x_117:
        /* <DEDUP_REMOVED lines=16> */
.L_x_91:
[----:B------:R-:W-:Y:S05]  /*91b0*/  BSYNC B1 ;  /* 0x0000000000017941 */ /* 0x000fea0003800000 */
.L_x_77:
        /* <DEDUP_REMOVED lines=11> */
.L_x_119:
[----:B------:R-:W-:Y:S05]  /*9270*/  EXIT ;  /* 0x000000000000794d */ /* 0x000fea0003800000 */
.L_x_121:
        /* <DEDUP_REMOVED lines=16> */
.L_x_800:


//--------------------- .text._ZN5flash44flash_bwd_dq_dk_dv_loop_seqk_parallel_kernelI23Flash_bwd_kernel_traitsILi192ELi64ELi64ELi8ELi4ELi2ELi2ELb0ELb0EN7cutlass10bfloat16_tE19Flash_kernel_traitsILi192ELi64ELi64ELi8ES3_EELb0ELb1ELb0ELb0ELb0ELb0ELb0EEEvNS_16Flash_bwd_paramsE --------------------------
	.section	.text._ZN5flash44flash_bwd_dq_dk_dv_loop_seqk_parallel_kernelI23Flash_bwd_kernel_traitsILi192ELi64ELi64ELi8ELi4ELi2ELi2ELb0ELb0EN7cutlass10bfloat16_tE19Flash_kernel_traitsILi192ELi64ELi64ELi8ES3_EELb0ELb1ELb0ELb0ELb0ELb0ELb0EEEvNS_16Flash_bwd_paramsE,"ax",@progbits
	.sectioninfo	@"SHI_REGISTERS=255"
	.align	128
        .global         _ZN5flash44flash_bwd_dq_dk_dv_loop_seqk_parallel_kernelI23Flash_bwd_kernel_traitsILi192ELi64ELi64ELi8ELi4ELi2ELi2ELb0ELb0EN7cutlass10bfloat16_tE19Flash_kernel_traitsILi192ELi64ELi64ELi8ES3_EELb0ELb1ELb0ELb0ELb0ELb0ELb0EEEvNS_16Flash_bwd_paramsE
        .type           _ZN5flash44flash_bwd_dq_dk_dv_loop_seqk_parallel_kernelI23Flash_bwd_kernel_traitsILi192ELi64ELi64ELi8ELi4ELi2ELi2ELb0ELb0EN7cutlass10bfloat16_tE19Flash_kernel_traitsILi192ELi64ELi64ELi8ES3_EELb0ELb1ELb0ELb0ELb0ELb0ELb0EEEvNS_16Flash_bwd_paramsE,@function
        .size           _ZN5flash44flash_bwd_dq_dk_dv_loop_seqk_parallel_kernelI23Flash_bwd_kernel_traitsILi192ELi64ELi64ELi8ELi4ELi2ELi2ELb0ELb0EN7cutlass10bfloat16_tE19Flash_kernel_traitsILi192ELi64ELi64ELi8ES3_EELb0ELb1ELb0ELb0ELb0ELb0ELb0EEEvNS_16Flash_bwd_paramsE,(.L_x_801 - _ZN5flash44flash_bwd_dq_dk_dv_loop_seqk_parallel_kernelI23Flash_bwd_kernel_traitsILi192ELi64ELi64ELi8ELi4ELi2ELi2ELb0ELb0EN7cutlass10bfloat16_tE19Flash_kernel_traitsILi192ELi64ELi64ELi8ES3_EELb0ELb1ELb0ELb0ELb0ELb0ELb0EEEvNS_16Flash_bwd_paramsE)
        .other          _ZN5flash44flash_bwd_dq_dk_dv_loop_seqk_parallel_kernelI23Flash_bwd_kernel_traitsILi192ELi64ELi64ELi8ELi4ELi2ELi2ELb0ELb0EN7cutlass10bfloat16_tE19Flash_kernel_traitsILi192ELi64ELi64ELi8ES3_EELb0ELb1ELb0ELb0ELb0ELb0ELb0EEEvNS_16Flash_bwd_paramsE,@"STO_CUDA_ENTRY STV_DEFAULT"
_ZN5flash44flash_bwd_dq_dk_dv_loop_seqk_parallel_kernelI23Flash_bwd_kernel_traitsILi192ELi64ELi64ELi8ELi4ELi2ELi2ELb0ELb0EN7cutlass10bfloat16_tE19Flash_kernel_traitsILi192ELi64ELi64ELi8ES3_EELb0ELb1ELb0ELb0ELb0ELb0ELb0EEEvNS_16Flash_bwd_paramsE:
.text._ZN5flash44flash_bwd_dq_dk_dv_loop_seqk_parallel_kernelI23Flash_bwd_kernel_traitsILi192ELi64ELi64ELi8ELi4ELi2ELi2ELb0ELb0EN7cutlass10bfloat16_tE19Flash_kernel_traitsILi192ELi64ELi64ELi8ES3_EELb0ELb1ELb0ELb0ELb0ELb0ELb0EEEvNS_16Flash_bwd_paramsE:
[----:B------:R-:W-:Y:S02]  /*0000*/  MOV R1, c[0x0][0x28] ;  /* 0x00000a0000017a02 */ /* 0x000fe40000000f00 */
[----:B------:R-:W1:Y:S01]  /*0010*/  S2R R235, SR_CTAID.X ;  /* 0x0000000000eb7919 */ /* 0x000e620000002500 */
[----:B------:R-:W-:Y:S01]  /*0020*/  ULDC UR5, c[0x0][0x218] ;  /* 0x0000860000057ab9 */ /* 0x000fe20000000800 */
[----:B------:R-:W-:Y:S01]  /*0030*/  IADD3 R1, R1, -0x18, RZ ;  /* 0xffffffe801017810 */ /* 0x000fe20007ffe0ff */
[----:B------:R-:W-:-:S04]  /*0040*/  UIADD3 UR5, UR5, 0x3f, URZ ;  /* 0x0000003f05057890 */ /* 0x000fc8000fffe03f */
[----:B------:R-:W-:-:S04]  /*0050*/  USHF.R.S32.HI UR4, URZ, 0x1f, UR5 ;  /* 0x0000001f3f047899 */ /* 0x000fc80008011405 */
[----:B------:R-:W-:-:S04]  /*0060*/  ULEA.HI UR4, UR4, UR5, URZ, 0x6 ;  /* 0x0000000504047291 */ /* 0x000fc8000f8f303f */
[----:B------:R-:W-:-:S06]  /*0070*/  USHF.R.S32.HI UR4, URZ, 0x6, UR4 ;  /* 0x000000063f047899 */ /* 0x000fcc0008011404 */
[----:B-1----:R-:W-:-:S13]  /*0080*/  ISETP.GE.AND P0, PT, R235, UR4, PT ;  /* 0x00000004eb007c0c */ /* 0x002fda000bf06270 */
[----:B------:R-:W-:Y:S05]  /*0090*/  @P0 EXIT ;  /* 0x000000000000094d */ /* 0x000fea0003800000 */
[----:B------:R-:W1:Y:S01]  /*00a0*/  S2R R12, SR_TID.X ;  /* 0x00000000000c7919 */ /* 0x000e620000002100 */
[----:B------:R-:W-:Y:S01]  /*00b0*/  IMAD.MOV.U32 R170, RZ, RZ, 0x20 ;  /* 0x00000020ffaa7424 */ /* 0x000fe200078e00ff */
[----:B------:R-:W-:Y:S01]  /*00c0*/  ULDC.64 UR6, c[0x0][0x118] ;  /* 0x0000460000067ab9 */ /* 0x000fe20000000a00 */
[----:B------:R-:W-:Y:S02]  /*00d0*/  IMAD.MOV.U32 R171, RZ, RZ, 0x40 ;  /* 0x00000040ffab7424 */ /* 0x000fe400078e00ff */
[----:B------:R-:W-:Y:S01]  /*00e0*/  IMAD.MOV.U32 R205, RZ, RZ, -0x10 ;  /* 0xfffffff0ffcd7424 */ /* 0x000fe200078e00ff */
[----:B-1----:R-:W-:Y:S01]  /*00f0*/  SHF.R.S32.HI R13, RZ, 0x1f, R12 ;  /* 0x0000001fff0d7819 */ /* 0x002fe2000001140c */
[----:B------:R-:W-:-:S03]  /*0100*/  IMAD.SHL.U32 R247, R12, 0x2, RZ ;  /* 0x000000020cf77824 */ /* 0x000fc600078e00ff */
[CC--:B------:R-:W-:Y:S02]  /*0110*/  LEA.HI R6, R13.reuse, R12.reuse, RZ, 0x4 ;  /* 0x0000000c0d067211 */ /* 0x0c0fe400078f20ff */
[CC--:B------:R-:W-:Y:S02]  /*0120*/  LEA.HI R16, R13.reuse, R12.reuse, RZ, 0x3 ;  /* 0x0000000c0d107211 */ /* 0x0c0fe400078f18ff */
[----:B------:R-:W-:Y:S02]  /*0130*/  SHF.R.S32.HI R5, RZ, 0x4, R6 ;  /* 0x00000004ff057819 */ /* 0x000fe40000011406 */
[----:B------:R-:W-:Y:S02]  /*0140*/  LOP3.LUT R0, R16, 0xfffffff8, RZ, 0xc0, !PT ;  /* 0xfffffff810007812 */ /* 0x000fe400078ec0ff */
[----:B------:R-:W-:Y:S02]  /*0150*/  SHF.R.S32.HI R234, RZ, 0x3, R16 ;  /* 0x00000003ffea7819 */ /* 0x000fe40000011410 */
[----:B------:R-:W-:Y:S01]  /*0160*/  LEA.HI R15, R13, R12, RZ, 0x2 ;  /* 0x0000000c0d0f7211 */ /* 0x000fe200078f10ff */
[----:B------:R-:W-:Y:S01]  /*0170*/  IMAD.IADD R0, R12, 0x1, -R0 ;  /* 0x000000010c007824 */ /* 0x000fe200078e0a00 */
[----:B------:R-:W-:Y:S01]  /*0180*/  LEA.HI R2, R6, R5, RZ, 0x1 ;  /* 0x0000000506027211 */ /* 0x000fe200078f08ff */
[----:B------:R-:W-:Y:S01]  /*0190*/  IMAD.SHL.U32 R7, R234, 0x40, RZ ;  /* 0x00000040ea077824 */ /* 0x000fe200078e00ff */
[--C-:B------:R-:W-:Y:S01]  /*01a0*/  SHF.R.S32.HI R8, RZ, 0x2, R15.reuse ;  /* 0x00000002ff087819 */ /* 0x100fe2000001140f */
[----:B------:R-:W-:Y:S01]  /*01b0*/  IMAD.SHL.U32 R200, R0, 0x8, RZ ;  /* 0x0000000800c87824 */ /* 0x000fe200078e00ff */
[----:B------:R-:W-:-:S02]  /*01c0*/  SHF.R.S32.HI R3, RZ, 0x1f, R15 ;  /* 0x0000001fff037819 */ /* 0x000fc4000001140f */
[----:B------:R-:W-:Y:S02]  /*01d0*/  LOP3.LUT R4, R2, 0xfffffffe, RZ, 0xc0, !PT ;  /* 0xfffffffe02047812 */ /* 0x000fe400078ec0ff */
[----:B------:R-:W-:Y:S02]  /*01e0*/  LEA.HI R14, R13, R12, RZ, 0x5 ;  /* 0x0000000c0d0e7211 */ /* 0x000fe400078f28ff */
[----:B------:R-:W-:Y:S01]  /*01f0*/  LEA.HI R3, R3, R8, RZ, 0x3 ;  /* 0x0000000803037211 */ /* 0x000fe200078f18ff */
[----:B------:R-:W-:Y:S01]  /*0200*/  IMAD.IADD R10, R5, 0x1, -R4 ;  /* 0x00000001050a7824 */ /* 0x000fe200078e0a04 */
[----:B------:R-:W-:Y:S02]  /*0210*/  LOP3.LUT R2, R7, 0x1c0, RZ, 0xc0, !PT ;  /* 0x000001c007027812 */ /* 0x000fe400078ec0ff */
[----:B------:R-:W-:Y:S01]  /*0220*/  SHF.R.S32.HI R20, RZ, 0x5, R14 ;  /* 0x00000005ff147819 */ /* 0x000fe2000001140e */
[----:B------:R-:W-:Y:S01]  /*0230*/  IMAD.SHL.U32 R173, R10, 0x200, RZ ;  /* 0x000002000aad7824 */ /* 0x000fe200078e00ff */
[----:B------:R-:W-:-:S02]  /*0240*/  LOP3.LUT R4, R3, 0xfffffff8, RZ, 0xc0, !PT ;  /* 0xfffffff803047812 */ /* 0x000fc400078ec0ff */
[----:B------:R-:W-:Y:S02]  /*0250*/  LOP3.LUT R5, R2, 0x38, R200, 0xf8, !PT ;  /* 0x0000003802057812 */ /* 0x000fe400078ef8c8 */
[----:B------:R-:W-:Y:S01]  /*0260*/  SHF.R.U32.HI R3, RZ, 0x3, R2 ;  /* 0x00000003ff037819 */ /* 0x000fe20000011602 */
[----:B------:R-:W-:Y:S01]  /*0270*/  IMAD.IADD R7, R8, 0x1, -R4 ;  /* 0x0000000108077824 */ /* 0x000fe200078e0a04 */
[----:B------:R-:W-:Y:S02]  /*0280*/  LOP3.LUT R2, R6, 0xfffffff0, RZ, 0xc0, !PT ;  /* 0xfffffff006027812 */ /* 0x000fe400078ec0ff */
[----:B------:R-:W-:Y:S02]  /*0290*/  LEA.HI R6, R14, R20, RZ, 0x1 ;  /* 0x000000140e067211 */ /* 0x000fe400078f08ff */
[----:B------:R-:W-:Y:S01]  /*02a0*/  LOP3.LUT R9, R5, R3, RZ, 0x3c, !PT ;  /* 0x0000000305097212 */ /* 0x000fe200078e3cff */
[----:B------:R-:W-:Y:S01]  /*02b0*/  IMAD.IADD R2, R12, 0x1, -R2 ;  /* 0x000000010c027824 */ /* 0x000fe200078e0a02 */
[----:B------:R-:W-:-:S02]  /*02c0*/  LOP3.LUT R3, R6, 0xfffffffe, RZ, 0xc0, !PT ;  /* 0xfffffffe06037812 */ /* 0x000fc400078ec0ff */
[C---:B------:R-:W-:Y:S02]  /*02d0*/  LOP3.LUT P4, RZ, R0.reuse, 0x4, RZ, 0xc0, !PT ;  /* 0x0000000400ff7812 */ /* 0x040fe4000788c0ff */
[C---:B------:R-:W-:Y:S01]  /*02e0*/  LOP3.LUT P3, RZ, R0.reuse, 0x2, RZ, 0xc0, !PT ;  /* 0x0000000200ff7812 */ /* 0x040fe2000786c0ff */
[----:B------:R-:W-:Y:S01]  /*02f0*/  IMAD.SHL.U32 R0, R0, 0x40, RZ ;  /* 0x0000004000007824 */ /* 0x000fe200078e00ff */
[----:B------:R-:W-:Y:S01]  /*0300*/  SHF.R.S32.HI R5, RZ, 0x1f, R2 ;  /* 0x0000001fff057819 */ /* 0x000fe20000011402 */
[----:B------:R-:W-:Y:S01]  /*0310*/  IMAD.IADD R181, R20, 0x1, -R3 ;  /* 0x0000000114b57824 */ /* 0x000fe200078e0a03 */
[----:B------:R-:W-:Y:S02]  /*0320*/  LEA.HI R4, R13, R12, RZ, 0x7 ;  /* 0x0000000c0d047211 */ /* 0x000fe400078f38ff */
[----:B------:R-:W-:Y:S01]  /*0330*/  LOP3.LUT R0, R0, 0x1c0, RZ, 0xc0, !PT ;  /* 0x000001c000007812 */ /* 0x000fe200078ec0ff */
[----:B------:R-:W-:Y:S01]  /*0340*/  IMAD.SHL.U32 R3, R181, 0x10, RZ ;  /* 0x00000010b5037824 */ /* 0x000fe200078e00ff */
[----:B------:R-:W-:-:S02]  /*0350*/  LEA.HI R11, R5, R2, RZ, 0x3 ;  /* 0x00000002050b7211 */ /* 0x000fc400078f18ff */
[----:B------:R-:W-:Y:S02]  /*0360*/  SHF.R.S32.HI R8, RZ, 0x7, R4 ;  /* 0x00000007ff087819 */ /* 0x000fe40000011404 */
[C---:B------:R-:W-:Y:S02]  /*0370*/  LOP3.LUT R5, R0.reuse, 0x10, R3, 0xf8, !PT ;  /* 0x0000001000057812 */ /* 0x040fe400078ef803 */
[----:B------:R-:W-:Y:S01]  /*0380*/  LOP3.LUT R169, R0, 0x8, R16, 0xf8, !PT ;  /* 0x0000000800a97812 */ /* 0x000fe200078ef810 */
[----:B------:R-:W-:Y:S01]  /*0390*/  IMAD R4, R8, 0x800, R173 ;  /* 0x0000080008047824 */ /* 0x000fe200078e02ad */
[----:B------:R-:W-:Y:S02]  /*03a0*/  SHF.R.U32.HI R0, RZ, 0x3, R0 ;  /* 0x00000003ff007819 */ /* 0x000fe40000011600 */
[----:B------:R-:W-:Y:S02]  /*03b0*/  LOP3.LUT R5, R5, 0x8, R16, 0xf8, !PT ;  /* 0x0000000805057812 */ /* 0x000fe400078ef810 */
[----:B------:R-:W-:-:S02]  /*03c0*/  LOP3.LUT R6, R11, 0xfffffff8, RZ, 0xc0, !PT ;  /* 0xfffffff80b067812 */ /* 0x000fc400078ec0ff */
[----:B------:R-:W-:Y:S02]  /*03d0*/  LOP3.LUT R169, R169, R0, RZ, 0x3c, !PT ;  /* 0x00000000a9a97212 */ /* 0x000fe400078e3cff */
[----:B------:R-:W-:Y:S01]  /*03e0*/  LOP3.LUT R173, R173, R5, R0, 0xf6, !PT ;  /* 0x00000005adad7212 */ /* 0x000fe200078ef600 */
[----:B------:R-:W-:Y:S01]  /*03f0*/  IMAD.IADD R19, R2, 0x1, -R6 ;  /* 0x0000000102137824 */ /* 0x000fe200078e0a06 */
[----:B------:R-:W-:Y:S01]  /*0400*/  LEA.HI R0, R13, R12, RZ, 0x6 ;  /* 0x0000000c0d007211 */ /* 0x000fe200078f30ff */
[----:B------:R-:W-:Y:S01]  /*0410*/  IMAD.IADD R169, R4, 0x1, R169 ;  /* 0x0000000104a97824 */ /* 0x000fe200078e02a9 */
[----:B------:R-:W-:Y:S01]  /*0420*/  LOP3.LUT R2, R15, 0x7ffffffc, RZ, 0xc0, !PT ;  /* 0x7ffffffc0f027812 */ /* 0x000fe200078ec0ff */
[----:B------:R-:W-:Y:S01]  /*0430*/  IMAD.SHL.U32 R6, R11, 0x40, RZ ;  /* 0x000000400b067824 */ /* 0x000fe200078e00ff */
[----:B------:R-:W-:Y:S01]  /*0440*/  LOP3.LUT R3, R7, 0x1, RZ, 0xc0, !PT ;  /* 0x0000000107037812 */ /* 0x000fe200078ec0ff */
[----:B------:R1:W-:Y:S01]  /*0450*/  STL [R1+0x10], R19 ;  /* 0x0000101301007387 */ /* 0x0003e20000100800 */
[----:B------:R-:W-:Y:S01]  /*0460*/  SHF.R.S32.HI R0, RZ, 0x6, R0 ;  /* 0x00000006ff007819 */ /* 0x000fe20000011400 */
[----:B------:R-:W-:Y:S01]  /*0470*/  IMAD.IADD R5, R12, 0x1, -R2 ;  /* 0x000000010c057824 */ /* 0x000fe200078e0a02 */
[----:B------:R-:W-:Y:S01]  /*0480*/  ISETP.NE.U32.AND P0, PT, R3, 0x1, PT ;  /* 0x000000010300780c */ /* 0x000fe20003f05070 */
[----:B------:R-:W-:Y:S01]  /*0490*/  IMAD.SHL.U32 R169, R169, 0x2, RZ ;  /* 0x00000002a9a97824 */ /* 0x000fe200078e00ff */
[----:B------:R-:W-:Y:S01]  /*04a0*/  LOP3.LUT R4, R14, 0xffffffe0, RZ, 0xc0, !PT ;  /* 0xffffffe00e047812 */ /* 0x000fe200078ec0ff */
[C---:B------:R-:W-:Y:S01]  /*04b0*/  IMAD R17, R0.reuse, 0x200, R9 ;  /* 0x0000020000117824 */ /* 0x040fe200078e0209 */
[----:B------:R-:W-:Y:S01]  /*04c0*/  SHF.R.S32.HI R3, RZ, 0x1f, R14 ;  /* 0x0000001fff037819 */ /* 0x000fe2000001140e */
[----:B------:R-:W-:Y:S01]  /*04d0*/  IMAD.SHL.U32 R2, R0, 0x8, RZ ;  /* 0x0000000800027824 */ /* 0x000fe200078e00ff */
[C---:B------:R-:W-:Y:S01]  /*04e0*/  R2P PR, R7.reuse, 0x6 ;  /* 0x0000000607007804 */ /* 0x040fe20000000000 */
[----:B------:R-:W-:Y:S01]  /*04f0*/  IMAD.SHL.U32 R0, R7, 0x40, RZ ;  /* 0x0000004007007824 */ /* 0x000fe200078e00ff */
[----:B------:R-:W-:Y:S01]  /*0500*/  LEA.HI R3, R3, R20, RZ, 0x2 ;  /* 0x0000001403037211 */ /* 0x000fe200078f10ff */
[----:B------:R-:W-:Y:S01]  /*0510*/  IMAD.IADD R18, R12, 0x1, -R4 ;  /* 0x000000010c127824 */ /* 0x000fe200078e0a04 */
[----:B------:R-:W-:Y:S01]  /*0520*/  LOP3.LUT R2, R2, 0x18, RZ, 0xc0, !PT ;  /* 0x0000001802027812 */ /* 0x000fe200078ec0ff */
[----:B------:R-:W-:Y:S01]  /*0530*/  IMAD.SHL.U32 R4, R8, 0x20, RZ ;  /* 0x0000002008047824 */ /* 0x000fe200078e00ff */
[----:B------:R-:W-:Y:S01]  /*0540*/  LOP3.LUT R0, R0, 0x1c0, RZ, 0xc0, !PT ;  /* 0x000001c000007812 */ /* 0x000fe200078ec0ff */
[----:B------:R-:W-:Y:S01]  /*0550*/  IMAD.SHL.U32 R8, R5, 0x2, RZ ;  /* 0x0000000205087824 */ /* 0x000fe200078e00ff */
[----:B------:R-:W-:Y:S01]  /*0560*/  LOP3.LUT R187, R3, 0xfffffffc, RZ, 0xc0, !PT ;  /* 0xfffffffc03bb7812 */ /* 0x000fe200078ec0ff */
[----:B------:R-:W-:Y:S01]  /*0570*/  IMAD.SHL.U32 R5, R10, 0x20, RZ ;  /* 0x000000200a057824 */ /* 0x000fe200078e00ff */
[----:B------:R-:W-:Y:S01]  /*0580*/  SHF.R.U32.HI R3, RZ, 0x3, R0 ;  /* 0x00000003ff037819 */ /* 0x000fe20000011600 */
[----:B------:R1:W-:Y:S01]  /*0590*/  STL [R1+0xc], R18 ;  /* 0x00000c1201007387 */ /* 0x0003e20000100800 */
[----:B------:R-:W-:Y:S01]  /*05a0*/  LOP3.LUT R247, R4, 0x6, R247, 0xf8, !PT ;  /* 0x0000000604f77812 */ /* 0x000fe200078ef8f7 */
[----:B------:R-:W-:Y:S01]  /*05b0*/  IMAD.IADD R187, R20, 0x1, -R187 ;  /* 0x0000000114bb7824 */ /* 0x000fe200078e0abb */
[----:B------:R-:W-:Y:S01]  /*05c0*/  LOP3.LUT R4, R0, 0x20, R4, 0xf8, !PT ;  /* 0x0000002000047812 */ /* 0x000fe200078ef804 */
[----:B------:R1:W-:Y:S01]  /*05d0*/  STL [R1+0x8], R17 ;  /* 0x0000081101007387 */ /* 0x0003e20000100800 */
[----:B------:R-:W-:Y:S01]  /*05e0*/  LOP3.LUT R5, R2, 0x20, R5, 0xf8, !PT ;  /* 0x0000002002057812 */ /* 0x000fe200078ef805 */
[----:B------:R-:W-:Y:S01]  /*05f0*/  IMAD.SHL.U32 R174, R173, 0x2, RZ ;  /* 0x00000002adae7824 */ /* 0x000fe200078e00ff */
[----:B------:R-:W-:Y:S01]  /*0600*/  LOP3.LUT R9, R3, R0, R2, 0x1e, !PT ;  /* 0x0000000003097212 */ /* 0x000fe200078e1e02 */
[----:B------:R-:W-:Y:S01]  /*0610*/  IMAD.SHL.U32 R2, R19, 0x40, RZ ;  /* 0x0000004013027824 */ /* 0x000fe200078e00ff */
[----:B------:R-:W-:Y:S01]  /*0620*/  LOP3.LUT R3, R4, R3, RZ, 0x3c, !PT ;  /* 0x0000000304037212 */ /* 0x000fe200078e3cff */
[----:B------:R-:W-:Y:S01]  /*0630*/  IMAD R0, R187, 0x400, R8 ;  /* 0x00000400bb007824 */ /* 0x000fe200078e0208 */
[----:B------:R-:W-:Y:S01]  /*0640*/  SHF.R.S32.HI R4, RZ, 0x1f, R18 ;  /* 0x0000001fff047819 */ /* 0x000fe20000011412 */
[----:B------:R-:W-:Y:S01]  /*0650*/  IMAD.SHL.U32 R191, R17, 0x2, RZ ;  /* 0x0000000211bf7824 */ /* 0x000fe200078e00ff */
[----:B------:R-:W-:Y:S01]  /*0660*/  LOP3.LUT R2, R2, 0x1c0, RZ, 0xc0, !PT ;  /* 0x000001c002027812 */ /* 0x000fe200078ec0ff */
[----:B------:R-:W-:Y:S01]  /*0670*/  IMAD.IADD R203, R0, 0x1, R3 ;  /* 0x0000000100cb7824 */ /* 0x000fe200078e0203 */
[----:B------:R-:W-:Y:S01]  /*0680*/  LEA.HI R4, R4, R18, RZ, 0x2 ;  /* 0x0000001204047211 */ /* 0x000fe200078f10ff */
[----:B------:R-:W-:Y:S01]  /*0690*/  IMAD.SHL.U32 R0, R10, 0x8, RZ ;  /* 0x000000080a007824 */ /* 0x000fe200078e00ff */
[----:B------:R-:W-:Y:S01]  /*06a0*/  SHF.R.U32.HI R3, RZ, 0x3, R2 ;  /* 0x00000003ff037819 */ /* 0x000fe20000011602 */
[----:B------:R-:W-:Y:S01]  /*06b0*/  IMAD.SHL.U32 R203, R203, 0x2, RZ ;  /* 0x00000002cbcb7824 */ /* 0x000fe200078e00ff */
[----:B------:R-:W-:-:S02]  /*06c0*/  SEL R170, R170, 0xffffffe0, !P3 ;  /* 0xffffffe0aaaa7807 */ /* 0x000fc40005800000 */
[----:B------:R-:W-:Y:S02]  /*06d0*/  LOP3.LUT R7, R2, 0x8, R0, 0xf8, !PT ;  /* 0x0000000802077812 */ /* 0x000fe400078ef800 */
[----:B------:R-:W-:Y:S01]  /*06e0*/  LOP3.LUT R2, R3, R5, R2, 0x1e, !PT ;  /* 0x0000000503027212 */ /* 0x000fe200078e1e02 */
[----:B------:R-:W-:Y:S01]  /*06f0*/  IMAD.IADD R170, R169, 0x1, R170 ;  /* 0x00000001a9aa7824 */ /* 0x000fe200078e02aa */
[----:B------:R-:W-:Y:S01]  /*0700*/  SHF.R.S32.HI R5, RZ, 0x2, R4 ;  /* 0x00000002ff057819 */ /* 0x000fe20000011404 */
[----:B------:R-:W-:Y:S01]  /*0710*/  IMAD R4, R181, 0x400, R8 ;  /* 0x00000400b5047824 */ /* 0x000fe200078e0208 */
[----:B------:R-:W-:Y:S02]  /*0720*/  LOP3.LUT R0, R6, 0xfffffe00, RZ, 0xc0, !PT ;  /* 0xfffffe0006007812 */ /* 0x000fe400078ec0ff */
[----:B------:R-:W-:Y:S01]  /*0730*/  LOP3.LUT R3, R7, R3, RZ, 0x3c, !PT ;  /* 0x0000000307037212 */ /* 0x000fe200078e3cff */
[----:B------:R-:W-:Y:S01]  /*0740*/  IMAD R5, R187, 0x10, R5 ;  /* 0x00000010bb057824 */ /* 0x000fe200078e0205 */
[----:B------:R-:W-:Y:S01]  /*0750*/  SEL R171, R171, 0xffffffc0, !P4 ;  /* 0xffffffc0abab7807 */ /* 0x000fe20006000000 */
[----:B------:R-:W-:Y:S01]  /*0760*/  IMAD.IADD R4, R4, 0x1, R9 ;  /* 0x0000000104047824 */ /* 0x000fe200078e0209 */
[----:B------:R-:W-:Y:S01]  /*0770*/  SEL R205, R205, 0x10, !P0 ;  /* 0x00000010cdcd7807 */ /* 0x000fe20004000000 */
[--C-:B------:R-:W-:Y:S01]  /*0780*/  IMAD R181, R181, 0x400, R0.reuse ;  /* 0x00000400b5b57824 */ /* 0x100fe200078e0200 */
[----:B------:R1:W-:Y:S01]  /*0790*/  STL [R1+0x4], R5 ;  /* 0x0000040501007387 */ /* 0x0003e20000100800 */
[----:B------:R-:W-:Y:S01]  /*07a0*/  IADD3 R204, R203, 0x20, RZ ;  /* 0x00000020cbcc7810 */ /* 0x000fe20007ffe0ff */
[----:B------:R-:W-:Y:S01]  /*07b0*/  IMAD R187, R187, 0x400, R0 ;  /* 0x00000400bbbb7824 */ /* 0x000fe200078e0200 */
[----:B------:R-:W-:Y:S01]  /*07c0*/  LEA R236, R4, 0x12000, 0x1 ;  /* 0x0001200004ec7811 */ /* 0x000fe200078e08ff */
[----:B------:R-:W-:Y:S01]  /*07d0*/  IMAD.IADD R181, R3, 0x1, R181 ;  /* 0x0000000103b57824 */ /* 0x000fe200078e02b5 */
[----:B------:R-:W-:Y:S01]  /*07e0*/  @P1 IADD3 R204, R203, -0x20, RZ ;  /* 0xffffffe0cbcc1810 */ /* 0x000fe20007ffe0ff */
[--C-:B------:R-:W-:Y:S01]  /*07f0*/  IMAD R173, R173, 0x2, R171.reuse ;  /* 0x00000002adad7824 */ /* 0x100fe200078e02ab */
[----:B------:R-:W-:Y:S01]  /*0800*/  LOP3.LUT R186, R2, R0, RZ, 0xfc, !PT ;  /* 0x0000000002ba7212 */ /* 0x000fe200078efcff */
[----:B------:R-:W-:Y:S01]  /*0810*/  IMAD.IADD R172, R169, 0x1, R171 ;  /* 0x00000001a9ac7824 */ /* 0x000fe200078e02ab */
[----:B------:R-:W-:Y:S01]  /*0820*/  IADD3 R237, R236, 0x40, RZ ;  /* 0x00000040eced7810 */ /* 0x000fe20007ffe0ff */
[----:B------:R-:W-:Y:S01]  /*0830*/  IMAD.IADD R206, R203, 0x1, R205 ;  /* 0x00000001cbce7824 */ /* 0x000fe200078e02cd */
[----:B------:R-:W-:Y:S01]  /*0840*/  SHF.R.S32.HI R0, RZ, 0x1f, R234 ;  /* 0x0000001fff007819 */ /* 0x000fe200000114ea */
[----:B------:R-:W-:Y:S01]  /*0850*/  IMAD.IADD R187, R187, 0x1, R3 ;  /* 0x00000001bbbb7824 */ /* 0x000fe200078e0203 */
[C---:B------:R-:W-:Y:S01]  /*0860*/  IADD3 R210, R200.reuse, 0x40, RZ ;  /* 0x00000040c8d27810 */ /* 0x040fe20007ffe0ff */
[----:B------:R-:W-:Y:S01]  /*0870*/  IMAD.IADD R171, R171, 0x1, R170 ;  /* 0x00000001abab7824 */ /* 0x000fe200078e02aa */
[----:B------:R-:W-:Y:S01]  /*0880*/  IADD3 R211, R200, 0x80, RZ ;  /* 0x00000080c8d37810 */ /* 0x000fe20007ffe0ff */
[----:B------:R-:W-:Y:S01]  /*0890*/  IMAD.IADD R205, R205, 0x1, R204 ;  /* 0x00000001cdcd7824 */ /* 0x000fe200078e02cc */
[----:B------:R-:W-:-:S02]  /*08a0*/  LEA R181, R181, 0x1e000, 0x1 ;  /* 0x0001e000b5b57811 */ /* 0x000fc400078e08ff */
[----:B------:R-:W-:Y:S02]  /*08b0*/  @P2 IADD3 R237, R236, -0x40, RZ ;  /* 0xffffffc0eced2810 */ /* 0x000fe40007ffe0ff */
.L_x_168:
[----:B--2-4-:R-:W2:Y:S01]  /*08c0*/  S2R R34, SR_CTAID.Y ;  /* 0x0000000000227919 */ /* 0x014ea20000002600 */
[----:B---3--:R-:W3:Y:S01]  /*08d0*/  LDC.U8 R0, c[0x0][0x312] ;  /* 0x0000c480ff007b82 */ /* 0x008ee20000000000 */
[----:B------:R-:W-:Y:S02]  /*08e0*/  ISETP.NE.U32.AND P2, PT, RZ, c[0x0][0x240], PT ;  /* 0x00009000ff007a0c */ /* 0x000fe40003f45070 */
[----:B-1----:R-:W4:Y:S01]  /*08f0*/  S2R R2, SR_CTAID.Y ;  /* 0x0000000000027919 */ /* 0x002f220000002600 */
[----:B------:R-:W-:Y:S02]  /*0900*/  ISETP.EQ.U32.AND P5, PT, RZ, c[0x0][0x248], PT ;  /* 0x00009200ff007a0c */ /* 0x000fe40003fa2070 */
[----:B------:R-:W-:Y:S02]  /*0910*/  ISETP.NE.AND.EX P2, PT, RZ, c[0x0][0x244], PT, P2 ;  /* 0x00009100ff007a0c */ /* 0x000fe40003f45320 */
[----:B------:R-:W-:Y:S01]  /*0920*/  ISETP.NE.U32.AND P3, PT, RZ, c[0x0][0x250], PT ;  /* 0x00009400ff007a0c */ /* 0x000fe20003f65070 */
[----:B------:R-:W-:-:S03]  /*0930*/  IMAD.MOV.U32 R36, RZ, RZ, -0x1 ;  /* 0xffffffffff247424 */ /* 0x000fc600078e00ff */
[----:B------:R-:W-:Y:S01]  /*0940*/  ISETP.NE.AND.EX P3, PT, RZ, c[0x0][0x254], PT, P3 ;  /* 0x00009500ff007a0c */ /* 0x000fe20003f65330 */
[----:B--2---:R-:W-:Y:S01]  /*0950*/  IMAD.SHL.U32 R8, R34, 0x4, RZ ;  /* 0x0000000422087824 */ /* 0x004fe200078e00ff */
[----:B---3--:R-:W-:Y:S01]  /*0960*/  ISETP.NE.AND P4, PT, R0, RZ, PT ;  /* 0x000000ff0000720c */ /* 0x008fe20003f85270 */
[----:B------:R-:W-:Y:S01]  /*0970*/  IMAD.MOV.U32 R0, RZ, RZ, -0x1 ;  /* 0xffffffffff007424 */ /* 0x000fe200078e00ff */
[----:B----4-:R-:W-:Y:S02]  /*0980*/  SHF.R.S32.HI R35, RZ, 0x1f, R2 ;  /* 0x0000001fff237819 */ /* 0x010fe40000011402 */
[----:B------:R-:W-:Y:S02]  /*0990*/  IADD3 R2, P0, R8, c[0x0][0x240], RZ ;  /* 0x0000900008027a10 */ /* 0x000fe40007f1e0ff */
[----:B------:R-:W-:Y:S02]  /*09a0*/  SHF.L.U64.HI R7, R34, 0x2, R35 ;  /* 0x0000000222077819 */ /* 0x000fe40000010223 */
[----:B------:R-:W-:-:S02]  /*09b0*/  ISETP.EQ.OR.EX P5, PT, RZ, c[0x0][0x24c], !P4, P5 ;  /* 0x00009300ff007a0c */ /* 0x000fc400067a2750 */
[----:B------:R-:W-:Y:S02]  /*09c0*/  IADD3.X R3, R7, c[0x0][0x244], RZ, P0, !PT ;  /* 0x0000910007037a10 */ /* 0x000fe400007fe4ff */
[----:B------:R-:W-:-:S03]  /*09d0*/  @P3 IADD3 R4, P0, R8, c[0x0][0x250], RZ ;  /* 0x0000940008043a10 */ /* 0x000fc60007f1e0ff */
[----:B------:R2:W3:Y:S04]  /*09e0*/  @P2 LDG.E R0, [R2.64] ;  /* 0x0000000602002981 */ /* 0x0004e8000c1e1900 */
[----:B------:R2:W3:Y:S01]  /*09f0*/  @P2 LDG.E R6, [R2.64+0x4] ;  /* 0x0000040602062981 */ /* 0x0004e2000c1e1900 */
[----:B-1----:R-:W-:Y:S01]  /*0a00*/  @P3 IADD3.X R5, R7, c[0x0][0x254], RZ, P0, !PT ;  /* 0x0000950007053a10 */ /* 0x002fe200007fe4ff */
[----:B------:R-:W-:Y:S01]  /*0a10*/  IMAD.MOV.U32 R233, RZ, RZ, RZ ;  /* 0x000000ffffe97224 */ /* 0x000fe200078e00ff */
[----:B--2---:R-:W-:-:S05]  /*0a20*/  IADD3 R2, P1, R8, c[0x0][0x248], RZ ;  /* 0x0000920008027a10 */ /* 0x004fca0007f3e0ff */
[----:B-----5:R1:W5:Y:S01]  /*0a30*/  @P3 LDG.E R233, [R4.64] ;  /* 0x0000000604e93981 */ /* 0x020362000c1e1900 */
[----:B------:R-:W-:-:S05]  /*0a40*/  IADD3.X R3, R7, c[0x0][0x24c], RZ, P1, !PT ;  /* 0x0000930007037a10 */ /* 0x000fca0000ffe4ff */
[----:B------:R-:W2:Y:S01]  /*0a50*/  @!P5 LDG.E R36, [R2.64] ;  /* 0x000000060224d981 */ /* 0x000ea2000c1e1900 */
[----:B------:R-:W-:-:S04]  /*0a60*/  ISETP.NE.U32.AND P0, PT, RZ, c[0x0][0x248], PT ;  /* 0x00009200ff007a0c */ /* 0x000fc80003f05070 */
[----:B------:R-:W-:Y:S01]  /*0a70*/  ISETP.NE.AND.EX P0, PT, RZ, c[0x0][0x24c], PT, P0 ;  /* 0x00009300ff007a0c */ /* 0x000fe20003f05300 */
[----:B-1----:R-:W-:Y:S02]  /*0a80*/  IMAD.MOV.U32 R4, RZ, RZ, c[0x0][0x218] ;  /* 0x00008600ff047624 */ /* 0x002fe400078e00ff */
[----:B---3--:R-:W-:Y:S02]  /*0a90*/  @P2 IMAD.IADD R18, R6, 0x1, -R0 ;  /* 0x0000000106122824 */ /* 0x008fe400078e0a00 */
[----:B------:R-:W-:Y:S01]  /*0aa0*/  @!P2 IMAD.MOV.U32 R18, RZ, RZ, c[0x0][0x214] ;  /* 0x00008500ff12a624 */ /* 0x000fe200078e00ff */
[----:B--2---:R1:W-:Y:S07]  /*0ab0*/  STL [R1], R36 ;  /* 0x0000002401007387 */ /* 0x0043ee0000100800 */
[----:B------:R-:W-:Y:S05]  /*0ac0*/  @!P0 BRA `(.L_x_122) ;  /* 0x0000003000008947 */ /* 0x000fea0003800000 */
[----:B------:R-:W2:Y:S02]  /*0ad0*/  @P4 LDG.E R4, [R2.64+0x4] ;  /* 0x0000040602044981 */ /* 0x000ea4000c1e1900 */
[----:B--2---:R-:W-:-:S06]  /*0ae0*/  @P4 IADD3 R4, R4, -R36, RZ ;  /* 0x8000002404044210 */ /* 0x004fcc0007ffe0ff */
[----:B------:R2:W5:Y:S02]  /*0af0*/  @!P4 LDG.E R4, [R2.64] ;  /* 0x000000060204c981 */ /* 0x000564000c1e1900 */
.L_x_122:
[----:B------:R-:W-:-:S04]  /*0b00*/  ISETP.NE.U32.AND P1, PT, RZ, c[0x0][0x258], PT ;  /* 0x00009600ff007a0c */ /* 0x000fc80003f25070 */
[----:B------:R-:W-:-:S13]  /*0b10*/  ISETP.NE.AND.EX P1, PT, RZ, c[0x0][0x25c], PT, P1 ;  /* 0x00009700ff007a0c */ /* 0x000fda0003f25310 */
[----:B--2---:R-:W-:-:S04]  /*0b20*/  @P1 IADD3 R2, P0, R8, c[0x0][0x258], RZ ;  /* 0x0000960008021a10 */ /* 0x004fc80007f1e0ff */
[----:B------:R-:W-:-:S06]  /*0b30*/  @P1 IADD3.X R3, R7, c[0x0][0x25c], RZ, P0, !PT ;  /* 0x0000970007031a10 */ /* 0x000fcc00007fe4ff */
[----:B------:R-:W2:Y:S01]  /*0b40*/  @P1 LDG.E R3, [R2.64] ;  /* 0x0000000602031981 */ /* 0x000ea2000c1e1900 */
[----:B------:R-:W-:Y:S01]  /*0b50*/  @!P1 ISETP.NE.U32.AND P0, PT, RZ, c[0x0][0x268], PT ;  /* 0x00009a00ff009a0c */ /* 0x000fe20003f05070 */
[----:B------:R-:W-:-:S03]  /*0b60*/  IMAD.SHL.U32 R246, R235, 0x40, RZ ;  /* 0x00000040ebf67824 */ /* 0x000fc600078e00ff */
[----:B------:R-:W-:-:S04]  /*0b70*/  @!P1 ISETP.NE.AND.EX P0, PT, RZ, c[0x0][0x26c], PT, P0 ;  /* 0x00009b00ff009a0c */ /* 0x000fc80003f05300 */
[----:B------:R-:W-:Y:S01]  /*0b80*/  @!P1 SEL R2, RZ, c[0x0][0x21c], !P0 ;  /* 0x00008700ff029a07 */ /* 0x000fe20004000000 */
[----:B--2--5:R-:W-:-:S03]  /*0b90*/  @P1 IMAD.IADD R209, R3, 0x1, -R233 ;  /* 0x0000000103d11824 */ /* 0x024fc600078e0ae9 */
[----:B------:R-:W-:-:S04]  /*0ba0*/  @!P1 IADD3 R209, R2, R4, -R233 ;  /* 0x0000000402d19210 */ /* 0x000fc80007ffe8e9 */
[----:B------:R-:W-:-:S13]  /*0bb0*/  ISETP.GT.AND P0, PT, R209, R246, PT ;  /* 0x000000f6d100720c */ /* 0x000fda0003f04270 */
[----:B------:R-:W-:Y:S05]  /*0bc0*/  @!P0 BRA `(.L_x_123) ;  /* 0x0000779000008947 */ /* 0x000fea0003800000 */
[----:B------:R-:W-:Y:S01]  /*0bd0*/  ISETP.NE.AND P0, PT, R36, -0x1, PT ;  /* 0xffffffff2400780c */ /* 0x000fe20003f05270 */
[----:B------:R-:W-:Y:S01]  /*0be0*/  IMAD R3, R35, c[0x0][0x178], RZ ;  /* 0x00005e0023037a24 */ /* 0x000fe200078e02ff */
[----:B------:R-:W-:Y:S01]  /*0bf0*/  IADD3 R2, R18, 0x3f, RZ ;  /* 0x0000003f12027810 */ /* 0x000fe20007ffe0ff */
[----:B------:R-:W-:Y:S01]  /*0c00*/  IMAD.WIDE.U32 R26, R34, c[0x0][0x178], RZ ;  /* 0x00005e00221a7a25 */ /* 0x000fe200078e00ff */
[----:B------:R-:W-:Y:S02]  /*0c10*/  ISETP.NE.AND P1, PT, R0, -0x1, PT ;  /* 0xffffffff0000780c */ /* 0x000fe40003f25270 */
[----:B------:R-:W-:Y:S01]  /*0c20*/  SHF.R.S32.HI R7, RZ, 0x1f, R2 ;  /* 0x0000001fff077819 */ /* 0x000fe20000011402 */
[----:B------:R-:W-:Y:S02]  /*0c30*/  IMAD R3, R34, c[0x0][0x17c], R3 ;  /* 0x00005f0022037a24 */ /* 0x000fe400078e0203 */
[----:B------:R-:W-:Y:S01]  /*0c40*/  IMAD.WIDE.U32 R4, R0, c[0x0][0x190], RZ ;  /* 0x0000640000047a25 */ /* 0x000fe200078e00ff */
[----:B------:R-:W-:-:S03]  /*0c50*/  LEA.HI R7, R7, R2, RZ, 0x6 ;  /* 0x0000000207077211 */ /* 0x000fc600078f30ff */
[----:B------:R-:W-:Y:S01]  /*0c60*/  @P0 IMAD.IADD R6, R233, 0x1, R36 ;  /* 0x00000001e9060824 */ /* 0x000fe200078e0224 */
[----:B------:R-:W-:Y:S01]  /*0c70*/  LOP3.LUT R8, R7, 0xffffffc0, RZ, 0xc0, !PT ;  /* 0xffffffc007087812 */ /* 0x000fe200078ec0ff */
[----:B------:R-:W-:Y:S01]  /*0c80*/  IMAD R9, R0, c[0x0][0x194], RZ ;  /* 0x0000650000097a24 */ /* 0x000fe200078e02ff */
[----:B------:R-:W-:Y:S01]  /*0c90*/  SEL R26, R26, R4, !P1 ;  /* 0x000000041a1a7207 */ /* 0x000fe20004800000 */
[----:B------:R-:W-:Y:S01]  /*0ca0*/  IMAD.IADD R22, R27, 0x1, R3 ;  /* 0x000000011b167824 */ /* 0x000fe200078e0203 */
[----:B------:R-:W-:Y:S01]  /*0cb0*/  IADD3 R8, R8, -0x40, RZ ;  /* 0xffffffc008087810 */ /* 0x000fe20007ffe0ff */
[C---:B------:R-:W-:Y:S01]  /*0cc0*/  @P0 IMAD.WIDE.U32 R2, R6.reuse, c[0x0][0x198], RZ ;  /* 0x0000660006020a25 */ /* 0x040fe200078e00ff */
[----:B------:R-:W-:Y:S02]  /*0cd0*/  @P1 IADD3 R22, R5, R9, RZ ;  /* 0x0000000905161210 */ /* 0x000fe40007ffe0ff */
[----:B------:R-:W-:Y:S01]  /*0ce0*/  SHF.R.S32.HI R193, RZ, 0x6, R7 ;  /* 0x00000006ffc17819 */ /* 0x000fe20000011407 */
[----:B------:R-:W-:Y:S01]  /*0cf0*/  @P0 IMAD R24, R6, c[0x0][0x19c], R3 ;  /* 0x0000670006180a24 */ /* 0x000fe200078e0203 */
[----:B------:R-:W-:Y:S01]  /*0d00*/  SHF.R.S32.HI R16, RZ, 0x1f, R8 ;  /* 0x0000001fff107819 */ /* 0x000fe20000011408 */
[----:B------:R-:W-:Y:S01]  /*0d10*/  @P0 IMAD.MOV.U32 R23, RZ, RZ, R2 ;  /* 0x000000ffff170224 */ /* 0x000fe200078e0002 */
[----:B------:R-:W-:Y:S05]  /*0d20*/  @P0 BRA `(.L_x_124) ;  /* 0x000000a000000947 */ /* 0x000fea0003800000 */
[----:B------:R-:W-:Y:S01]  /*0d30*/  SHF.R.S32.HI R2, RZ, 0x1f, R233 ;  /* 0x0000001fff027819 */ /* 0x000fe200000114e9 */
[----:B------:R-:W-:-:S04]  /*0d40*/  IMAD R5, R35, c[0x0][0x180], RZ ;  /* 0x0000600023057a24 */ /* 0x000fc800078e02ff */
[----:B------:R-:W-:Y:S02]  /*0d50*/  IMAD R4, R2, c[0x0][0x198], RZ ;  /* 0x0000660002047a24 */ /* 0x000fe400078e02ff */
[----:B------:R-:W-:-:S04]  /*0d60*/  IMAD.WIDE.U32 R2, R233, c[0x0][0x198], RZ ;  /* 0x00006600e9027a25 */ /* 0x000fc800078e00ff */
[----:B------:R-:W-:-:S05]  /*0d70*/  IMAD R4, R233, c[0x0][0x19c], R4 ;  /* 0x00006700e9047a24 */ /* 0x000fca00078e0204 */
[----:B------:R-:W-:Y:S01]  /*0d80*/  IADD3 R3, R3, R4, RZ ;  /* 0x0000000403037210 */ /* 0x000fe20007ffe0ff */
[----:B------:R-:W-:-:S04]  /*0d90*/  IMAD R4, R34, c[0x0][0x184], R5 ;  /* 0x0000610022047a24 */ /* 0x000fc800078e0205 */
[----:B------:R-:W-:-:S05]  /*0da0*/  IMAD.WIDE.U32 R2, R34, c[0x0][0x180], R2 ;  /* 0x0000600022027a25 */ /* 0x000fca00078e0002 */
[----:B------:R-:W-:Y:S02]  /*0db0*/  IADD3 R24, R3, R4, RZ ;  /* 0x0000000403187210 */ /* 0x000fe40007ffe0ff */
[----:B------:R-:W-:Y:S02]  /*0dc0*/  MOV R23, R2 ;  /* 0x0000000200177202 */ /* 0x000fe40000000f00 */
.L_x_124:
[----:B------:R-:W-:-:S05]  /*0dd0*/  @P0 IADD3 R4, R233, R36, RZ ;  /* 0x00000024e9040210 */ /* 0x000fca0007ffe0ff */
[----:B------:R-:W-:-:S04]  /*0de0*/  @P0 IMAD.WIDE.U32 R2, R4, c[0x0][0x1a0], RZ ;  /* 0x0000680004020a25 */ /* 0x000fc800078e00ff */
[----:B------:R-:W-:Y:S01]  /*0df0*/  @P0 IMAD R27, R4, c[0x0][0x1a4], R3 ;  /* 0x00006900041b0a24 */ /* 0x000fe200078e0203 */
[----:B------:R-:W-:Y:S01]  /*0e00*/  @P0 MOV R25, R2 ;  /* 0x0000000200190202 */ /* 0x000fe20000000f00 */
        /* <DEDUP_REMOVED lines=11> */
.L_x_125:
[----:B------:R-:W-:Y:S01]  /*0ec0*/  IABS R11, c[0x0][0x1c8] ;  /* 0x00007200000b7a13 */ /* 0x000fe20000000000 */
[----:B------:R-:W2:Y:S01]  /*0ed0*/  S2R R33, SR_CTAID.Z ;  /* 0x0000000000217919 */ /* 0x000ea20000002700 */
[----:B------:R-:W3:Y:S01]  /*0ee0*/  LDC.U8 R17, c[0x0][0x328] ;  /* 0x0000ca00ff117b82 */ /* 0x000ee20000000000 */
[----:B------:R-:W-:Y:S01]  /*0ef0*/  IMAD.MOV.U32 R13, RZ, RZ, c[0x0][0x224] ;  /* 0x00008900ff0d7624 */ /* 0x000fe200078e00ff */
[----:B------:R-:W4:Y:S01]  /*0f00*/  I2F.RP R2, R11 ;  /* 0x0000000b00027306 */ /* 0x000f220000209400 */
[C---:B------:R-:W-:Y:S01]  /*0f10*/  @P1 IMAD.WIDE.U32 R4, R0.reuse, c[0x0][0x370], RZ ;  /* 0x0000dc0000041a25 */ /* 0x040fe200078e00ff */
[----:B------:R-:W5:Y:S02]  /*0f20*/  S2R R19, SR_CTAID.X ;  /* 0x0000000000137919 */ /* 0x000f640000002500 */
[----:B------:R-:W-:Y:S01]  /*0f30*/  SHF.R.S32.HI R13, RZ, 0x1f, R13 ;  /* 0x0000001fff0d7819 */ /* 0x000fe2000001140d */
[----:B------:R-:W-:Y:S01]  /*0f40*/  @P1 IMAD R12, R0, c[0x0][0x374], R5 ;  /* 0x0000dd00000c1a24 */ /* 0x000fe200078e0205 */
[----:B------:R-:W-:Y:S01]  /*0f50*/  @P1 MOV R10, R4 ;  /* 0x00000004000a1202 */ /* 0x000fe20000000f00 */
[----:B------:R-:W-:Y:S01]  /*0f60*/  @!P1 IMAD.WIDE.U32 R4, R34, c[0x0][0x368], RZ ;  /* 0x0000da0022049a25 */ /* 0x000fe200078e00ff */
[----:B------:R-:W1:Y:S03]  /*0f70*/  LDC.U8 R29, c[0x0][0x3d0] ;  /* 0x0000f400ff1d7b82 */ /* 0x000e660000000000 */
[----:B------:R-:W-:-:S02]  /*0f80*/  IMAD.MOV.U32 R28, RZ, RZ, c[0x0][0x22c] ;  /* 0x00008b00ff1c7624 */ /* 0x000fc400078e00ff */
[----:B------:R-:W-:Y:S01]  /*0f90*/  IMAD.WIDE.U32 R14, R34, c[0x0][0x224], RZ ;  /* 0x00008900220e7a25 */ /* 0x000fe200078e00ff */
[----:B----4-:R-:W4:Y:S03]  /*0fa0*/  MUFU.RCP R2, R2 ;  /* 0x0000000200027308 */ /* 0x010f260000001000 */
[----:B------:R-:W-:Y:S01]  /*0fb0*/  IMAD.WIDE R20, R28, c[0x0][0x1c0], RZ ;  /* 0x000070001c147a25 */ /* 0x000fe200078e02ff */
[----:B--2---:R-:W-:-:S03]  /*0fc0*/  IABS R7, R33 ;  /* 0x0000002100077213 */ /* 0x004fc60000000000 */
[----:B------:R-:W-:Y:S01]  /*0fd0*/  @!P1 IMAD.MOV.U32 R10, RZ, RZ, R4 ;  /* 0x000000ffff0a9224 */ /* 0x000fe200078e0004 */
[----:B------:R-:W-:Y:S02]  /*0fe0*/  LOP3.LUT R9, R33, c[0x0][0x1c8], RZ, 0x3c, !PT ;  /* 0x0000720021097a12 */ /* 0x000fe400078e3cff */
[----:B---3--:R-:W-:Y:S02]  /*0ff0*/  ISETP.NE.AND P3, PT, R17, RZ, PT ;  /* 0x000000ff1100720c */ /* 0x008fe40003f65270 */
[----:B------:R-:W-:Y:S02]  /*1000*/  ISETP.GE.AND P4, PT, R9, RZ, PT ;  /* 0x000000ff0900720c */ /* 0x000fe40003f86270 */
[----:B------:R-:W-:Y:S02]  /*1010*/  SHF.L.U64.HI R9, R34, 0x7, R35 ;  /* 0x0000000722097819 */ /* 0x000fe40000010223 */
[----:B------:R-:W-:Y:S02]  /*1020*/  SHF.R.S32.HI R30, RZ, 0x1f, R33 ;  /* 0x0000001fff1e7819 */ /* 0x000fe40000011421 */
[----:B----4-:R-:W-:-:S02]  /*1030*/  IADD3 R2, R2, 0xffffffe, RZ ;  /* 0x0ffffffe02027810 */ /* 0x010fc40007ffe0ff */
[----:B------:R-:W-:Y:S02]  /*1040*/  SEL R9, R9, RZ, P2 ;  /* 0x000000ff09097207 */ /* 0x000fe40001000000 */
[----:B------:R-:W2:Y:S02]  /*1050*/  F2I.FTZ.U32.TRUNC.NTZ R3, R2 ;  /* 0x0000000200037305 */ /* 0x000ea4000021f000 */
[----:B--2---:R-:W-:-:S05]  /*1060*/  IADD3 R2, RZ, -R3, RZ ;  /* 0x80000003ff027210 */ /* 0x004fca0007ffe0ff */
[----:B------:R-:W-:Y:S02]  /*1070*/  IMAD R6, R2, R11, RZ ;  /* 0x0000000b02067224 */ /* 0x000fe400078e02ff */
[----:B------:R-:W-:-:S04]  /*1080*/  IMAD.MOV.U32 R2, RZ, RZ, RZ ;  /* 0x000000ffff027224 */ /* 0x000fc800078e00ff */
[----:B------:R-:W-:-:S04]  /*1090*/  IMAD.HI.U32 R2, R3, R6, R2 ;  /* 0x0000000603027227 */ /* 0x000fc800078e0002 */
[----:B------:R-:W-:Y:S02]  /*10a0*/  @!P1 IMAD R6, R35, c[0x0][0x368], RZ ;  /* 0x0000da0023069a24 */ /* 0x000fe400078e02ff */
[----:B------:R-:W-:-:S04]  /*10b0*/  IMAD.HI.U32 R2, R2, R7, RZ ;  /* 0x0000000702027227 */ /* 0x000fc800078e00ff */
[----:B------:R-:W-:Y:S01]  /*10c0*/  @!P1 IMAD R6, R34, c[0x0][0x36c], R6 ;  /* 0x0000db0022069a24 */ /* 0x000fe200078e0206 */
[----:B------:R-:W-:-:S04]  /*10d0*/  IADD3 R3, -R2, RZ, RZ ;  /* 0x000000ff02037210 */ /* 0x000fc80007ffe1ff */
[----:B------:R-:W-:Y:S01]  /*10e0*/  @!P1 IADD3 R12, R5, R6, RZ ;  /* 0x00000006050c9210 */ /* 0x000fe20007ffe0ff */
[----:B------:R-:W-:Y:S02]  /*10f0*/  IMAD R3, R11, R3, R7 ;  /* 0x000000030b037224 */ /* 0x000fe400078e0207 */
[----:B------:R-:W-:Y:S02]  /*1100*/  IMAD R7, R13, R34, RZ ;  /* 0x000000220d077224 */ /* 0x000fe400078e02ff */
[----:B------:R-:W-:Y:S01]  /*1110*/  IMAD.SHL.U32 R6, R34, 0x80, RZ ;  /* 0x0000008022067824 */ /* 0x000fe200078e00ff */
[----:B------:R-:W-:Y:S01]  /*1120*/  ISETP.GT.U32.AND P5, PT, R11, R3, PT ;  /* 0x000000030b00720c */ /* 0x000fe20003fa4070 */
[----:B------:R-:W-:Y:S02]  /*1130*/  IMAD R5, R35, c[0x0][0x224], R7 ;  /* 0x0000890023057a24 */ /* 0x000fe400078e0207 */
[----:B------:R-:W-:Y:S01]  /*1140*/  IMAD R7, R21, R14, RZ ;  /* 0x0000000e15077224 */ /* 0x000fe200078e02ff */
[----:B------:R-:W-:-:S02]  /*1150*/  SEL R6, R6, RZ, P2 ;  /* 0x000000ff06067207 */ /* 0x000fc40001000000 */
[----:B------:R-:W-:Y:S01]  /*1160*/  IADD3 R4, R15, R5, RZ ;  /* 0x000000050f047210 */ /* 0x000fe20007ffe0ff */
[----:B------:R-:W-:Y:S01]  /*1170*/  IMAD.WIDE.U32 R14, R20, R14, RZ ;  /* 0x0000000e140e7225 */ /* 0x000fe200078e00ff */
[----:B------:R-:W-:-:S03]  /*1180*/  IADD3 R6, P2, R8, R6, RZ ;  /* 0x0000000608067210 */ /* 0x000fc60007f5e0ff */
[C---:B------:R-:W-:Y:S02]  /*1190*/  IMAD R7, R20.reuse, R4, R7 ;  /* 0x0000000414077224 */ /* 0x040fe400078e0207 */
[-C--:B------:R-:W-:Y:S01]  /*11a0*/  @!P5 IADD3 R3, R3, -R11.reuse, RZ ;  /* 0x8000000b0303d210 */ /* 0x080fe20007ffe0ff */
[----:B------:R-:W-:Y:S01]  /*11b0*/  IMAD.WIDE.U32 R4, R20, R0, RZ ;  /* 0x0000000014047225 */ /* 0x000fe200078e00ff */
[----:B------:R-:W-:Y:S02]  /*11c0*/  @!P5 IADD3 R2, R2, 0x1, RZ ;  /* 0x000000010202d810 */ /* 0x000fe40007ffe0ff */
[----:B------:R-:W-:Y:S01]  /*11d0*/  ISETP.GE.U32.AND P6, PT, R3, R11, PT ;  /* 0x0000000b0300720c */ /* 0x000fe20003fc6070 */
[----:B------:R-:W-:Y:S01]  /*11e0*/  IMAD.X R9, R16, 0x1, R9, P2 ;  /* 0x0000000110097824 */ /* 0x000fe200010e0609 */
[----:B------:R-:W-:Y:S01]  /*11f0*/  ISETP.NE.AND P5, PT, RZ, c[0x0][0x1c8], PT ;  /* 0x00007200ff007a0c */ /* 0x000fe20003fa5270 */
[C---:B------:R-:W-:Y:S01]  /*1200*/  IMAD R13, R21.reuse, R6, RZ ;  /* 0x00000006150d7224 */ /* 0x040fe200078e02ff */
[----:B------:R-:W-:Y:S01]  /*1210*/  SEL R17, R14, R4, !P1 ;  /* 0x000000040e117207 */ /* 0x000fe20004800000 */
[----:B------:R-:W-:Y:S01]  /*1220*/  IMAD R3, R21, R0, RZ ;  /* 0x0000000015037224 */ /* 0x000fe200078e02ff */
[----:B------:R-:W-:Y:S01]  /*1230*/  IADD3 R11, R15, R7, RZ ;  /* 0x000000070f0b7210 */ /* 0x000fe20007ffe0ff */
[----:B------:R-:W-:Y:S01]  /*1240*/  @P3 IMAD R4, R34, c[0x0][0x214], RZ ;  /* 0x0000850022043a24 */ /* 0x000fe200078e02ff */
[----:B-1----:R-:W-:Y:S01]  /*1250*/  ISETP.NE.AND P2, PT, R29, RZ, PT ;  /* 0x000000ff1d00720c */ /* 0x002fe20003f45270 */
[----:B------:R-:W-:Y:S01]  /*1260*/  IMAD.WIDE.U32 R6, R20, R6, RZ ;  /* 0x0000000614067225 */ /* 0x000fe200078e00ff */
[----:B------:R-:W-:-:S02]  /*1270*/  @P1 IADD3 R11, R5, R3, RZ ;  /* 0x00000003050b1210 */ /* 0x000fc40007ffe0ff */
[----:B------:R-:W-:Y:S01]  /*1280*/  @P3 SEL R4, R4, R0, !P1 ;  /* 0x0000000004043207 */ /* 0x000fe20004800000 */
[----:B------:R-:W-:Y:S01]  /*1290*/  IMAD R9, R20, R9, R13 ;  /* 0x0000000914097224 */ /* 0x000fe200078e020d */
[----:B------:R-:W-:Y:S01]  /*12a0*/  @P6 IADD3 R2, R2, 0x1, RZ ;  /* 0x0000000102026810 */ /* 0x000fe20007ffe0ff */
[----:B-----5:R-:W-:-:S03]  /*12b0*/  IMAD.WIDE.U32 R20, R19, c[0x0][0x3d8], RZ ;  /* 0x0000f60013147a25 */ /* 0x020fc600078e00ff */
[----:B------:R-:W-:Y:S01]  /*12c0*/  IADD3 R9, R7, R9, RZ ;  /* 0x0000000907097210 */ /* 0x000fe20007ffe0ff */
[----:B------:R-:W-:Y:S01]  /*12d0*/  IMAD.MOV.U32 R14, RZ, RZ, R2 ;  /* 0x000000ffff0e7224 */ /* 0x000fe200078e0002 */
[----:B------:R-:W-:Y:S01]  /*12e0*/  SEL R20, R20, RZ, P2 ;  /* 0x000000ff14147207 */ /* 0x000fe20001000000 */
[----:B------:R-:W-:Y:S01]  /*12f0*/  IMAD R3, R19, c[0x0][0x3dc], R21 ;  /* 0x0000f70013037a24 */ /* 0x000fe200078e0215 */
[----:B------:R-:W-:Y:S01]  /*1300*/  SHF.R.S32.HI R19, RZ, 0x1f, R246 ;  /* 0x0000001fff137819 */ /* 0x000fe200000114f6 */
[C---:B------:R-:W-:Y:S01]  /*1310*/  IMAD R13, R33.reuse, c[0x0][0x22c], RZ ;  /* 0x00008b00210d7a24 */ /* 0x040fe200078e02ff */
[----:B------:R-:W-:Y:S01]  /*1320*/  @!P4 IADD3 R14, -R14, RZ, RZ ;  /* 0x000000ff0e0ec210 */ /* 0x000fe20007ffe1ff */
[----:B------:R-:W-:Y:S01]  /*1330*/  @!P3 IMAD R5, R34, c[0x0][0x1c0], R33 ;  /* 0x000070002205ba24 */ /* 0x000fe200078e0221 */
[----:B------:R-:W-:Y:S01]  /*1340*/  @!P5 LOP3.LUT R14, RZ, c[0x0][0x1c8], RZ, 0x33, !PT ;  /* 0x00007200ff0eda12 */ /* 0x000fe200078e33ff */
[----:B------:R-:W-:Y:S01]  /*1350*/  @P3 IMAD R4, R33, c[0x0][0x234], R4 ;  /* 0x00008d0021043a24 */ /* 0x000fe200078e0204 */
[----:B------:R-:W-:Y:S01]  /*1360*/  SHF.R.S32.HI R29, RZ, 0x1f, R13 ;  /* 0x0000001fff1d7819 */ /* 0x000fe2000001140d */
[----:B------:R-:W-:Y:S01]  /*1370*/  @!P3 IMAD R4, R5, c[0x0][0x214], RZ ;  /* 0x000085000504ba24 */ /* 0x000fe200078e02ff */
[----:B------:R-:W-:-:S02]  /*1380*/  SEL R15, R3, RZ, P2 ;  /* 0x000000ff030f7207 */ /* 0x000fc40001000000 */
[----:B------:R-:W-:Y:S01]  /*1390*/  SHF.R.S32.HI R21, RZ, 0x1f, R14 ;  /* 0x0000001fff157819 */ /* 0x000fe2000001140e */
[----:B------:R-:W-:Y:S05]  /*13a0*/  @!P3 BRA `(.L_x_126) ;  /* 0x000000700000b947 */ /* 0x000fea0003800000 */
[C---:B------:R-:W-:Y:S01]  /*13b0*/  @!P1 IMAD R0, R34.reuse, c[0x0][0x224], RZ ;  /* 0x0000890022009a24 */ /* 0x040fe200078e02ff */
[----:B------:R-:W-:Y:S02]  /*13c0*/  MOV R3, 0x80 ;  /* 0x0000008000037802 */ /* 0x000fe40000000f00 */
[----:B------:R-:W-:Y:S02]  /*13d0*/  MOV R2, c[0x0][0x210] ;  /* 0x0000840000027a02 */ /* 0x000fe40000000f00 */
[----:B------:R-:W-:-:S03]  /*13e0*/  LEA R0, R34, R0, 0x7 ;  /* 0x0000000022007211 */ /* 0x000fc600078e38ff */
[----:B------:R-:W-:-:S04]  /*13f0*/  IMAD R2, R3, R2, c[0x0][0x234] ;  /* 0x00008d0003027624 */ /* 0x000fc800078e0202 */
[----:B------:R-:W-:Y:S01]  /*1400*/  IMAD R0, R2, R33, R0 ;  /* 0x0000002102007224 */ /* 0x000fe200078e0200 */
[----:B------:R-:W-:Y:S05]  /*1410*/  BRA `(.L_x_127) ;  /* 0x0000002000007947 */ /* 0x000fea0003800000 */
.L_x_126:
[----:B------:R-:W-:-:S04]  /*1420*/  IMAD R0, R34, c[0x0][0x1c0], R33 ;  /* 0x0000700022007a24 */ /* 0x000fc800078e0221 */
[----:B------:R-:W-:Y:S02]  /*1430*/  IMAD R0, R0, c[0x0][0x224], RZ ;  /* 0x0000890000007a24 */ /* 0x000fe400078e02ff */
.L_x_127:
[----:B------:R-:W2:Y:S01]  /*1440*/  LDL R39, [R1+0xc] ;  /* 0x00000c0001277983 */ /* 0x000ea20000100800 */
[----:B------:R-:W-:Y:S01]  /*1450*/  IMAD R28, R28, c[0x0][0x1c0], RZ ;  /* 0x000070001c1c7a24 */ /* 0x000fe200078e02ff */
[----:B------:R-:W-:Y:S01]  /*1460*/  IADD3 R2, P4, R200, R10, RZ ;  /* 0x0000000ac8027210 */ /* 0x000fe20007f9e0ff */
[----:B------:R-:W-:Y:S01]  /*1470*/  IMAD R5, R16, c[0x0][0x370], RZ ;  /* 0x0000dc0010057a24 */ /* 0x000fe200078e02ff */
[----:B------:R-:W1:Y:S01]  /*1480*/  S2R R37, SR_TID.X ;  /* 0x0000000000257919 */ /* 0x000e620000002100 */
[----:B------:R-:W-:Y:S01]  /*1490*/  IMAD.SHL.U32 R3, R28, 0x40, RZ ;  /* 0x000000401c037824 */ /* 0x000fe200078e00ff */
[----:B------:R-:W-:Y:S01]  /*14a0*/  SHF.R.S32.HI R201, RZ, 0x1f, R200 ;  /* 0x0000001fffc97819 */ /* 0x000fe200000114c8 */
[----:B------:R-:W-:Y:S01]  /*14b0*/  IMAD.IADD R0, R8, 0x1, R0 ;  /* 0x0000000108007824 */ /* 0x000fe200078e0200 */
[----:B------:R-:W3:Y:S01]  /*14c0*/  S2R R38, SR_TID.X ;  /* 0x0000000000267919 */ /* 0x000ee20000002100 */
[----:B------:R-:W-:Y:S01]  /*14d0*/  SHF.R.S32.HI R32, RZ, 0x1f, R234 ;  /* 0x0000001fff207819 */ /* 0x000fe200000114ea */
[----:B------:R-:W-:Y:S01]  /*14e0*/  IMAD.MOV.U32 R31, RZ, RZ, 0x4 ;  /* 0x00000004ff1f7424 */ /* 0x000fe200078e00ff */
[----:B------:R-:W-:Y:S01]  /*14f0*/  IADD3 R7, P3, P1, R6, R3, R13 ;  /* 0x0000000306077210 */ /* 0x000fe2000797e00d */
[----:B------:R-:W-:Y:S01]  /*1500*/  IMAD R5, R8, c[0x0][0x374], R5 ;  /* 0x0000dd0008057a24 */ /* 0x000fe200078e0205 */
[----:B------:R-:W-:Y:S01]  /*1510*/  SHF.R.S32.HI R6, RZ, 0x1f, R3 ;  /* 0x0000001fff067819 */ /* 0x000fe20000011403 */
[----:B------:R-:W-:Y:S01]  /*1520*/  IMAD.X R3, R201, 0x1, R12, P4 ;  /* 0x00000001c9037824 */ /* 0x000fe200020e060c */
[----:B------:R-:W-:Y:S01]  /*1530*/  BSSY B1, `(.L_x_123) ;  /* 0x00006e2000017945 */ /* 0x000fe20003800000 */
[----:B------:R-:W-:Y:S01]  /*1540*/  IMAD.WIDE R12, R0, R31, c[0x0][0x3c8] ;  /* 0x0000f200000c7625 */ /* 0x000fe200078e021f */
[----:B------:R-:W-:-:S02]  /*1550*/  IADD3.X R10, R9, R6, R29, P3, P1 ;  /* 0x00000006090a7210 */ /* 0x000fc40001fe241d */
[----:B------:R-:W-:Y:S01]  /*1560*/  IADD3 R9, P3, P1, R20, R7, R17 ;  /* 0x0000000714097210 */ /* 0x000fe2000797e011 */
[C---:B------:R-:W-:Y:S01]  /*1570*/  IMAD.WIDE.U32 R2, R8.reuse, c[0x0][0x370], R2 ;  /* 0x0000dc0008027a25 */ /* 0x040fe200078e0002 */
[----:B------:R-:W-:Y:S02]  /*1580*/  IADD3 R17, R8, R4, RZ ;  /* 0x0000000408117210 */ /* 0x000fe40007ffe0ff */
[----:B------:R-:W-:Y:S01]  /*1590*/  IADD3 R4, P4, R234, R8, RZ ;  /* 0x00000008ea047210 */ /* 0x000fe20007f9e0ff */
[----:B------:R-:W-:Y:S01]  /*15a0*/  IMAD.IADD R3, R3, 0x1, R5 ;  /* 0x0000000103037824 */ /* 0x000fe200078e0205 */
[----:B------:R-:W-:Y:S01]  /*15b0*/  IADD3 R5, -R209, R18, R246 ;  /* 0x00000012d1057210 */ /* 0x000fe20007ffe1f6 */
[----:B------:R-:W-:Y:S01]  /*15c0*/  IMAD R8, R30, c[0x0][0x378], RZ ;  /* 0x0000de001e087a24 */ /* 0x000fe200078e02ff */
[----:B------:R-:W-:Y:S01]  /*15d0*/  IADD3.X R6, R32, R16, RZ, P4, !PT ;  /* 0x0000001020067210 */ /* 0x000fe200027fe4ff */
[----:B------:R-:W-:Y:S01]  /*15e0*/  IMAD.WIDE.U32 R2, R33, c[0x0][0x378], R2 ;  /* 0x0000de0021027a25 */ /* 0x000fe200078e0002 */
[----:B-1----:R-:W-:-:S02]  /*15f0*/  SHF.R.S32.HI R37, RZ, 0x1f, R37 ;  /* 0x0000001fff257819 */ /* 0x002fc40000011425 */
[----:B------:R-:W-:Y:S01]  /*1600*/  IADD3.X R10, R15, R10, R11, P3, P1 ;  /* 0x0000000a0f0a7210 */ /* 0x000fe20001fe240b */
[----:B------:R-:W-:Y:S01]  /*1610*/  IMAD R6, R6, c[0x0][0x190], RZ ;  /* 0x0000640006067a24 */ /* 0x000fe200078e02ff */
[----:B---3--:R-:W-:Y:S01]  /*1620*/  LEA.HI R37, R37, R38, RZ, 0x5 ;  /* 0x0000002625257211 */ /* 0x008fe200078f28ff */
[----:B------:R-:W-:Y:S01]  /*1630*/  IMAD R8, R33, c[0x0][0x37c], R8 ;  /* 0x0000df0021087a24 */ /* 0x000fe200078e0208 */
[----:B------:R-:W-:Y:S01]  /*1640*/  IADD3 R7, R5, -c[0x0][0x2e8], RZ ;  /* 0x8000ba0005077a10 */ /* 0x000fe20007ffe0ff */
[C---:B------:R-:W-:Y:S01]  /*1650*/  IMAD R11, R4.reuse, c[0x0][0x194], R6 ;  /* 0x00006500040b7a24 */ /* 0x040fe200078e0206 */
[----:B------:R-:W-:Y:S01]  /*1660*/  SHF.R.S32.HI R37, RZ, 0x5, R37 ;  /* 0x00000005ff257819 */ /* 0x000fe20000011425 */
[----:B------:R-:W-:-:S04]  /*1670*/  IMAD.WIDE.U32 R4, R4, c[0x0][0x190], R200 ;  /* 0x0000640004047a25 */ /* 0x000fc800078e00c8 */
[----:B------:R-:W-:Y:S01]  /*1680*/  IMAD.IADD R3, R3, 0x1, R8 ;  /* 0x0000000103037824 */ /* 0x000fe200078e0208 */
[----:B------:R-:W-:Y:S01]  /*1690*/  IADD3 R4, P3, R26, R4, RZ ;  /* 0x000000041a047210 */ /* 0x000fe20007f7e0ff */
[----:B------:R-:W-:Y:S02]  /*16a0*/  IMAD.MOV.U32 R213, RZ, RZ, R12 ;  /* 0x000000ffffd57224 */ /* 0x000fe400078e000c */
[----:B------:R-:W-:Y:S01]  /*16b0*/  IMAD.WIDE.U32 R2, R234, c[0x0][0x370], R2 ;  /* 0x0000dc00ea027a25 */ /* 0x000fe200078e0002 */
[----:B------:R-:W-:-:S03]  /*16c0*/  IADD3.X R5, R22, R5, R11, P3, !PT ;  /* 0x0000000516057210 */ /* 0x000fc60001ffe40b */
[----:B------:R-:W-:Y:S02]  /*16d0*/  IMAD R11, R30, c[0x0][0x1a8], RZ ;  /* 0x00006a001e0b7a24 */ /* 0x000fe400078e02ff */
[----:B------:R-:W-:-:S04]  /*16e0*/  IMAD.WIDE.U32 R4, R33, c[0x0][0x1a8], R4 ;  /* 0x00006a0021047a25 */ /* 0x000fc800078e0004 */
[----:B------:R-:W-:Y:S01]  /*16f0*/  IMAD R11, R33, c[0x0][0x1ac], R11 ;  /* 0x00006b00210b7a24 */ /* 0x000fe200078e020b */
[----:B------:R-:W-:Y:S01]  /*1700*/  LEA R196, P3, R4, c[0x0][0x160], 0x1 ;  /* 0x0000580004c47a11 */ /* 0x000fe200078608ff */
[----:B------:R-:W-:Y:S02]  /*1710*/  IMAD.MOV.U32 R212, RZ, RZ, R13 ;  /* 0x000000ffffd47224 */ /* 0x000fe400078e000d */
[----:B------:R-:W-:-:S05]  /*1720*/  IMAD.IADD R11, R5, 0x1, R11 ;  /* 0x00000001050b7824 */ /* 0x000fca00078e020b */
[----:B------:R-:W-:Y:S01]  /*1730*/  LEA.HI.X R197, R4, c[0x0][0x164], R11, 0x1, P3 ;  /* 0x0000590004c57a11 */ /* 0x000fe200018f0c0b */
[----:B--2---:R-:W-:-:S05]  /*1740*/  IMAD R0, R37, R28, R39 ;  /* 0x0000001c25007224 */ /* 0x004fca00078e0227 */
[----:B------:R-:W-:-:S04]  /*1750*/  IADD3 R6, P1, R0, R9, RZ ;  /* 0x0000000900067210 */ /* 0x000fc80007f3e0ff */
[----:B------:R-:W-:Y:S02]  /*1760*/  LEA.HI.X.SX32 R9, R0, R10, 0x1, P1 ;  /* 0x0000000a00097211 */ /* 0x000fe400008f0eff */
[----:B------:R-:W-:Y:S02]  /*1770*/  SHF.R.S32.HI R0, RZ, 0x1f, R7 ;  /* 0x0000001fff007819 */ /* 0x000fe40000011407 */
[----:B------:R-:W-:Y:S02]  /*1780*/  LEA R188, P1, R6, c[0x0][0x350], 0x2 ;  /* 0x0000d40006bc7a11 */ /* 0x000fe400078210ff */
[----:B------:R-:W-:Y:S01]  /*1790*/  LEA.HI R7, R0, R7, RZ, 0x6 ;  /* 0x0000000700077211 */ /* 0x000fe200078f30ff */
[----:B------:R-:W-:Y:S01]  /*17a0*/  IMAD R0, R32, c[0x0][0x370], RZ ;  /* 0x0000dc0020007a24 */ /* 0x000fe200078e02ff */
[----:B------:R-:W-:Y:S01]  /*17b0*/  LEA.HI.X R189, R6, c[0x0][0x354], R9, 0x2, P1 ;  /* 0x0000d50006bd7a11 */ /* 0x000fe200008f1409 */
[----:B------:R-:W-:Y:S01]  /*17c0*/  IMAD.WIDE R8, R17, R31, c[0x0][0x200] ;  /* 0x0000800011087625 */ /* 0x000fe200078e021f */
[----:B------:R-:W-:-:S02]  /*17d0*/  SHF.R.S32.HI R6, RZ, 0x6, R7 ;  /* 0x00000006ff067819 */ /* 0x000fc40000011407 */
[----:B------:R-:W-:Y:S01]  /*17e0*/  LEA R194, P1, R2, c[0x0][0x330], 0x1 ;  /* 0x0000cc0002c27a11 */ /* 0x000fe200078208ff */
[----:B------:R-:W-:Y:S01]  /*17f0*/  IMAD R0, R234, c[0x0][0x374], R0 ;  /* 0x0000dd00ea007a24 */ /* 0x000fe200078e0200 */
[----:B------:R-:W-:Y:S01]  /*1800*/  IMNMX R231, RZ, R6, !PT ;  /* 0x00000006ffe77217 */ /* 0x000fe20007800200 */
[----:B------:R-:W-:Y:S01]  /*1810*/  IMAD.MOV.U32 R207, RZ, RZ, R9 ;  /* 0x000000ffffcf7224 */ /* 0x000fe200078e0009 */
[----:B------:R-:W-:Y:S01]  /*1820*/  MOV R208, R8 ;  /* 0x0000000800d07202 */ /* 0x000fe20000000f00 */
[----:B------:R-:W-:Y:S01]  /*1830*/  IMAD.IADD R0, R3, 0x1, R0 ;  /* 0x0000000103007824 */ /* 0x000fe200078e0200 */
[C---:B------:R-:W-:Y:S02]  /*1840*/  ISETP.GT.AND P4, PT, R193.reuse, R231, PT ;  /* 0x000000e7c100720c */ /* 0x040fe40003f84270 */
[----:B------:R-:W-:Y:S02]  /*1850*/  IADD3 R193, R193, -0x1, RZ ;  /* 0xffffffffc1c17810 */ /* 0x000fe40007ffe0ff */
[----:B------:R-:W-:-:S09]  /*1860*/  LEA.HI.X R195, R2, c[0x0][0x334], R0, 0x1, P1 ;  /* 0x0000cd0002c37a11 */ /* 0x000fd200008f0c00 */
[----:B------:R-:W-:Y:S05]  /*1870*/  @P4 BRA `(.L_x_128) ;  /* 0x000007a000004947 */ /* 0x000fea0003800000 */
[----:B------:R-:W-:-:S05]  /*1880*/  @P0 IADD3 R0, R233, R36, RZ ;  /* 0x00000024e9000210 */ /* 0x000fca0007ffe0ff */
[----:B------:R-:W-:-:S04]  /*1890*/  @P0 IMAD.WIDE.U32 R2, R0, c[0x0][0x3a0], RZ ;  /* 0x0000e80000020a25 */ /* 0x000fc800078e00ff */
[----:B------:R-:W-:Y:S01]  /*18a0*/  @P0 IMAD R5, R0, c[0x0][0x3a4], R3 ;  /* 0x0000e90000050a24 */ /* 0x000fe200078e0203 */
[----:B------:R-:W-:Y:S01]  /*18b0*/  @P0 MOV R4, R2 ;  /* 0x0000000200040202 */ /* 0x000fe20000000f00 */
[----:B------:R-:W-:Y:S05]  /*18c0*/  @P0 BRA `(.L_x_129) ;  /* 0x000000a000000947 */ /* 0x000fea0003800000 */
[----:B------:R-:W-:Y:S01]  /*18d0*/  SHF.R.S32.HI R0, RZ, 0x1f, R233 ;  /* 0x0000001fff007819 */ /* 0x000fe200000114e9 */
[----:B------:R-:W-:-:S04]  /*18e0*/  IMAD.WIDE.U32 R2, R233, c[0x0][0x3a0], RZ ;  /* 0x0000e800e9027a25 */ /* 0x000fc800078e00ff */
[----:B------:R-:W-:Y:S02]  /*18f0*/  IMAD R0, R0, c[0x0][0x3a0], RZ ;  /* 0x0000e80000007a24 */ /* 0x000fe400078e02ff */
[----:B------:R-:W-:Y:S02]  /*1900*/  IMAD R4, R35, c[0x0][0x388], RZ ;  /* 0x0000e20023047a24 */ /* 0x000fe400078e02ff */
[----:B------:R-:W-:-:S05]  /*1910*/  IMAD R0, R233, c[0x0][0x3a4], R0 ;  /* 0x0000e900e9007a24 */ /* 0x000fca00078e0200 */
[----:B------:R-:W-:Y:S01]  /*1920*/  IADD3 R3, R3, R0, RZ ;  /* 0x0000000003037210 */ /* 0x000fe20007ffe0ff */
[----:B------:R-:W-:-:S04]  /*1930*/  IMAD R0, R34, c[0x0][0x38c], R4 ;  /* 0x0000e30022007a24 */ /* 0x000fc800078e0204 */
[----:B------:R-:W-:-:S05]  /*1940*/  IMAD.WIDE.U32 R2, R34, c[0x0][0x388], R2 ;  /* 0x0000e20022027a25 */ /* 0x000fca00078e0002 */
[----:B------:R-:W-:Y:S02]  /*1950*/  IADD3 R5, R3, R0, RZ ;  /* 0x0000000003057210 */ /* 0x000fe40007ffe0ff */
[----:B------:R-:W-:Y:S02]  /*1960*/  MOV R4, R2 ;  /* 0x0000000200047202 */ /* 0x000fe40000000f00 */
.L_x_129:
        /* <DEDUP_REMOVED lines=15> */
.L_x_130:
[----:B------:R-:W-:Y:S01]  /*1a60*/  IMAD R9, R235, -0x40, R209 ;  /* 0xffffffc0eb097824 */ /* 0x000fe200078e02d1 */
[----:B------:R-:W-:Y:S01]  /*1a70*/  BSSY B0, `(.L_x_131) ;  /* 0x000001a000007945 */ /* 0x000fe20003800000 */
[----:B------:R-:W-:Y:S02]  /*1a80*/  IMAD R0, R19, c[0x0][0x3a0], RZ ;  /* 0x0000e80013007a24 */ /* 0x000fe400078e02ff */
[----:B------:R-:W-:Y:S01]  /*1a90*/  IMAD.WIDE.U32 R2, R246, c[0x0][0x3a0], R200 ;  /* 0x0000e800f6027a25 */ /* 0x000fe200078e00c8 */
[----:B------:R-:W-:-:S03]  /*1aa0*/  ISETP.GE.AND P4, PT, R234, R9, PT ;  /* 0x00000009ea00720c */ /* 0x000fc60003f86270 */
[----:B------:R-:W-:Y:S01]  /*1ab0*/  IMAD R0, R246, c[0x0][0x3a4], R0 ;  /* 0x0000e900f6007a24 */ /* 0x000fe200078e0200 */
[----:B------:R-:W-:Y:S01]  /*1ac0*/  IADD3 R4, P0, R4, R2, RZ ;  /* 0x0000000204047210 */ /* 0x000fe20007f1e0ff */
[----:B------:R-:W-:-:S03]  /*1ad0*/  IMAD R8, R30, c[0x0][0x3b8], RZ ;  /* 0x0000ee001e087a24 */ /* 0x000fc600078e02ff */
[----:B------:R-:W-:Y:S01]  /*1ae0*/  IADD3.X R5, R5, R3, R0, P0, !PT ;  /* 0x0000000305057210 */ /* 0x000fe200007fe400 */
[----:B------:R-:W-:-:S04]  /*1af0*/  IMAD R8, R33, c[0x0][0x3bc], R8 ;  /* 0x0000ef0021087a24 */ /* 0x000fc800078e0208 */
[----:B------:R-:W-:-:S05]  /*1b00*/  IMAD.WIDE.U32 R4, R33, c[0x0][0x3b8], R4 ;  /* 0x0000ee0021047a25 */ /* 0x000fca00078e0004 */
[----:B------:R-:W-:Y:S01]  /*1b10*/  IADD3 R8, R5, R8, RZ ;  /* 0x0000000805087210 */ /* 0x000fe20007ffe0ff */
[----:B------:R-:W-:Y:S05]  /*1b20*/  @P4 BRA `(.L_x_132) ;  /* 0x000000e000004947 */ /* 0x000fea0003800000 */
[----:B------:R-:W-:Y:S01]  /*1b30*/  MOV R3, R8 ;  /* 0x0000000800037202 */ /* 0x000fe20000000f00 */
[----:B------:R-:W-:Y:S01]  /*1b40*/  IMAD R0, R32, c[0x0][0x3a0], RZ ;  /* 0x0000e80020007a24 */ /* 0x000fe200078e02ff */
[----:B------:R-:W-:Y:S01]  /*1b50*/  ISETP.GE.AND P3, PT, R200, c[0x0][0x220], PT ;  /* 0x00008800c8007a0c */ /* 0x000fe20003f66270 */
[----:B------:R-:W-:Y:S01]  /*1b60*/  IMAD.MOV.U32 R2, RZ, RZ, R4 ;  /* 0x000000ffff027224 */ /* 0x000fe200078e0004 */
[----:B------:R-:W-:Y:S01]  /*1b70*/  ISETP.GE.AND P2, PT, R210, c[0x0][0x220], PT ;  /* 0x00008800d2007a0c */ /* 0x000fe20003f46270 */
[C---:B------:R-:W-:Y:S01]  /*1b80*/  IMAD R0, R234.reuse, c[0x0][0x3a4], R0 ;  /* 0x0000e900ea007a24 */ /* 0x040fe200078e0200 */
[----:B------:R-:W-:Y:S01]  /*1b90*/  ISETP.GE.AND P1, PT, R211, c[0x0][0x220], PT ;  /* 0x00008800d3007a0c */ /* 0x000fe20003f26270 */
[----:B------:R-:W-:-:S04]  /*1ba0*/  IMAD.WIDE.U32 R6, R234, c[0x0][0x3a0], R2 ;  /* 0x0000e800ea067a25 */ /* 0x000fc800078e0002 */
[----:B------:R-:W-:Y:S01]  /*1bb0*/  IMAD.IADD R0, R7, 0x1, R0 ;  /* 0x0000000107007824 */ /* 0x000fe200078e0200 */
[----:B------:R-:W-:-:S04]  /*1bc0*/  LEA R2, P0, R6, c[0x0][0x340], 0x1 ;  /* 0x0000d00006027a11 */ /* 0x000fc800078008ff */
[----:B------:R-:W-:-:S05]  /*1bd0*/  LEA.HI.X R3, R6, c[0x0][0x344], R0, 0x1, P0 ;  /* 0x0000d10006037a11 */ /* 0x000fca00000f0c00 */
[----:B------:R1:W-:Y:S04]  /*1be0*/  @!P3 STG.E.128 [R2.64], RZ ;  /* 0x000000ff0200b986 */ /* 0x0003e8000c101d06 */
[----:B------:R1:W-:Y:S04]  /*1bf0*/  @!P2 STG.E.128 [R2.64+0x80], RZ ;  /* 0x000080ff0200a986 */ /* 0x0003e8000c101d06 */
[----:B------:R1:W-:Y:S02]  /*1c00*/  @!P1 STG.E.128 [R2.64+0x100], RZ ;  /* 0x000100ff02009986 */ /* 0x0003e4000c101d06 */
.L_x_132:
[----:B------:R-:W-:Y:S05]  /*1c10*/  BSYNC B0 ;  /* 0x0000000000007941 */ /* 0x000fea0003800000 */
.L_x_131:
[----:B------:R-:W-:Y:S01]  /*1c20*/  IADD3 R0, R234, 0x20, RZ ;  /* 0x00000020ea007810 */ /* 0x000fe20007ffe0ff */
[----:B------:R-:W-:Y:S03]  /*1c30*/  BSSY B0, `(.L_x_133) ;  /* 0x0000012000007945 */ /* 0x000fe60003800000 */
[----:B------:R-:W-:-:S13]  /*1c40*/  ISETP.GE.AND P3, PT, R0, R9, PT ;  /* 0x000000090000720c */ /* 0x000fda0003f66270 */
[----:B------:R-:W-:Y:S05]  /*1c50*/  @P3 BRA `(.L_x_134) ;  /* 0x000000f000003947 */ /* 0x000fea0003800000 */
[----:B------:R-:W-:Y:S01]  /*1c60*/  IADD3 R0, P0, R234, 0x20, RZ ;  /* 0x00000020ea007810 */ /* 0x000fe20007f1e0ff */
[----:B------:R-:W-:Y:S01]  /*1c70*/  IMAD.MOV.U32 R5, RZ, RZ, R8 ;  /* 0x000000ffff057224 */ /* 0x000fe200078e0008 */
[----:B------:R-:W-:Y:S02]  /*1c80*/  ISETP.GE.AND P2, PT, R200, c[0x0][0x220], PT ;  /* 0x00008800c8007a0c */ /* 0x000fe40003f46270 */
[----:B------:R-:W-:Y:S01]  /*1c90*/  ISETP.GE.AND P1, PT, R210, c[0x0][0x220], PT ;  /* 0x00008800d2007a0c */ /* 0x000fe20003f26270 */
[----:B-1----:R-:W-:Y:S01]  /*1ca0*/  IMAD.X R2, RZ, RZ, R32, P0 ;  /* 0x000000ffff027224 */ /* 0x002fe200000e0620 */
        /* <DEDUP_REMOVED lines=10> */
.L_x_134:
[----:B------:R-:W-:Y:S05]  /*1d50*/  BSYNC B0 ;  /* 0x0000000000007941 */ /* 0x000fea0003800000 */
.L_x_133:
[----:B-1----:R-:W-:Y:S01]  /*1d60*/  IMAD.WIDE.U32 R2, R246, c[0x0][0x3a8], R200 ;  /* 0x0000ea00f6027a25 */ /* 0x002fe200078e00c8 */
[----:B------:R-:W-:Y:S03]  /*1d70*/  BSSY B0, `(.L_x_135) ;  /* 0x0000018000007945 */ /* 0x000fe60003800000 */
[----:B------:R-:W-:Y:S01]  /*1d80*/  IMAD R0, R19, c[0x0][0x3a8], RZ ;  /* 0x0000ea0013007a24 */ /* 0x000fe200078e02ff */
[----:B------:R-:W-:Y:S01]  /*1d90*/  IADD3 R4, P0, R10, R2, RZ ;  /* 0x000000020a047210 */ /* 0x000fe20007f1e0ff */
[----:B------:R-:W-:-:S02]  /*1da0*/  IMAD R8, R30, c[0x0][0x3c0], RZ ;  /* 0x0000f0001e087a24 */ /* 0x000fc400078e02ff */
[----:B------:R-:W-:Y:S02]  /*1db0*/  IMAD R0, R246, c[0x0][0x3ac], R0 ;  /* 0x0000eb00f6007a24 */ /* 0x000fe400078e0200 */
[----:B------:R-:W-:-:S03]  /*1dc0*/  IMAD R8, R33, c[0x0][0x3c4], R8 ;  /* 0x0000f10021087a24 */ /* 0x000fc600078e0208 */
[----:B------:R-:W-:-:S05]  /*1dd0*/  IADD3.X R5, R11, R3, R0, P0, !PT ;  /* 0x000000030b057210 */ /* 0x000fca00007fe400 */
        /* <DEDUP_REMOVED lines=17> */
.L_x_136:
[----:B------:R-:W-:Y:S05]  /*1ef0*/  BSYNC B0 ;  /* 0x0000000000007941 */ /* 0x000fea0003800000 */
.L_x_135:
[----:B------:R-:W-:Y:S05]  /*1f00*/  @P3 BRA `(.L_x_137) ;  /* 0x0000644000003947 */ /* 0x000fea0003800000 */
[----:B------:R-:W-:Y:S01]  /*1f10*/  IADD3 R0, P0, R234, 0x20, RZ ;  /* 0x00000020ea007810 */ /* 0x000fe20007f1e0ff */
[----:B------:R-:W-:Y:S01]  /*1f20*/  IMAD.MOV.U32 R5, RZ, RZ, R8 ;  /* 0x000000ffff057224 */ /* 0x000fe200078e0008 */
[----:B------:R-:W-:-:S03]  /*1f30*/  ISETP.GE.AND P1, PT, R200, c[0x0][0x220], PT ;  /* 0x00008800c8007a0c */ /* 0x000fc60003f26270 */
        /* <DEDUP_REMOVED lines=14> */
.L_x_128:
[----:B------:R-:W-:Y:S01]  /*2020*/  @P2 BAR.SYNC.DEFER_BLOCKING 0x0 ;  /* 0x0000000000002b1d */ /* 0x000fe20000010000 */
[C---:B------:R-:W-:Y:S01]  /*2030*/  IMAD R10, R193.reuse, -0x40, R18 ;  /* 0xffffffc0c10a7824 */ /* 0x040fe200078e0212 */
[----:B------:R-:W-:-:S04]  /*2040*/  LEA.HI R6, R193, R193, RZ, 0x1 ;  /* 0x000000c1c1067211 */ /* 0x000fc800078f08ff */
[----:B------:R-:W-:Y:S01]  /*2050*/  ISETP.GE.AND P5, PT, R234, R10, PT ;  /* 0x0000000aea00720c */ /* 0x000fe20003fa6270 */
[----:B------:R-:W-:Y:S01]  /*2060*/  BSSY B0, `(.L_x_138) ;  /* 0x000001b000007945 */ /* 0x000fe20003800000 */
[----:B------:R-:W-:-:S05]  /*2070*/  LOP3.LUT R6, R6, 0xfffffffe, RZ, 0xc0, !PT ;  /* 0xfffffffe06067812 */ /* 0x000fca00078ec0ff */
[----:B------:R-:W-:-:S05]  /*2080*/  IMAD.IADD R6, R193, 0x1, -R6 ;  /* 0x00000001c1067824 */ /* 0x000fca00078e0a06 */
[----:B------:R-:W-:Y:S01]  /*2090*/  ISETP.NE.AND P0, PT, R6, 0x1, PT ;  /* 0x000000010600780c */ /* 0x000fe20003f05270 */
[----:B------:R1:W-:Y:S04]  /*20a0*/  @P5 STS.128 [R191+0xc000], RZ ;  /* 0x00c000ffbf005388 */ /* 0x0003e80000000c00 */
[----:B------:R1:W-:Y:S04]  /*20b0*/  @P5 STS.128 [R191+0xe000], RZ ;  /* 0x00e000ffbf005388 */ /* 0x0003e80000000c00 */
[----:B------:R1:W-:Y:S01]  /*20c0*/  @P5 STS.128 [R191+0x10000], RZ ;  /* 0x010000ffbf005388 */ /* 0x0003e20000000c00 */
[----:B------:R-:W-:Y:S05]  /*20d0*/  @P5 BRA `(.L_x_139) ;  /* 0x0000013000005947 */ /* 0x000fea0003800000 */
[----:B------:R-:W-:Y:S02]  /*20e0*/  ISETP.GE.AND P3, PT, R200, c[0x0][0x220], PT ;  /* 0x00008800c8007a0c */ /* 0x000fe40003f66270 */
[----:B------:R-:W-:-:S02]  /*20f0*/  ISETP.GE.AND P2, PT, R210, c[0x0][0x220], PT ;  /* 0x00008800d2007a0c */ /* 0x000fc40003f46270 */
[----:B------:R-:W-:-:S09]  /*2100*/  ISETP.GE.AND P1, PT, R211, c[0x0][0x220], PT ;  /* 0x00008800d3007a0c */ /* 0x000fd20003f26270 */
        /* <DEDUP_REMOVED lines=16> */
.L_x_139:
[----:B------:R-:W-:Y:S05]  /*2210*/  BSYNC B0 ;  /* 0x0000000000007941 */ /* 0x000fea0003800000 */
.L_x_138:
[----:B------:R-:W-:Y:S01]  /*2220*/  IADD3 R12, R234, 0x20, RZ ;  /* 0x00000020ea0c7810 */ /* 0x000fe20007ffe0ff */
[----:B------:R-:W-:Y:S01]  /*2230*/  BSSY B0, `(.L_x_140) ;  /* 0x0000026000007945 */ /* 0x000fe20003800000 */
[----:B------:R-:W-:-:S02]  /*2240*/  IMAD.MOV.U32 R185, RZ, RZ, 0x20 ;  /* 0x00000020ffb97424 */ /* 0x000fc400078e00ff */
[----:B------:R-:W-:-:S13]  /*2250*/  ISETP.GE.AND P4, PT, R12, R10, PT ;  /* 0x0000000a0c00720c */ /* 0x000fda0003f86270 */
[----:B------:R4:W-:Y:S04]  /*2260*/  @P4 STS.128 [R191+0xd000], RZ ;  /* 0x00d000ffbf004388 */ /* 0x0009e80000000c00 */
[----:B------:R4:W-:Y:S04]  /*2270*/  @P4 STS.128 [R191+0xf000], RZ ;  /* 0x00f000ffbf004388 */ /* 0x0009e80000000c00 */
[----:B------:R4:W-:Y:S01]  /*2280*/  @P4 STS.128 [R191+0x11000], RZ ;  /* 0x011000ffbf004388 */ /* 0x0009e20000000c00 */
[----:B------:R-:W-:Y:S05]  /*2290*/  @P4 BRA `(.L_x_141) ;  /* 0x000001f000004947 */ /* 0x000fea0003800000 */
[----:B------:R-:W-:Y:S01]  /*22a0*/  ISETP.GE.AND P3, PT, R200, c[0x0][0x220], PT ;  /* 0x00008800c8007a0c */ /* 0x000fe20003f66270 */
[----:B------:R-:W-:Y:S01]  /*22b0*/  IMAD.WIDE.U32 R6, R185, c[0x0][0x370], RZ ;  /* 0x0000dc00b9067a25 */ /* 0x000fe200078e00ff */
[----:B------:R-:W-:-:S03]  /*22c0*/  ISETP.GE.AND P2, PT, R210, c[0x0][0x220], PT ;  /* 0x00008800d2007a0c */ /* 0x000fc60003f46270 */
[----:B------:R-:W-:Y:S01]  /*22d0*/  IMAD R9, R185, c[0x0][0x374], RZ ;  /* 0x0000dd00b9097a24 */ /* 0x000fe200078e02ff */
[----:B------:R-:W-:-:S04]  /*22e0*/  IADD3 R2, P6, R2, R6, RZ ;  /* 0x0000000602027210 */ /* 0x000fc80007fde0ff */
[----:B------:R-:W-:-:S03]  /*22f0*/  IADD3.X R0, R0, R7, R9, P6, !PT ;  /* 0x0000000700007210 */ /* 0x000fc600037fe409 */
[----:B------:R-:W-:Y:S01]  /*2300*/  @!P3 IMAD.MOV.U32 R3, RZ, RZ, c[0x0][0x370] ;  /* 0x0000dc00ff03b624 */ /* 0x000fe200078e00ff */
[----:B------:R1:W-:Y:S01]  /*2310*/  @P3 STS.128 [R191+0xd000], RZ ;  /* 0x00d000ffbf003388 */ /* 0x0003e20000000c00 */
[----:B------:R-:W-:-:S03]  /*2320*/  @!P3 IMAD.MOV.U32 R6, RZ, RZ, c[0x0][0x374] ;  /* 0x0000dd00ff06b624 */ /* 0x000fc600078e00ff */
[----:B------:R-:W-:-:S04]  /*2330*/  @!P3 LEA R8, P1, R3, R194, 0x6 ;  /* 0x000000c20308b211 */ /* 0x000fc800078230ff */
[----:B------:R-:W-:Y:S02]  /*2340*/  @!P3 LEA.HI.X R9, R3, R195, R6, 0x6, P1 ;  /* 0x000000c30309b211 */ /* 0x000fe400008f3406 */
[----:B------:R-:W-:Y:S02]  /*2350*/  ISETP.GE.AND P1, PT, R211, c[0x0][0x220], PT ;  /* 0x00008800d3007a0c */ /* 0x000fe40003f26270 */
        /* <DEDUP_REMOVED lines=19> */
.L_x_141:
[----:B------:R-:W-:Y:S05]  /*2490*/  BSYNC B0 ;  /* 0x0000000000007941 */ /* 0x000fea0003800000 */
.L_x_140:
[----:B------:R-:W5:Y:S01]  /*24a0*/  LDL R2, [R1+0x8] ;  /* 0x0000080001027983 */ /* 0x000f620000100800 */
[----:B------:R-:W-:Y:S01]  /*24b0*/  BSSY B0, `(.L_x_142) ;  /* 0x000002e000007945 */ /* 0x000fe20003800000 */
[----:B-----5:R-:W-:-:S04]  /*24c0*/  IADD3 R0, R2, 0x3000, RZ ;  /* 0x0000300002007810 */ /* 0x020fc80007ffe0ff */
[----:B------:R-:W-:-:S05]  /*24d0*/  SEL R0, R0, R2, !P0 ;  /* 0x0000000200007207 */ /* 0x000fca0004000000 */
[----:B------:R-:W-:Y:S01]  /*24e0*/  IMAD.SHL.U32 R190, R0, 0x2, RZ ;  /* 0x0000000200be7824 */ /* 0x000fe200078e00ff */
[----:B------:R-:W-:Y:S05]  /*24f0*/  @!P5 BRA `(.L_x_143) ;  /* 0x000000d00000d947 */ /* 0x000fea0003800000 */
[----:B------:R1:W-:Y:S04]  /*2500*/  STS [R190], RZ ;  /* 0x000000ffbe007388 */ /* 0x0003e80000000800 */
[----:B------:R1:W-:Y:S04]  /*2510*/  STS [R190+0x4], RZ ;  /* 0x000004ffbe007388 */ /* 0x0003e80000000800 */
        /* <DEDUP_REMOVED lines=9> */
[----:B------:R1:W-:Y:S01]  /*25b0*/  STS [R190+0x400c], RZ ;  /* 0x00400cffbe007388 */ /* 0x0003e20000000800 */
[----:B------:R-:W-:Y:S05]  /*25c0*/  BRA `(.L_x_144) ;  /* 0x000001c000007947 */ /* 0x000fea0003800000 */
.L_x_143:
[----:B------:R-:W-:Y:S02]  /*25d0*/  ISETP.GE.AND P3, PT, R200, c[0x0][0x220], PT ;  /* 0x00008800c8007a0c */ /* 0x000fe40003f66270 */
[----:B------:R-:W-:-:S02]  /*25e0*/  ISETP.GE.AND P2, PT, R210, c[0x0][0x220], PT ;  /* 0x00008800d2007a0c */ /* 0x000fc40003f46270 */
[----:B------:R-:W-:-:S09]  /*25f0*/  ISETP.GE.AND P1, PT, R211, c[0x0][0x220], PT ;  /* 0x00008800d3007a0c */ /* 0x000fd20003f26270 */
[----:B------:R1:W-:Y:S04]  /*2600*/  @P3 STS [R190], RZ ;  /* 0x000000ffbe003388 */ /* 0x0003e80000000800 */
[----:B------:R1:W-:Y:S04]  /*2610*/  @P3 STS [R190+0x4], RZ ;  /* 0x000004ffbe003388 */ /* 0x0003e80000000800 */
[----:B------:R1:W-:Y:S04]  /*2620*/  @P3 STS [R190+0x8], RZ ;  /* 0x000008ffbe003388 */ /* 0x0003e80000000800 */
[----:B------:R1:W-:Y:S04]  /*2630*/  @P3 STS [R190+0xc], RZ ;  /* 0x00000cffbe003388 */ /* 0x0003e80000000800 */
[----:B------:R-:W-:Y:S01]  /*2640*/  @!PT LDS RZ, [RZ] ;  /* 0x00000000fffff984 */ /* 0x000fe20000000800 */
[----:B------:R-:W-:Y:S01]  /*2650*/  @!PT LDS RZ, [RZ] ;  /* 0x00000000fffff984 */ /* 0x000fe20000000800 */
[----:B------:R-:W-:Y:S01]  /*2660*/  @!PT LDS RZ, [RZ] ;  /* 0x00000000fffff984 */ /* 0x000fe20000000800 */
[----:B------:R1:W-:Y:S04]  /*2670*/  @!P3 LDGSTS.E.BYPASS.LTC128B.128 [R190], [R196.64] ;  /* 0x00000000c4bebfae */ /* 0x0003e8000b901d46 */
[----:B------:R1:W-:Y:S04]  /*2680*/  @P2 STS [R190+0x2000], RZ ;  /* 0x002000ffbe002388 */ /* 0x0003e80000000800 */
[----:B------:R1:W-:Y:S04]  /*2690*/  @P2 STS [R190+0x2004], RZ ;  /* 0x002004ffbe002388 */ /* 0x0003e80000000800 */
[----:B------:R1:W-:Y:S04]  /*26a0*/  @P2 STS [R190+0x2008], RZ ;  /* 0x002008ffbe002388 */ /* 0x0003e80000000800 */
[----:B------:R1:W-:Y:S04]  /*26b0*/  @P2 STS [R190+0x200c], RZ ;  /* 0x00200cffbe002388 */ /* 0x0003e80000000800 */
[----:B------:R-:W-:Y:S01]  /*26c0*/  @!PT LDS RZ, [RZ] ;  /* 0x00000000fffff984 */ /* 0x000fe20000000800 */
[----:B------:R-:W-:Y:S01]  /*26d0*/  @!PT LDS RZ, [RZ] ;  /* 0x00000000fffff984 */ /* 0x000fe20000000800 */
[----:B------:R-:W-:Y:S01]  /*26e0*/  @!PT LDS RZ, [RZ] ;  /* 0x00000000fffff984 */ /* 0x000fe20000000800 */
[----:B------:R1:W-:Y:S04]  /*26f0*/  @!P2 LDGSTS.E.BYPASS.LTC128B.128 [R190+0x2000], [R196.64+0x80] ;  /* 0x02000080c4beafae */ /* 0x0003e8000b901d46 */
[----:B------:R1:W-:Y:S04]  /*2700*/  @P1 STS [R190+0x4000], RZ ;  /* 0x004000ffbe001388 */ /* 0x0003e80000000800 */
[----:B------:R1:W-:Y:S04]  /*2710*/  @P1 STS [R190+0x4004], RZ ;  /* 0x004004ffbe001388 */ /* 0x0003e80000000800 */
[----:B------:R1:W-:Y:S04]  /*2720*/  @P1 STS [R190+0x4008], RZ ;  /* 0x004008ffbe001388 */ /* 0x0003e80000000800 */
[----:B------:R1:W-:Y:S01]  /*2730*/  @P1 STS [R190+0x400c], RZ ;  /* 0x00400cffbe001388 */ /* 0x0003e20000000800 */
[----:B------:R-:W-:Y:S05]  /*2740*/  @P1 BRA `(.L_x_144) ;  /* 0x0000004000001947 */ /* 0x000fea0003800000 */
[----:B------:R-:W-:Y:S01]  /*2750*/  @!PT LDS RZ, [RZ] ;  /* 0x00000000fffff984 */ /* 0x000fe20000000800 */
[----:B------:R-:W-:Y:S01]  /*2760*/  @!PT LDS RZ, [RZ] ;  /* 0x00000000fffff984 */ /* 0x000fe20000000800 */
[----:B------:R-:W-:Y:S01]  /*2770*/  @!PT LDS RZ, [RZ] ;  /* 0x00000000fffff984 */ /* 0x000fe20000000800 */
[----:B------:R1:W-:Y:S02]  /*2780*/  LDGSTS.E.BYPASS.LTC128B.128 [R190+0x4000], [R196.64+0x100] ;  /* 0x04000100c4be7fae */ /* 0x0003e4000b901d46 */
.L_x_144:
[----:B------:R-:W-:Y:S05]  /*2790*/  BSYNC B0 ;  /* 0x0000000000007941 */ /* 0x000fea0003800000 */
.L_x_142:
[----:B------:R-:W-:Y:S01]  /*27a0*/  BSSY B0, `(.L_x_145) ;  /* 0x0000037000007945 */ /* 0x000fe20003800000 */
[----:B------:R-:W-:-:S02]  /*27b0*/  IMAD R2, R185, c[0x0][0x194], RZ ;  /* 0x00006500b9027a24 */ /* 0x000fc400078e02ff */
[----:B-1----:R-:W-:Y:S01]  /*27c0*/  IMAD.WIDE.U32 R6, R185, c[0x0][0x190], RZ ;  /* 0x00006400b9067a25 */ /* 0x002fe200078e00ff */
[----:B------:R-:W-:Y:S05]  /*27d0*/  @!P4 BRA `(.L_x_146) ;  /* 0x000000d00000c947 */ /* 0x000fea0003800000 */
        /* <DEDUP_REMOVED lines=13> */
.L_x_146:
[----:B------:R-:W-:Y:S02]  /*28b0*/  ISETP.GE.AND P3, PT, R200, c[0x0][0x220], PT ;  /* 0x00008800c8007a0c */ /* 0x000fe40003f66270 */
[----:B------:R-:W-:-:S02]  /*28c0*/  ISETP.GE.AND P2, PT, R210, c[0x0][0x220], PT ;  /* 0x00008800d2007a0c */ /* 0x000fc40003f46270 */
[----:B------:R-:W-:-:S04]  /*28d0*/  IADD3 R0, P1, R4, R6, RZ ;  /* 0x0000000604007210 */ /* 0x000fc80007f3e0ff */
[----:B------:R-:W-:Y:S02]  /*28e0*/  IADD3.X R6, R11, R7, R2, P1, !PT ;  /* 0x000000070b067210 */ /* 0x000fe40000ffe402 */
[----:B------:R-:W-:-:S03]  /*28f0*/  ISETP.GE.AND P1, PT, R211, c[0x0][0x220], PT ;  /* 0x00008800d3007a0c */ /* 0x000fc60003f26270 */
[----:B------:R-:W-:Y:S01]  /*2900*/  @!P3 IMAD.MOV.U32 R5, RZ, RZ, c[0x0][0x190] ;  /* 0x00006400ff05b624 */ /* 0x000fe200078e00ff */
[----:B------:R1:W-:Y:S01]  /*2910*/  @P3 STS [R190+0x1000], RZ ;  /* 0x001000ffbe003388 */ /* 0x0003e20000000800 */
[----:B------:R-:W-:Y:S01]  /*2920*/  @!P3 IMAD.MOV.U32 R7, RZ, RZ, c[0x0][0x194] ;  /* 0x00006500ff07b624 */ /* 0x000fe200078e00ff */
[C---:B------:R-:W-:Y:S02]  /*2930*/  @!P2 LEA R2, P4, R0.reuse, c[0x0][0x160], 0x1 ;  /* 0x000058000002aa11 */ /* 0x040fe400078808ff */
[C---:B------:R-:W-:Y:S01]  /*2940*/  @!P3 LEA R4, P5, R5.reuse, R196, 0x6 ;  /* 0x000000c40504b211 */ /* 0x040fe200078a30ff */
[----:B------:R1:W-:Y:S01]  /*2950*/  @P3 STS [R190+0x1004], RZ ;  /* 0x001004ffbe003388 */ /* 0x0003e20000000800 */
[----:B------:R-:W-:Y:S02]  /*2960*/  @!P2 LEA.HI.X R3, R0, c[0x0][0x164], R6, 0x1, P4 ;  /* 0x000059000003aa11 */ /* 0x000fe400020f0c06 */
[----:B------:R-:W-:Y:S01]  /*2970*/  @!P3 LEA.HI.X R5, R5, R197, R7, 0x6, P5 ;  /* 0x000000c50505b211 */ /* 0x000fe200028f3407 */
[----:B------:R1:W-:Y:S04]  /*2980*/  @P3 STS [R190+0x1008], RZ ;  /* 0x001008ffbe003388 */ /* 0x0003e80000000800 */
[----:B------:R1:W-:Y:S04]  /*2990*/  @P3 STS [R190+0x100c], RZ ;  /* 0x00100cffbe003388 */ /* 0x0003e80000000800 */
[----:B------:R-:W-:Y:S01]  /*29a0*/  @!PT LDS RZ, [RZ] ;  /* 0x00000000fffff984 */ /* 0x000fe20000000800 */
[----:B------:R-:W-:Y:S01]  /*29b0*/  @!PT LDS RZ, [RZ] ;  /* 0x00000000fffff984 */ /* 0x000fe20000000800 */
[----:B------:R-:W-:Y:S01]  /*29c0*/  @!PT LDS RZ, [RZ] ;  /* 0x00000000fffff984 */ /* 0x000fe20000000800 */
[----:B------:R1:W-:Y:S04]  /*29d0*/  @!P3 LDGSTS.E.BYPASS.LTC128B.128 [R190+0x1000], [R4.64] ;  /* 0x0100000004bebfae */ /* 0x0003e8000b901d46 */
        /* <DEDUP_REMOVED lines=13> */
[----:B-1----:R-:W-:-:S04]  /*2ab0*/  LEA R2, P1, R0, c[0x0][0x160], 0x1 ;  /* 0x0000580000027a11 */ /* 0x002fc800078208ff */
[----:B------:R-:W-:-:S05]  /*2ac0*/  LEA.HI.X R3, R0, c[0x0][0x164], R6, 0x1, P1 ;  /* 0x0000590000037a11 */ /* 0x000fca00008f0c06 */
[----:B------:R-:W-:Y:S01]  /*2ad0*/  @!PT LDS RZ, [RZ] ;  /* 0x00000000fffff984 */ /* 0x000fe20000000800 */
[----:B------:R-:W-:Y:S01]  /*2ae0*/  @!PT LDS RZ, [RZ] ;  /* 0x00000000fffff984 */ /* 0x000fe20000000800 */
[----:B------:R-:W-:Y:S01]  /*2af0*/  @!PT LDS RZ, [RZ] ;  /* 0x00000000fffff984 */ /* 0x000fe20000000800 */
[----:B------:R1:W-:Y:S04]  /*2b00*/  LDGSTS.E.BYPASS.LTC128B.128 [R190+0x5000], [R2.64+0x100] ;  /* 0x0500010002be7fae */ /* 0x0003e8000b901d46 */
.L_x_147:
[----:B------:R-:W-:Y:S05]  /*2b10*/  BSYNC B0 ;  /* 0x0000000000007941 */ /* 0x000fea0003800000 */
.L_x_145:
[----:B--2---:R-:W2:Y:S01]  /*2b20*/  LDL R13, [R1+0x4] ;  /* 0x00000400010d7983 */ /* 0x004ea20000100800 */
[----:B------:R-:W-:Y:S01]  /*2b30*/  IMAD R11, R235, -0x40, R209 ;  /* 0xffffffc0eb0b7824 */ /* 0x000fe200078e02d1 */
[----:B------:R-:W-:Y:S01]  /*2b40*/  MOV R202, 0x7f800000 ;  /* 0x7f80000000ca7802 */ /* 0x000fe20000000f00 */
[----:B------:R-:W-:-:S03]  /*2b50*/  IMAD.MOV.U32 R199, RZ, RZ, 0x7f800000 ;  /* 0x7f800000ffc77424 */ /* 0x000fc600078e00ff */
[----:B------:R-:W-:-:S13]  /*2b60*/  ISETP.GE.AND P6, PT, R234, R11, PT ;  /* 0x0000000bea00720c */ /* 0x000fda0003fc6270 */
[----:B------:R1:W-:Y:S04]  /*2b70*/  @P6 STS.128 [R191+0x12000], RZ ;  /* 0x012000ffbf006388 */ /* 0x0003e80000000c00 */
[----:B------:R1:W-:Y:S04]  /*2b80*/  @P6 STS.128 [R191+0x14000], RZ ;  /* 0x014000ffbf006388 */ /* 0x0003e80000000c00 */
[----:B------:R1:W-:Y:S01]  /*2b90*/  @P6 STS.128 [R191+0x16000], RZ ;  /* 0x016000ffbf006388 */ /* 0x0003e20000000c00 */
[----:B------:R-:W-:Y:S01]  /*2ba0*/  BSSY B0, `(.L_x_148) ;  /* 0x0000034000007945 */ /* 0x000fe20003800000 */
[C---:B--2---:R-:W-:Y:S01]  /*2bb0*/  IADD3 R0, R13.reuse, 0x8, RZ ;  /* 0x000000080d007810 */ /* 0x044fe20007ffe0ff */
[----:B------:R-:W-:Y:S01]  /*2bc0*/  IMAD.SHL.U32 R230, R13, 0x4, RZ ;  /* 0x000000040de67824 */ /* 0x000fe200078e00ff */
[----:B-1----:R-:W-:-:S02]  /*2bd0*/  SHF.R.S32.HI R2, RZ, 0x1f, R13 ;  /* 0x0000001fff027819 */ /* 0x002fc4000001140d */
[CC--:B------:R-:W-:Y:S02]  /*2be0*/  ISETP.GE.AND P3, PT, R13.reuse, R10.reuse, PT ;  /* 0x0000000a0d00720c */ /* 0x0c0fe40003f66270 */
[----:B------:R-:W-:Y:S02]  /*2bf0*/  ISETP.GE.AND P2, PT, R0, R10, PT ;  /* 0x0000000a0000720c */ /* 0x000fe40003f46270 */
[----:B------:R-:W-:Y:S02]  /*2c00*/  SHF.L.U64.HI R229, R13, 0x2, R2 ;  /* 0x000000020de57819 */ /* 0x000fe40000010202 */
[----:B------:R-:W-:-:S04]  /*2c10*/  IADD3 R2, P1, R230, R208, RZ ;  /* 0x000000d0e6027210 */ /* 0x000fc80007f3e0ff */
[----:B------:R-:W-:Y:S01]  /*2c20*/  IADD3.X R3, R229, R207, RZ, P1, !PT ;  /* 0x000000cfe5037210 */ /* 0x000fe20000ffe4ff */
[----:B------:R-:W-:-:S04]  /*2c30*/  IMAD R0, R19, c[0x0][0x198], RZ ;  /* 0x0000660013007a24 */ /* 0x000fc800078e02ff */
[----:B------:R1:W5:Y:S04]  /*2c40*/  @!P3 LDG.E R199, [R2.64] ;  /* 0x0000000602c7b981 */ /* 0x000368000c1e1900 */
[----:B------:R1:W5:Y:S01]  /*2c50*/  @!P2 LDG.E R202, [R2.64+0x20] ;  /* 0x0000200602caa981 */ /* 0x000362000c1e1900 */
[C---:B------:R-:W-:Y:S02]  /*2c60*/  IMAD R0, R246.reuse, c[0x0][0x19c], R0 ;  /* 0x00006700f6007a24 */ /* 0x040fe400078e0200 */
[----:B-1----:R-:W-:-:S05]  /*2c70*/  IMAD.WIDE.U32 R2, R246, c[0x0][0x198], R200 ;  /* 0x00006600f6027a25 */ /* 0x002fca00078e00c8 */
[----:B------:R-:W-:-:S04]  /*2c80*/  IADD3 R4, P1, R23, R2, RZ ;  /* 0x0000000217047210 */ /* 0x000fc80007f3e0ff */
[----:B------:R-:W-:Y:S01]  /*2c90*/  IADD3.X R5, R24, R3, R0, P1, !PT ;  /* 0x0000000318057210 */ /* 0x000fe20000ffe400 */
[----:B------:R-:W-:-:S04]  /*2ca0*/  IMAD R0, R21, c[0x0][0x1b0], RZ ;  /* 0x00006c0015007a24 */ /* 0x000fc800078e02ff */
[C---:B------:R-:W-:Y:S02]  /*2cb0*/  IMAD R0, R14.reuse, c[0x0][0x1b4], R0 ;  /* 0x00006d000e007a24 */ /* 0x040fe400078e0200 */
[----:B------:R-:W-:-:S04]  /*2cc0*/  IMAD.WIDE.U32 R4, R14, c[0x0][0x1b0], R4 ;  /* 0x00006c000e047a25 */ /* 0x000fc800078e0004 */
[----:B------:R-:W-:Y:S01]  /*2cd0*/  IMAD.IADD R10, R5, 0x1, R0 ;  /* 0x00000001050a7824 */ /* 0x000fe200078e0200 */
[----:B------:R-:W-:Y:S05]  /*2ce0*/  @P6 BRA `(.L_x_149) ;  /* 0x000001f000006947 */ /* 0x000fea0003800000 */
[----:B------:R-:W-:Y:S01]  /*2cf0*/  ISETP.GE.AND P4, PT, R200, c[0x0][0x220], PT ;  /* 0x00008800c8007a0c */ /* 0x000fe20003f86270 */
[----:B------:R-:W-:Y:S01]  /*2d00*/  IMAD R0, R32, c[0x0][0x198], RZ ;  /* 0x0000660020007a24 */ /* 0x000fe200078e02ff */
[----:B------:R-:W-:Y:S01]  /*2d10*/  ISETP.GE.AND P3, PT, R210, c[0x0][0x220], PT ;  /* 0x00008800d2007a0c */ /* 0x000fe20003f66270 */
[----:B------:R-:W-:Y:S01]  /*2d20*/  IMAD.MOV.U32 R2, RZ, RZ, R4 ;  /* 0x000000ffff027224 */ /* 0x000fe200078e0004 */
[----:B------:R-:W-:Y:S01]  /*2d30*/  ISETP.GE.AND P1, PT, R211, c[0x0][0x220], PT ;  /* 0x00008800d3007a0c */ /* 0x000fe20003f26270 */
[----:B------:R-:W-:Y:S02]  /*2d40*/  IMAD.MOV.U32 R3, RZ, RZ, R10 ;  /* 0x000000ffff037224 */ /* 0x000fe400078e000a */
[C---:B------:R-:W-:Y:S02]  /*2d50*/  IMAD R0, R234.reuse, c[0x0][0x19c], R0 ;  /* 0x00006700ea007a24 */ /* 0x040fe400078e0200 */
[----:B------:R-:W-:-:S04]  /*2d60*/  IMAD.WIDE.U32 R2, R234, c[0x0][0x198], R2 ;  /* 0x00006600ea027a25 */ /* 0x000fc800078e0002 */
[----:B------:R-:W-:Y:S01]  /*2d70*/  IMAD.IADD R0, R3, 0x1, R0 ;  /* 0x0000000103007824 */ /* 0x000fe200078e0200 */
[C---:B------:R-:W-:Y:S01]  /*2d80*/  @!P4 LEA R8, P5, R2.reuse, c[0x0][0x168], 0x1 ;  /* 0x00005a000208ca11 */ /* 0x040fe200078a08ff */
[----:B------:R1:W-:Y:S01]  /*2d90*/  @P4 STS.128 [R191+0x12000], RZ ;  /* 0x012000ffbf004388 */ /* 0x0003e20000000c00 */
        /* <DEDUP_REMOVED lines=20> */
.L_x_149:
[----:B------:R-:W-:Y:S05]  /*2ee0*/  BSYNC B0 ;  /* 0x0000000000007941 */ /* 0x000fea0003800000 */
.L_x_148:
[----:B------:R-:W-:Y:S01]  /*2ef0*/  ISETP.GE.AND P5, PT, R12, R11, PT ;  /* 0x0000000b0c00720c */ /* 0x000fe20003fa6270 */
[----:B------:R-:W-:-:S12]  /*2f00*/  BSSY B0, `(.L_x_150) ;  /* 0x0000025000007945 */ /* 0x000fd80003800000 */
[----:B------:R2:W-:Y:S04]  /*2f10*/  @P5 STS.128 [R191+0x13000], RZ ;  /* 0x013000ffbf005388 */ /* 0x0005e80000000c00 */
[----:B------:R2:W-:Y:S04]  /*2f20*/  @P5 STS.128 [R191+0x15000], RZ ;  /* 0x015000ffbf005388 */ /* 0x0005e80000000c00 */
[----:B------:R2:W-:Y:S01]  /*2f30*/  @P5 STS.128 [R191+0x17000], RZ ;  /* 0x017000ffbf005388 */ /* 0x0005e20000000c00 */
[----:B------:R-:W-:Y:S05]  /*2f40*/  @P5 BRA `(.L_x_151) ;  /* 0x0000020000005947 */ /* 0x000fea0003800000 */
[----:B------:R-:W-:Y:S01]  /*2f50*/  IADD3 R0, P1, R234, 0x20, RZ ;  /* 0x00000020ea007810 */ /* 0x000fe20007f3e0ff */
[----:B------:R-:W-:Y:S01]  /*2f60*/  IMAD.MOV.U32 R5, RZ, RZ, R10 ;  /* 0x000000ffff057224 */ /* 0x000fe200078e000a */
[----:B------:R-:W-:-:S02]  /*2f70*/  ISETP.GE.AND P4, PT, R200, c[0x0][0x220], PT ;  /* 0x00008800c8007a0c */ /* 0x000fc40003f86270 */
[----:B------:R-:W-:Y:S01]  /*2f80*/  ISETP.GE.AND P3, PT, R210, c[0x0][0x220], PT ;  /* 0x00008800d2007a0c */ /* 0x000fe20003f66270 */
[----:B------:R-:W-:Y:S01]  /*2f90*/  IMAD.X R2, RZ, RZ, R32, P1 ;  /* 0x000000ffff027224 */ /* 0x000fe200008e0620 */
[----:B------:R-:W-:Y:S01]  /*2fa0*/  ISETP.GE.AND P1, PT, R211, c[0x0][0x220], PT ;  /* 0x00008800d3007a0c */ /* 0x000fe20003f26270 */
[----:B-1----:R-:W-:-:S04]  /*2fb0*/  IMAD.WIDE.U32 R6, R0, c[0x0][0x198], R4 ;  /* 0x0000660000067a25 */ /* 0x002fc800078e0004 */
[----:B------:R-:W-:-:S04]  /*2fc0*/  IMAD R2, R2, c[0x0][0x198], RZ ;  /* 0x0000660002027a24 */ /* 0x000fc800078e02ff */
[----:B------:R-:W-:Y:S01]  /*2fd0*/  IMAD R0, R0, c[0x0][0x19c], R2 ;  /* 0x0000670000007a24 */ /* 0x000fe200078e0202 */
[----:B------:R-:W-:Y:S01]  /*2fe0*/  @!P4 LEA R4, P2, R6, c[0x0][0x168], 0x1 ;  /* 0x00005a000604ca11 */ /* 0x000fe200078408ff */
[----:B------:R1:W-:Y:S02]  /*2ff0*/  @P4 STS.128 [R191+0x13000], RZ ;  /* 0x013000ffbf004388 */ /* 0x0003e40000000c00 */
[----:B------:R-:W-:-:S05]  /*3000*/  IMAD.IADD R0, R7, 0x1, R0 ;  /* 0x0000000107007824 */ /* 0x000fca00078e0200 */
[C---:B------:R-:W-:Y:S02]  /*3010*/  @!P4 LEA.HI.X R5, R6.reuse, c[0x0][0x16c], R0, 0x1, P2 ;  /* 0x00005b000605ca11 */ /* 0x040fe400010f0c00 */
[----:B------:R-:W-:-:S03]  /*3020*/  @!P3 LEA R2, P2, R6, c[0x0][0x168], 0x1 ;  /* 0x00005a000602ba11 */ /* 0x000fc600078408ff */
[----:B------:R-:W-:Y:S01]  /*3030*/  @!PT LDS RZ, [RZ] ;  /* 0x00000000fffff984 */ /* 0x000fe20000000800 */
[----:B------:R-:W-:Y:S01]  /*3040*/  @!PT LDS RZ, [RZ] ;  /* 0x00000000fffff984 */ /* 0x000fe20000000800 */
[----:B------:R-:W-:Y:S01]  /*3050*/  @!PT LDS RZ, [RZ] ;  /* 0x00000000fffff984 */ /* 0x000fe20000000800 */
[----:B------:R1:W-:Y:S01]  /*3060*/  @!P4 LDGSTS.E.BYPASS.LTC128B.128 [R191+0x13000], [R4.64] ;  /* 0x1300000004bfcfae */ /* 0x0003e2000b901d46 */
[----:B------:R-:W-:-:S03]  /*3070*/  @!P3 LEA.HI.X R3, R6, c[0x0][0x16c], R0, 0x1, P2 ;  /* 0x00005b000603ba11 */ /* 0x000fc600010f0c00 */
        /* <DEDUP_REMOVED lines=13> */
.L_x_151:
[----:B------:R-:W-:Y:S05]  /*3150*/  BSYNC B0 ;  /* 0x0000000000007941 */ /* 0x000fea0003800000 */
.L_x_150:
[----:B------:R1:W-:Y:S02]  /*3160*/  @P6 STS.128 [R191+0x18000], RZ ;  /* 0x018000ffbf006388 */ /* 0x0003e40000000c00 */
[C---:B-1----:R-:W-:Y:S01]  /*3170*/  IMAD.WIDE.U32 R2, R246.reuse, c[0x0][0x1a0], R200 ;  /* 0x00006800f6027a25 */ /* 0x042fe200078e00c8 */
[----:B------:R-:W-:Y:S01]  /*3180*/  BSSY B0, `(.L_x_152) ;  /* 0x000002b000007945 */ /* 0x000fe20003800000 */
[----:B------:R1:W-:Y:S02]  /*3190*/  @P6 STS.128 [R191+0x1a000], RZ ;  /* 0x01a000ffbf006388 */ /* 0x0003e40000000c00 */
[----:B------:R-:W-:Y:S01]  /*31a0*/  IMAD R0, R19, c[0x0][0x1a0], RZ ;  /* 0x0000680013007a24 */ /* 0x000fe200078e02ff */
[----:B------:R-:W-:Y:S01]  /*31b0*/  IADD3 R4, P1, R25, R2, RZ ;  /* 0x0000000219047210 */ /* 0x000fe20007f3e0ff */
[----:B------:R1:W-:Y:S02]  /*31c0*/  @P6 STS.128 [R191+0x1c000], RZ ;  /* 0x01c000ffbf006388 */ /* 0x0003e40000000c00 */
[----:B------:R-:W-:-:S05]  /*31d0*/  IMAD R0, R246, c[0x0][0x1a4], R0 ;  /* 0x00006900f6007a24 */ /* 0x000fca00078e0200 */
[----:B------:R-:W-:Y:S01]  /*31e0*/  IADD3.X R5, R27, R3, R0, P1, !PT ;  /* 0x000000031b057210 */ /* 0x000fe20000ffe400 */
[----:B------:R-:W-:-:S04]  /*31f0*/  IMAD R0, R21, c[0x0][0x1b8], RZ ;  /* 0x00006e0015007a24 */ /* 0x000fc800078e02ff */
[C---:B------:R-:W-:Y:S02]  /*3200*/  IMAD R0, R14.reuse, c[0x0][0x1bc], R0 ;  /* 0x00006f000e007a24 */ /* 0x040fe400078e0200 */
[----:B------:R-:W-:-:S05]  /*3210*/  IMAD.WIDE.U32 R4, R14, c[0x0][0x1b8], R4 ;  /* 0x00006e000e047a25 */ /* 0x000fca00078e0004 */
[----:B------:R-:W-:Y:S01]  /*3220*/  IADD3 R10, R5, R0, RZ ;  /* 0x00000000050a7210 */ /* 0x000fe20007ffe0ff */
        /* <DEDUP_REMOVED lines=32> */
.L_x_153:
[----:B------:R-:W-:Y:S05]  /*3430*/  BSYNC B0 ;  /* 0x0000000000007941 */ /* 0x000fea0003800000 */
.L_x_152:
[----:B------:R1:W-:Y:S01]  /*3440*/  @P5 STS.128 [R191+0x19000], RZ ;  /* 0x019000ffbf005388 */ /* 0x0003e20000000c00 */
[----:B------:R-:W-:Y:S03]  /*3450*/  BSSY B0, `(.L_x_154) ;  /* 0x0000024000007945 */ /* 0x000fe60003800000 */
        /* <DEDUP_REMOVED lines=12> */
[C---:B------:R-:W-:Y:S01]  /*3520*/  @!P4 LEA R4, P5, R6.reuse, c[0x0][0x170], 0x1 ;  /* 0x00005c000604ca11 */ /* 0x040fe200078a08ff */
[----:B------:R1:W-:Y:S01]  /*3530*/  @P4 STS.128 [R191+0x19000], RZ ;  /* 0x019000ffbf004388 */ /* 0x0003e20000000c00 */
[----:B------:R-:W-:Y:S01]  /*3540*/  @!P3 LEA R2, P2, R6, c[0x0][0x170], 0x1 ;  /* 0x00005c000602ba11 */ /* 0x000fe200078408ff */
[----:B------:R-:W-:-:S05]  /*3550*/  IMAD.IADD R0, R7, 0x1, R0 ;  /* 0x0000000107007824 */ /* 0x000fca00078e0200 */
        /* <DEDUP_REMOVED lines=19> */
.L_x_155:
[----:B------:R-:W-:Y:S05]  /*3690*/  BSYNC B0 ;  /* 0x0000000000007941 */ /* 0x000fea0003800000 */
.L_x_154:
[----:B-12---:R-:W2:Y:S01]  /*36a0*/  LDL R2, [R1+0x10] ;  /* 0x0000100001027983 */ /* 0x006ea20000100800 */
[----:B------:R-:W-:Y:S01]  /*36b0*/  IADD3 R0, R13, 0x1, RZ ;  /* 0x000000010d007810 */ /* 0x000fe20007ffe0ff */
[----:B------:R-:W-:Y:S01]  /*36c0*/  IMAD.MOV.U32 R180, RZ, RZ, 0x40 ;  /* 0x00000040ffb47424 */ /* 0x000fe200078e00ff */
[----:B------:R-:W-:Y:S01]  /*36d0*/  IADD3 R239, R246, 0x40, RZ ;  /* 0x00000040f6ef7810 */ /* 0x000fe20007ffe0ff */
[----:B------:R-:W0:Y:S01]  /*36e0*/  LDGDEPBAR ;  /* 0x00000000000079af */ /* 0x000e220000000000 */
[----:B------:R-:W-:Y:S01]  /*36f0*/  IADD3 R240, R209, R0, -R18 ;  /* 0x00000000d1f07210 */ /* 0x000fe20007ffe812 */
[----:B------:R-:W-:Y:S01]  /*3700*/  IMAD.SHL.U32 R176, R187, 0x2, RZ ;  /* 0x00000002bbb07824 */ /* 0x000fe200078e00ff */
[----:B------:R-:W-:Y:S01]  /*3710*/  IADD3 R0, R186, 0x3000, RZ ;  /* 0x00003000ba007810 */ /* 0x000fe20007ffe0ff */
[----:B------:R-:W-:Y:S01]  /*3720*/  IMAD.MOV.U32 R192, RZ, RZ, R190 ;  /* 0x000000ffffc07224 */ /* 0x000fe200078e00be */
[----:B------:R-:W-:Y:S01]  /*3730*/  IADD3 R18, R18, 0x40, R246 ;  /* 0x0000004012127810 */ /* 0x000fe20007ffe0f6 */
[----:B------:R-:W-:Y:S01]  /*3740*/  CS2R R142, SRZ ;  /* 0x00000000008e7805 */ /* 0x000fe2000001ff00 */
[----:B------:R-:W-:Y:S01]  /*3750*/  SEL R0, R0, R186, !P0 ;  /* 0x000000ba00007207 */ /* 0x000fe20004000000 */
[----:B------:R-:W-:Y:S01]  /*3760*/  CS2R R140, SRZ ;  /* 0x00000000008c7805 */ /* 0x000fe2000001ff00 */
[----:B------:R-:W-:Y:S01]  /*3770*/  CS2R R146, SRZ ;  /* 0x0000000000927805 */ /* 0x000fe2000001ff00 */
[----:B------:R-:W-:Y:S01]  /*3780*/  CS2R R144, SRZ ;  /* 0x0000000000907805 */ /* 0x000fe2000001ff00 */
[----:B------:R-:W-:Y:S01]  /*3790*/  CS2R R138, SRZ ;  /* 0x00000000008a7805 */ /* 0x000fe2000001ff00 */
[----:B------:R-:W-:Y:S01]  /*37a0*/  IMAD.SHL.U32 R168, R0, 0x2, RZ ;  /* 0x0000000200a87824 */ /* 0x000fe200078e00ff */
[----:B------:R-:W-:Y:S01]  /*37b0*/  MOV R0, c[0x0][0x22c] ;  /* 0x00008b0000007a02 */ /* 0x000fe20000000f00 */
[----:B------:R-:W-:Y:S01]  /*37c0*/  CS2R R136, SRZ ;  /* 0x0000000000887805 */ /* 0x000fe2000001ff00 */
[----:B------:R-:W-:Y:S01]  /*37d0*/  CS2R R134, SRZ ;  /* 0x0000000000867805 */ /* 0x000fe2000001ff00 */
[----:B------:R-:W-:Y:S01]  /*37e0*/  CS2R R132, SRZ ;  /* 0x0000000000847805 */ /* 0x000fe2000001ff00 */
[----:B------:R-:W-:Y:S01]  /*37f0*/  CS2R R126, SRZ ;  /* 0x00000000007e7805 */ /* 0x000fe2000001ff00 */
[----:B------:R-:W-:Y:S01]  /*3800*/  IMAD R0, R0, c[0x0][0x1c0], RZ ;  /* 0x0000700000007a24 */ /* 0x000fe200078e02ff */
[----:B------:R-:W-:Y:S01]  /*3810*/  CS2R R124, SRZ ;  /* 0x00000000007c7805 */ /* 0x000fe2000001ff00 */
[----:B------:R-:W-:Y:S01]  /*3820*/  CS2R R130, SRZ ;  /* 0x0000000000827805 */ /* 0x000fe2000001ff00 */
[----:B------:R-:W-:Y:S01]  /*3830*/  CS2R R128, SRZ ;  /* 0x0000000000807805 */ /* 0x000fe2000001ff00 */
[C---:B------:R-:W-:Y:S01]  /*3840*/  IMAD.SHL.U32 R232, R0.reuse, 0x10, RZ ;  /* 0x0000001000e87824 */ /* 0x040fe200078e00ff */
[----:B------:R-:W-:Y:S01]  /*3850*/  CS2R R122, SRZ ;  /* 0x00000000007a7805 */ /* 0x000fe2000001ff00 */
[----:B------:R-:W-:Y:S01]  /*3860*/  IMAD.SHL.U32 R198, R0, 0x8, RZ ;  /* 0x0000000800c67824 */ /* 0x000fe200078e00ff */
[----:B------:R-:W-:Y:S01]  /*3870*/  CS2R R120, SRZ ;  /* 0x0000000000787805 */ /* 0x000fe2000001ff00 */
[----:B------:R-:W-:Y:S01]  /*3880*/  CS2R R118, SRZ ;  /* 0x0000000000767805 */ /* 0x000fe2000001ff00 */
[C---:B------:R-:W-:Y:S01]  /*3890*/  IADD3 R252, R232.reuse, 0x20, RZ ;  /* 0x00000020e8fc7810 */ /* 0x040fe20007ffe0ff */
[----:B------:R-:W-:Y:S01]  /*38a0*/  CS2R R116, SRZ ;  /* 0x0000000000747805 */ /* 0x000fe2000001ff00 */
[C---:B------:R-:W-:Y:S01]  /*38b0*/  IADD3 R248, R232.reuse, 0xa0, RZ ;  /* 0x000000a0e8f87810 */ /* 0x040fe20007ffe0ff */
[----:B------:R-:W-:Y:S01]  /*38c0*/  CS2R R110, SRZ ;  /* 0x00000000006e7805 */ /* 0x000fe2000001ff00 */
[----:B------:R-:W-:Y:S01]  /*38d0*/  IADD3 R251, R232, 0x40, RZ ;  /* 0x00000040e8fb7810 */ /* 0x000fe20007ffe0ff */
[----:B------:R-:W-:Y:S01]  /*38e0*/  IMAD.IADD R245, R198, 0x1, R252 ;  /* 0x00000001c6f57824 */ /* 0x000fe200078e02fc */
[----:B------:R-:W-:Y:S01]  /*38f0*/  IADD3 R249, R232, 0x80, RZ ;  /* 0x00000080e8f97810 */ /* 0x000fe20007ffe0ff */
[----:B------:R-:W-:Y:S01]  /*3900*/  IMAD.IADD R241, R198, 0x1, R248 ;  /* 0x00000001c6f17824 */ /* 0x000fe200078e02f8 */
[----:B------:R-:W-:Y:S01]  /*3910*/  IADD3 R250, R232, 0x60, RZ ;  /* 0x00000060e8fa7810 */ /* 0x000fe20007ffe0ff */
[C---:B------:R-:W-:Y:S01]  /*3920*/  IMAD.IADD R244, R198.reuse, 0x1, R251 ;  /* 0x00000001c6f47824 */ /* 0x040fe200078e02fb */
[C---:B------:R-:W-:Y:S01]  /*3930*/  IADD3 R6, R198.reuse, R245, RZ ;  /* 0x000000f5c6067210 */ /* 0x040fe20007ffe0ff */
[C---:B------:R-:W-:Y:S01]  /*3940*/  IMAD.IADD R242, R198.reuse, 0x1, R249 ;  /* 0x00000001c6f27824 */ /* 0x040fe200078e02f9 */
[C---:B------:R-:W-:Y:S01]  /*3950*/  IADD3 R243, R198.reuse, R250, RZ ;  /* 0x000000fac6f37210 */ /* 0x040fe20007ffe0ff */
[C---:B------:R-:W-:Y:S01]  /*3960*/  IMAD.IADD R5, R198.reuse, 0x1, R244 ;  /* 0x00000001c6057824 */ /* 0x040fe200078e02f4 */
[----:B------:R-:W-:Y:S01]  /*3970*/  CS2R R108, SRZ ;  /* 0x00000000006c7805 */ /* 0x000fe2000001ff00 */
[C---:B------:R-:W-:Y:S01]  /*3980*/  IMAD.IADD R223, R198.reuse, 0x1, R6 ;  /* 0x00000001c6df7824 */ /* 0x040fe200078e0206 */
[C---:B------:R-:W-:Y:S01]  /*3990*/  IADD3 R3, R198.reuse, R242, RZ ;  /* 0x000000f2c6037210 */ /* 0x040fe20007ffe0ff */
[C---:B------:R-:W-:Y:S01]  /*39a0*/  IMAD.IADD R4, R198.reuse, 0x1, R243 ;  /* 0x00000001c6047824 */ /* 0x040fe200078e02f3 */
[C---:B------:R-:W-:Y:S01]  /*39b0*/  IADD3 R221, R198.reuse, R5, RZ ;  /* 0x00000005c6dd7210 */ /* 0x040fe20007ffe0ff */
[C---:B------:R-:W-:Y:S01]  /*39c0*/  IMAD.IADD R222, R198.reuse, 0x1, R223 ;  /* 0x00000001c6de7824 */ /* 0x040fe200078e02df */
[----:B------:R-:W-:Y:S01]  /*39d0*/  CS2R R114, SRZ ;  /* 0x0000000000727805 */ /* 0x000fe2000001ff00 */
[C---:B------:R-:W-:Y:S01]  /*39e0*/  IMAD.IADD R219, R198.reuse, 0x1, R4 ;  /* 0x00000001c6db7824 */ /* 0x040fe200078e0204 */
[----:B------:R-:W-:Y:S01]  /*39f0*/  CS2R R112, SRZ ;  /* 0x0000000000707805 */ /* 0x000fe2000001ff00 */
[C---:B------:R-:W-:Y:S01]  /*3a00*/  IMAD.IADD R217, R198.reuse, 0x1, R3 ;  /* 0x00000001c6d97824 */ /* 0x040fe200078e0203 */
[----:B------:R-:W-:Y:S01]  /*3a10*/  CS2R R106, SRZ ;  /* 0x00000000006a7805 */ /* 0x000fe2000001ff00 */
[C---:B------:R-:W-:Y:S01]  /*3a20*/  IMAD.IADD R220, R198.reuse, 0x1, R221 ;  /* 0x00000001c6dc7824 */ /* 0x040fe200078e02dd */
[C---:B------:R-:W-:Y:S01]  /*3a30*/  IADD3 R218, R198.reuse, R219, RZ ;  /* 0x000000dbc6da7210 */ /* 0x040fe20007ffe0ff */
[----:B------:R-:W-:Y:S01]  /*3a40*/  IMAD.IADD R216, R198, 0x1, R217 ;  /* 0x00000001c6d87824 */ /* 0x000fe200078e02d9 */
        /* <DEDUP_REMOVED lines=27> */
[----:B------:R-:W-:Y:S01]  /*3c00*/  IADD3 R238, R18, -R209, RZ ;  /* 0x800000d112ee7210 */ /* 0x000fe20007ffe0ff */
[C---:B------:R-:W-:Y:S01]  /*3c10*/  IMAD.IADD R227, R198.reuse, 0x1, R220 ;  /* 0x00000001c6e37824 */ /* 0x040fe200078e02dc */
[C---:B------:R-:W-:Y:S01]  /*3c20*/  IADD3 R228, R198.reuse, R222, RZ ;  /* 0x000000dec6e47210 */ /* 0x040fe20007ffe0ff */
[C---:B------:R-:W-:Y:S01]  /*3c30*/  IMAD.IADD R225, R198.reuse, 0x1, R216 ;  /* 0x00000001c6e17824 */ /* 0x040fe200078e02d8 */
[----:B------:R-:W-:-:S02]  /*3c40*/  IADD3 R226, R198, R218, RZ ;  /* 0x000000dac6e27210 */ /* 0x000fc40007ffe0ff */
[----:B--2---:R-:W-:Y:S02]  /*3c50*/  R2P PR, R2, 0x6 ;  /* 0x0000000602007804 */ /* 0x004fe40000000000 */
[----:B------:R-:W-:-:S03]  /*3c60*/  IADD3 R2, R187, 0x3000, RZ ;  /* 0x00003000bb027810 */ /* 0x000fc60007ffe0ff */
[----:B------:R-:W-:Y:S02]  /*3c70*/  SEL R185, R185, 0xffffffe0, !P1 ;  /* 0xffffffe0b9b97807 */ /* 0x000fe40004800000 */
[----:B------:R-:W-:Y:S02]  /*3c80*/  SEL R2, R2, R187, !P0 ;  /* 0x000000bb02027207 */ /* 0x000fe40004000000 */
[----:B------:R-:W-:Y:S01]  /*3c90*/  SEL R180, R180, 0xffffffc0, !P2 ;  /* 0xffffffc0b4b47807 */ /* 0x000fe20005000000 */
[C---:B------:R-:W-:Y:S02]  /*3ca0*/  IMAD.IADD R182, R181.reuse, 0x1, R185 ;  /* 0x00000001b5b67824 */ /* 0x040fe400078e02b9 */
[----:B------:R-:W-:Y:S01]  /*3cb0*/  IMAD.SHL.U32 R175, R2, 0x2, RZ ;  /* 0x0000000202af7824 */ /* 0x000fe200078e00ff */
[----:B------:R-:W-:Y:S01]  /*3cc0*/  IADD3 R183, R181, R180, RZ ;  /* 0x000000b4b5b77210 */ /* 0x000fe20007ffe0ff */
[----:B------:R-:W-:Y:S01]  /*3cd0*/  IMAD.IADD R2, R198, 0x1, R241 ;  /* 0x00000001c6027824 */ /* 0x000fe200078e02f1 */
[----:B------:R-:W-:Y:S01]  /*3ce0*/  IADD3 R184, R180, R182, RZ ;  /* 0x000000b6b4b87210 */ /* 0x000fe20007ffe0ff */
[----:B------:R-:W-:-:S02]  /*3cf0*/  IMAD.IADD R177, R185, 0x1, R176 ;  /* 0x00000001b9b17824 */ /* 0x000fc400078e02b0 */
[----:B------:R-:W-:Y:S01]  /*3d00*/  IMAD.IADD R179, R180, 0x1, R176 ;  /* 0x00000001b4b37824 */ /* 0x000fe200078e02b0 */
[----:B------:R-:W-:Y:S02]  /*3d10*/  IADD3 R215, R198, R2, RZ ;  /* 0x00000002c6d77210 */ /* 0x000fe40007ffe0ff */
[----:B------:R-:W-:-:S03]  /*3d20*/  IADD3 R178, R180, R177, RZ ;  /* 0x000000b1b4b27210 */ /* 0x000fc60007ffe0ff */
[----:B------:R-:W-:-:S05]  /*3d30*/  IMAD.IADD R214, R198, 0x1, R215 ;  /* 0x00000001c6d67824 */ /* 0x000fca00078e02d7 */
[----:B------:R-:W-:Y:S02]  /*3d40*/  IADD3 R224, R198, R214, RZ ;  /* 0x000000d6c6e07210 */ /* 0x000fe40007ffe0ff */
.L_x_158:
[----:B------:R-:W0:Y:S01]  /*3d50*/  LDGDEPBAR ;  /* 0x00000000000079af */ /* 0x000e220000000000 */
[----:B------:R-:W-:Y:S01]  /*3d60*/  IMAD.IADD R0, R175, 0x1, R185 ;  /* 0x00000001af007824 */ /* 0x000fe200078e02b9 */
[----:B-----5:R-:W-:Y:S01]  /*3d70*/  FSETP.NEU.FTZ.AND P0, PT, R199, -INF , PT ;  /* 0xff800000c700780b */ /* 0x020fe20003f1d000 */
[--C-:B------:R-:W-:Y:S01]  /*3d80*/  IMAD.IADD R2, R175, 0x1, R180.reuse ;  /* 0x00000001af027824 */ /* 0x100fe200078e02b4 */
[C---:B------:R-:W-:Y:S01]  /*3d90*/  ISETP.GT.AND P6, PT, R193.reuse, R231, PT ;  /* 0x000000e7c100720c */ /* 0x040fe20003fc4270 */
[----:B------:R-:W-:Y:S02]  /*3da0*/  IMAD.IADD R3, R0, 0x1, R180 ;  /* 0x0000000100037824 */ /* 0x000fe400078e02b4 */
[----:B------:R-:W-:Y:S04]  /*3db0*/  IMAD.MOV.U32 R150, RZ, RZ, c[0x0][0x22c] ;  /* 0x00008b00ff967624 */ /* 0x000fe800078e00ff */
[----:B------:R-:W-:Y:S04]  /*3dc0*/  IMAD R150, R150, c[0x0][0x1c0], RZ ;  /* 0x0000700096967a24 */ /* 0x000fe800078e02ff */
[----:B------:R-:W-:Y:S01]  /*3dd0*/  IMAD.U32 R150, R150, -0x40, RZ ;  /* 0xffffffc096967824 */ /* 0x000fe200078e00ff */
[----:B------:R-:W-:Y:S04]  /*3de0*/  DEPBAR.LE SB0, 0x0 ;  /* 0x000080000000791a */ /* 0x000fe80000000000 */
[----:B------:R-:W-:Y:S06]  /*3df0*/  BAR.SYNC.DEFER_BLOCKING 0x0 ;  /* 0x0000000000007b1d */ /* 0x000fec0000010000 */
[----:B------:R-:W-:Y:S05]  /*3e00*/  LDSM.16.M88.4 R16, [R175] ;  /* 0x00000000af10783b */ /* 0x000fea0000000200 */
[----:B------:R-:W1:Y:S05]  /*3e10*/  LDSM.16.M88.4 R8, [R169+0x12000] ;  /* 0x01200000a908783b */ /* 0x000e6a0000000200 */
[----:B------:R-:W2:Y:S05]  /*3e20*/  LDSM.16.M88.4 R68, [R169+0x12800] ;  /* 0x01280000a944783b */ /* 0x000eaa0000000200 */
[----:B------:R-:W-:Y:S05]  /*3e30*/  LDSM.16.M88.4 R72, [R0] ;  /* 0x000000000048783b */ /* 0x000fea0000000200 */
[----:B------:R-:W3:Y:S05]  /*3e40*/  LDSM.16.M88.4 R76, [R170+0x12000] ;  /* 0x01200000aa4c783b */ /* 0x000eea0000000200 */
[----:B------:R-:W4:Y:S05]  /*3e50*/  LDSM.16.M88.4 R80, [R170+0x12800] ;  /* 0x01280000aa50783b */ /* 0x000f2a0000000200 */
[----:B------:R-:W-:Y:S05]  /*3e60*/  LDSM.16.M88.4 R84, [R2] ;  /* 0x000000000254783b */ /* 0x000fea0000000200 */
[----:B------:R-:W3:Y:S05]  /*3e70*/  LDSM.16.M88.4 R88, [R172+0x12000] ;  /* 0x01200000ac58783b */ /* 0x000eea0000000200 */
[----:B------:R-:W-:Y:S01]  /*3e80*/  LDSM.16.M88.4 R92, [R171+0x12000] ;  /* 0x01200000ab5c783b */ /* 0x000fe20000000200 */
[C---:B-1----:R-:W-:Y:S08]  /*3e90*/  HMMA.16816.F32.BF16 R4, R16.reuse, R8, RZ ;  /* 0x000000081004723c */ /* 0x042ff000000418ff */
[C---:B------:R-:W-:Y:S08]  /*3ea0*/  HMMA.16816.F32.BF16 R8, R16.reuse, R10, RZ ;  /* 0x0000000a1008723c */ /* 0x040ff000000418ff */
[C---:B--2---:R-:W-:Y:S08]  /*3eb0*/  HMMA.16816.F32.BF16 R12, R16.reuse, R68, RZ ;  /* 0x00000044100c723c */ /* 0x044ff000000418ff */
[----:B------:R-:W-:Y:S01]  /*3ec0*/  HMMA.16816.F32.BF16 R16, R16, R70, RZ ;  /* 0x000000461010723c */ /* 0x000fe200000418ff */
[----:B------:R-:W1:Y:S07]  /*3ed0*/  LDSM.16.M88.4 R68, [R172+0x12800] ;  /* 0x01280000ac44783b */ /* 0x000e6e0000000200 */
[C---:B---3--:R-:W-:Y:S08]  /*3ee0*/  HMMA.16816.F32.BF16 R4, R72.reuse, R76, R4 ;  /* 0x0000004c4804723c */ /* 0x048ff00000041804 */
[C---:B------:R-:W-:Y:S01]  /*3ef0*/  HMMA.16816.F32.BF16 R8, R72.reuse, R78, R8 ;  /* 0x0000004e4808723c */ /* 0x040fe20000041808 */
[----:B------:R-:W2:Y:S07]  /*3f00*/  LDSM.16.M88.4 R76, [R3] ;  /* 0x00000000034c783b */ /* 0x000eae0000000200 */
[C---:B----4-:R-:W-:Y:S08]  /*3f10*/  HMMA.16816.F32.BF16 R12, R72.reuse, R80, R12 ;  /* 0x00000050480c723c */ /* 0x050ff0000004180c */
[----:B------:R-:W-:Y:S01]  /*3f20*/  HMMA.16816.F32.BF16 R16, R72, R82, R16 ;  /* 0x000000524810723c */ /* 0x000fe20000041810 */
[----:B------:R-:W3:Y:S05]  /*3f30*/  LDSM.16.M88.4 R72, [R171+0x12800] ;  /* 0x01280000ab48783b */ /* 0x000eea0000000200 */
[----:B------:R-:W-:Y:S02]  /*3f40*/  LDSM.16.M88.4 R80, [R175+0x2000] ;  /* 0x00200000af50783b */ /* 0x000fe40000000200 */
[C---:B------:R-:W-:Y:S08]  /*3f50*/  HMMA.16816.F32.BF16 R4, R84.reuse, R88, R4 ;  /* 0x000000585404723c */ /* 0x040ff00000041804 */
[C---:B------:R-:W-:Y:S01]  /*3f60*/  HMMA.16816.F32.BF16 R8, R84.reuse, R90, R8 ;  /* 0x0000005a5408723c */ /* 0x040fe20000041808 */
[----:B------:R-:W4:Y:S07]  /*3f70*/  LDSM.16.M88.4 R88, [R169+0x14000] ;  /* 0x01400000a958783b */ /* 0x000f2e0000000200 */
[C---:B-1----:R-:W-:Y:S08]  /*3f80*/  HMMA.16816.F32.BF16 R12, R84.reuse, R68, R12 ;  /* 0x00000044540c723c */ /* 0x042ff0000004180c */
[----:B------:R-:W-:Y:S01]  /*3f90*/  HMMA.16816.F32.BF16 R16, R84, R70, R16 ;  /* 0x000000465410723c */ /* 0x000fe20000041810 */
[----:B------:R-:W1:Y:S05]  /*3fa0*/  LDSM.16.M88.4 R68, [R169+0x14800] ;  /* 0x01480000a944783b */ /* 0x000e6a0000000200 */
[----:B------:R-:W-:Y:S02]  /*3fb0*/  LDSM.16.M88.4 R84, [R0+0x2000] ;  /* 0x002000000054783b */ /* 0x000fe40000000200 */
[C---:B--2---:R-:W-:Y:S08]  /*3fc0*/  HMMA.16816.F32.BF16 R4, R76.reuse, R92, R4 ;  /* 0x0000005c4c04723c */ /* 0x044ff00000041804 */
[C---:B------:R-:W-:Y:S01]  /*3fd0*/  HMMA.16816.F32.BF16 R8, R76.reuse, R94, R8 ;  /* 0x0000005e4c08723c */ /* 0x040fe20000041808 */
[----:B------:R-:W2:Y:S07]  /*3fe0*/  LDSM.16.M88.4 R92, [R170+0x14000] ;  /* 0x01400000aa5c783b */ /* 0x000eae0000000200 */
[C---:B---3--:R-:W-:Y:S08]  /*3ff0*/  HMMA.16816.F32.BF16 R12, R76.reuse, R72, R12 ;  /* 0x000000484c0c723c */ /* 0x048ff0000004180c */
[----:B------:R-:W-:Y:S01]  /*4000*/  HMMA.16816.F32.BF16 R16, R76, R74, R16 ;  /* 0x0000004a4c10723c */ /* 0x000fe20000041810 */
[----:B------:R-:W3:Y:S05]  /*4010*/  LDSM.16.M88.4 R72, [R170+0x14800] ;  /* 0x01480000aa48783b */ /* 0x000eea0000000200 */
[----:B------:R-:W-:Y:S02]  /*4020*/  LDSM.16.M88.4 R76, [R2+0x2000] ;  /* 0x00200000024c783b */ /* 0x000fe40000000200 */
[C---:B----4-:R-:W-:Y:S08]  /*4030*/  HMMA.16816.F32.BF16 R4, R80.reuse, R88, R4 ;  /* 0x000000585004723c */ /* 0x050ff00000041804 */
        /* <DEDUP_REMOVED lines=19> */
[----:B------:R4:W-:Y:S02]  /*4170*/  LDSM.16.M88.4 R76, [R0+0x4000] ;  /* 0x00400000004c783b */ /* 0x0009e40000000200 */
[C---:B--2---:R-:W-:Y:S08]  /*4180*/  HMMA.16816.F32.BF16 R4, R80.reuse, R92, R4 ;  /* 0x0000005c5004723c */ /* 0x044ff00000041804 */
[C---:B------:R-:W-:Y:S01]  /*4190*/  HMMA.16816.F32.BF16 R8, R80.reuse, R94, R8 ;  /* 0x0000005e5008723c */ /* 0x040fe20000041808 */
[----:B------:R-:W2:Y:S07]  /*41a0*/  LDSM.16.M88.4 R92, [R170+0x16000] ;  /* 0x01600000aa5c783b */ /* 0x000eae0000000200 */
[C---:B---3--:R-:W-:Y:S04]  /*41b0*/  HMMA.16816.F32.BF16 R12, R80.reuse, R72, R12 ;  /* 0x00000048500c723c */ /* 0x048fe8000004180c */
[----:B----4-:R-:W-:Y:S04]  /*41c0*/  IMAD.SHL.U32 R0, R193, 0x40, RZ ;  /* 0x00000040c1007824 */ /* 0x010fe800078e00ff */
[----:B------:R-:W-:Y:S01]  /*41d0*/  HMMA.16816.F32.BF16 R16, R80, R74, R16 ;  /* 0x0000004a5010723c */ /* 0x000fe20000041810 */
[----:B------:R-:W3:Y:S02]  /*41e0*/  LDSM.16.M88.4 R72, [R170+0x16800] ;  /* 0x01680000aa48783b */ /* 0x000ee40000000200 */
[----:B------:R-:W-:Y:S03]  /*41f0*/  ISETP.GE.AND P2, PT, R0, R238, PT ;  /* 0x000000ee0000720c */ /* 0x000fe60003f46270 */
[----:B------:R4:W-:Y:S01]  /*4200*/  LDSM.16.M88.4 R80, [R2+0x4000] ;  /* 0x004000000250783b */ /* 0x0009e20000000200 */
[-C--:B------:R-:W-:Y:S01]  /*4210*/  ISETP.LT.AND P2, PT, R239, R209.reuse, P2 ;  /* 0x000000d1ef00720c */ /* 0x080fe20001741270 */
[C---:B------:R-:W-:Y:S08]  /*4220*/  HMMA.16816.F32.BF16 R4, R84.reuse, R88, R4 ;  /* 0x000000585404723c */ /* 0x040ff00000041804 */
[C---:B------:R-:W-:Y:S01]  /*4230*/  HMMA.16816.F32.BF16 R8, R84.reuse, R90, R8 ;  /* 0x0000005a5408723c */ /* 0x040fe20000041808 */
[----:B------:R-:W3:Y:S03]  /*4240*/  LDSM.16.M88.4 R88, [R172+0x16000] ;  /* 0x01600000ac58783b */ /* 0x000ee60000000200 */
[----:B------:R-:W-:Y:S04]  /*4250*/  @!P2 IMAD.IADD R0, R240, 0x1, R0 ;  /* 0x00000001f000a824 */ /* 0x000fe800078e0200 */
[C---:B-1----:R-:W-:Y:S04]  /*4260*/  HMMA.16816.F32.BF16 R12, R84.reuse, R68, R12 ;  /* 0x00000044540c723c */ /* 0x042fe8000004180c */
[----:B----4-:R-:W-:Y:S04]  /*4270*/  FMUL.FTZ R2, R199, 1.4426950216293334961 ;  /* 0x3fb8aa3bc7027820 */ /* 0x010fe80000410000 */
[----:B------:R-:W-:Y:S01]  /*4280*/  HMMA.16816.F32.BF16 R16, R84, R70, R16 ;  /* 0x000000465410723c */ /* 0x000fe20000041810 */
[----:B------:R-:W1:Y:S03]  /*4290*/  LDSM.16.M88.4 R68, [R172+0x16800] ;  /* 0x01680000ac44783b */ /* 0x000e660000000200 */
[----:B------:R-:W-:Y:S02]  /*42a0*/  FSEL R2, R2, RZ, P0 ;  /* 0x000000ff02027208 */ /* 0x000fe40000000000 */
[----:B------:R4:W-:Y:S02]  /*42b0*/  LDSM.16.M88.4 R84, [R3+0x4000] ;  /* 0x004000000354783b */ /* 0x0009e40000000200 */
[C---:B--2---:R-:W-:Y:S08]  /*42c0*/  HMMA.16816.F32.BF16 R4, R76.reuse, R92, R4 ;  /* 0x0000005c4c04723c */ /* 0x044ff00000041804 */
[C---:B------:R-:W-:Y:S01]  /*42d0*/  HMMA.16816.F32.BF16 R8, R76.reuse, R94, R8 ;  /* 0x0000005e4c08723c */ /* 0x040fe20000041808 */
[----:B------:R-:W2:Y:S07]  /*42e0*/  LDSM.16.M88.4 R92, [R171+0x16000] ;  /* 0x01600000ab5c783b */ /* 0x000eae0000000200 */
[C---:B---3--:R-:W-:Y:S04]  /*42f0*/  HMMA.16816.F32.BF16 R12, R76.reuse, R72, R12 ;  /* 0x000000484c0c723c */ /* 0x048fe8000004180c */
[----:B----4-:R-:W-:Y:S03]  /*4300*/  @!P2 IMAD R3, R235, 0x40, R247 ;  /* 0x00000040eb03a824 */ /* 0x010fe600078e02f7 */
[CC--:B------:R-:W-:Y:S01]  /*4310*/  @!P2 IMNMX R72, R0.reuse, R209.reuse, PT ;  /* 0x000000d10048a217 */ /* 0x0c0fe20003800200 */
[----:B------:R-:W-:Y:S03]  /*4320*/  HMMA.16816.F32.BF16 R16, R76, R74, R16 ;  /* 0x0000004a4c10723c */ /* 0x000fe60000041810 */
[CC--:B------:R-:W-:Y:S02]  /*4330*/  @!P2 ISETP.GE.AND P1, PT, R3.reuse, R72.reuse, PT ;  /* 0x000000480300a20c */ /* 0x0c0fe40003f26270 */
[----:B------:R-:W-:Y:S02]  /*4340*/  @!P2 IADD3 R73, R3, 0x1, RZ ;  /* 0x000000010349a810 */ /* 0x000fe40007ffe0ff */
[----:B------:R-:W-:Y:S01]  /*4350*/  @!P2 IADD3 R0, R0, 0x8, RZ ;  /* 0x000000080000a810 */ /* 0x000fe20007ffe0ff */
[C---:B------:R-:W-:Y:S05]  /*4360*/  HMMA.16816.F32.BF16 R4, R80.reuse, R88, R4 ;  /* 0x000000585004723c */ /* 0x040fea0000041804 */
[----:B------:R-:W-:Y:S03]  /*4370*/  @!P2 ISETP.GE.AND P0, PT, R73, R72, PT ;  /* 0x000000484900a20c */ /* 0x000fe60003f06270 */
[C---:B------:R-:W-:Y:S08]  /*4380*/  HMMA.16816.F32.BF16 R8, R80.reuse, R90, R8 ;  /* 0x0000005a5008723c */ /* 0x040ff00000041808 */
[C---:B-1----:R-:W-:Y:S08]  /*4390*/  HMMA.16816.F32.BF16 R12, R80.reuse, R68, R12 ;  /* 0x00000044500c723c */ /* 0x042ff0000004180c */
[----:B------:R-:W-:Y:S01]  /*43a0*/  HMMA.16816.F32.BF16 R16, R80, R70, R16 ;  /* 0x000000465010723c */ /* 0x000fe20000041810 */
[----:B------:R-:W1:Y:S07]  /*43b0*/  LDSM.16.M88.4 R68, [R171+0x16800] ;  /* 0x01680000ab44783b */ /* 0x000e6e0000000200 */
[C---:B--2---:R-:W-:Y:S08]  /*43c0*/  HMMA.16816.F32.BF16 R4, R84.reuse, R92, R4 ;  /* 0x0000005c5404723c */ /* 0x044ff00000041804 */
[C---:B------:R-:W-:Y:S11]  /*43d0*/  HMMA.16816.F32.BF16 R8, R84.reuse, R94, R8 ;  /* 0x0000005e5408723c */ /* 0x040ff60000041808 */
[----:B------:R-:W-:Y:S05]  /*43e0*/  @!UPT UIADD3 URZ, URZ, URZ, URZ ;  /* 0x0000003f3f3ff290 */ /* 0x000fea000fffe03f */
[----:B------:R-:W-:Y:S02]  /*43f0*/  @!P2 FSEL R4, R4, -INF , !P1 ;  /* 0xff8000000404a808 */ /* 0x000fe40004800000 */
[----:B------:R-:W-:Y:S02]  /*4400*/  @!P2 FSEL R5, R5, -INF , !P0 ;  /* 0xff8000000505a808 */ /* 0x000fe40004000000 */
[----:B------:R-:W-:Y:S01]  /*4410*/  FSETP.NEU.FTZ.AND P0, PT, R202, -INF , PT ;  /* 0xff800000ca00780b */ /* 0x000fe20003f1d000 */
[--C-:B------:R-:W-:Y:S02]  /*4420*/  FFMA.FTZ R4, R4, c[0x0][0x23c], -R2.reuse ;  /* 0x00008f0004047a23 */ /* 0x100fe40000010802 */
[----:B------:R-:W-:Y:S01]  /*4430*/  FFMA.FTZ R5, R5, c[0x0][0x23c], -R2 ;  /* 0x00008f0005057a23 */ /* 0x000fe20000010802 */
[C---:B-1----:R-:W-:Y:S01]  /*4440*/  HMMA.16816.F32.BF16 R12, R84.reuse, R68, R12 ;  /* 0x00000044540c723c */ /* 0x042fe2000004180c */
[----:B------:R1:W-:Y:S07]  /*4450*/  MUFU.EX2 R99, R4 ;  /* 0x0000000400637308 */ /* 0x0003ee0000000800 */
[----:B------:R-:W-:Y:S03]  /*4460*/  HMMA.16816.F32.BF16 R16, R84, R70, R16 ;  /* 0x000000465410723c */ /* 0x000fe60000041810 */
[----:B------:R2:W3:Y:S01]  /*4470*/  MUFU.EX2 R98, R5 ;  /* 0x0000000500627308 */ /* 0x0004e20000000800 */
[----:B-1----:R-:W-:Y:S01]  /*4480*/  @!P2 IMNMX R4, R0, R209, PT ;  /* 0x000000d10004a217 */ /* 0x002fe20003800200 */
[----:B------:R-:W-:Y:S03]  /*4490*/  FMUL.FTZ R0, R202, 1.4426950216293334961 ;  /* 0x3fb8aa3bca007820 */ /* 0x000fe60000410000 */
[-C--:B------:R-:W-:Y:S04]  /*44a0*/  @!P2 ISETP.GE.AND P1, PT, R3, R4.reuse, PT ;  /* 0x000000040300a20c */ /* 0x080fe80003f26270 */
[----:B------:R-:W-:Y:S02]  /*44b0*/  FSEL R0, R0, RZ, P0 ;  /* 0x000000ff00007208 */ /* 0x000fe40000000000 */
[----:B------:R-:W-:Y:S02]  /*44c0*/  @!P2 FSEL R6, R6, -INF , !P1 ;  /* 0xff8000000606a808 */ /* 0x000fe40004800000 */
[----:B------:R-:W-:Y:S02]  /*44d0*/  @!P2 ISETP.GE.AND P0, PT, R73, R4, PT ;  /* 0x000000044900a20c */ /* 0x000fe40003f06270 */
[----:B--2---:R-:W-:Y:S01]  /*44e0*/  @!P2 IADD3 R5, R3, 0x8, RZ ;  /* 0x000000080305a810 */ /* 0x004fe20007ffe0ff */
[--C-:B------:R-:W-:Y:S01]  /*44f0*/  FFMA.FTZ R6, R6, c[0x0][0x23c], -R0.reuse ;  /* 0x00008f0006067a23 */ /* 0x100fe20000010800 */
[----:B------:R-:W-:Y:S02]  /*4500*/  @!P2 FSEL R7, R7, -INF , !P0 ;  /* 0xff8000000707a808 */ /* 0x000fe40004000000 */
[-C--:B------:R-:W-:Y:S01]  /*4510*/  @!P2 ISETP.GE.AND P0, PT, R5, R72.reuse, PT ;  /* 0x000000480500a20c */ /* 0x080fe20003f06270 */
[----:B------:R1:W-:Y:S02]  /*4520*/  MUFU.EX2 R149, R6 ;  /* 0x0000000600957308 */ /* 0x0003e40000000800 */
[----:B------:R-:W-:Y:S01]  /*4530*/  FFMA.FTZ R7, R7, c[0x0][0x23c], -R0 ;  /* 0x00008f0007077a23 */ /* 0x000fe20000010800 */
[----:B------:R-:W-:Y:S05]  /*4540*/  @!P2 FSEL R8, R8, -INF , !P0 ;  /* 0xff8000000808a808 */ /* 0x000fea0004000000 */
[--C-:B------:R-:W-:Y:S02]  /*4550*/  FFMA.FTZ R8, R8, c[0x0][0x23c], -R2.reuse ;  /* 0x00008f0008087a23 */ /* 0x100fe40000010802 */
[----:B------:R-:W-:Y:S10]  /*4560*/  MUFU.EX2 R148, R7 ;  /* 0x0000000700947308 */ /* 0x000ff40000000800 */
[----:B------:R-:W-:Y:S01]  /*4570*/  MUFU.EX2 R95, R8 ;  /* 0x00000008005f7308 */ /* 0x000fe20000000800 */
[----:B-1----:R-:W-:Y:S04]  /*4580*/  @!P2 IADD3 R6, R3, 0x9, RZ ;  /* 0x000000090306a810 */ /* 0x002fe80007ffe0ff */
[----:B------:R-:W-:Y:S04]  /*4590*/  @!P2 ISETP.GE.AND P0, PT, R6, R72, PT ;  /* 0x000000480600a20c */ /* 0x000fe80003f06270 */
[----:B------:R-:W-:Y:S02]  /*45a0*/  @!P2 FSEL R9, R9, -INF , !P0 ;  /* 0xff8000000909a808 */ /* 0x000fe40004000000 */
[-C--:B------:R-:W-:Y:S02]  /*45b0*/  @!P2 ISETP.GE.AND P0, PT, R5, R4.reuse, PT ;  /* 0x000000040500a20c */ /* 0x080fe40003f06270 */
[----:B------:R-:W-:Y:S01]  /*45c0*/  @!P2 IADD3 R5, R3, 0x10, RZ ;  /* 0x000000100305a810 */ /* 0x000fe20007ffe0ff */
[----:B------:R-:W-:Y:S01]  /*45d0*/  FFMA.FTZ R9, R9, c[0x0][0x23c], -R2 ;  /* 0x00008f0009097a23 */ /* 0x000fe20000010802 */
[----:B------:R-:W-:Y:S02]  /*45e0*/  @!P2 FSEL R10, R10, -INF , !P0 ;  /* 0xff8000000a0aa808 */ /* 0x000fe40004000000 */
[----:B------:R-:W-:Y:S01]  /*45f0*/  @!P2 ISETP.GE.AND P0, PT, R6, R4, PT ;  /* 0x000000040600a20c */ /* 0x000fe20003f06270 */
[----:B------:R-:W-:Y:S01]  /*4600*/  MUFU.EX2 R94, R9 ;  /* 0x00000009005e7308 */ /* 0x000fe20000000800 */
[----:B------:R-:W-:Y:S01]  /*4610*/  @!P2 IADD3 R6, R3, 0x11, RZ ;  /* 0x000000110306a810 */ /* 0x000fe20007ffe0ff */
[--C-:B------:R-:W-:Y:S01]  /*4620*/  FFMA.FTZ R10, R10, c[0x0][0x23c], -R0.reuse ;  /* 0x00008f000a0a7a23 */ /* 0x100fe20000010800 */
[----:B------:R-:W-:Y:S02]  /*4630*/  @!P2 FSEL R11, R11, -INF , !P0 ;  /* 0xff8000000b0ba808 */ /* 0x000fe40004000000 */
[-C--:B------:R-:W-:Y:S03]  /*4640*/  @!P2 ISETP.GE.AND P0, PT, R5, R72.reuse, PT ;  /* 0x000000480500a20c */ /* 0x080fe60003f06270 */
[----:B------:R-:W-:Y:S01]  /*4650*/  FFMA.FTZ R11, R11, c[0x0][0x23c], -R0 ;  /* 0x00008f000b0b7a23 */ /* 0x000fe20000010800 */
[----:B------:R-:W-:Y:S01]  /*4660*/  @!P2 FSEL R12, R12, -INF , !P0 ;  /* 0xff8000000c0ca808 */ /* 0x000fe20004000000 */
[----:B------:R-:W-:Y:S01]  /*4670*/  MUFU.EX2 R97, R10 ;  /* 0x0000000a00617308 */ /* 0x000fe20000000800 */
[----:B------:R-:W-:Y:S03]  /*4680*/  @!P2 ISETP.GE.AND P0, PT, R6, R72, PT ;  /* 0x000000480600a20c */ /* 0x000fe60003f06270 */
[--C-:B------:R-:W-:Y:S01]  /*4690*/  FFMA.FTZ R12, R12, c[0x0][0x23c], -R2.reuse ;  /* 0x00008f000c0c7a23 */ /* 0x100fe20000010802 */
[----:B------:R-:W-:Y:S02]  /*46a0*/  @!P2 FSEL R13, R13, -INF , !P0 ;  /* 0xff8000000d0da808 */ /* 0x000fe40004000000 */
[-C--:B------:R-:W-:Y:S02]  /*46b0*/  @!P2 ISETP.GE.AND P0, PT, R5, R4.reuse, PT ;  /* 0x000000040500a20c */ /* 0x080fe40003f06270 */
[----:B------:R-:W-:Y:S01]  /*46c0*/  @!P2 IADD3 R5, R3, 0x18, RZ ;  /* 0x000000180305a810 */ /* 0x000fe20007ffe0ff */
[----:B------:R-:W-:Y:S01]  /*46d0*/  FFMA.FTZ R13, R13, c[0x0][0x23c], -R2 ;  /* 0x00008f000d0d7a23 */ /* 0x000fe20000010802 */
[----:B------:R-:W-:Y:S01]  /*46e0*/  @!P2 FSEL R14, R14, -INF , !P0 ;  /* 0xff8000000e0ea808 */ /* 0x000fe20004000000 */
[----:B------:R-:W1:Y:S01]  /*46f0*/  MUFU.EX2 R96, R11 ;  /* 0x0000000b00607308 */ /* 0x000e620000000800 */
[----:B------:R-:W-:Y:S02]  /*4700*/  @!P2 ISETP.GE.AND P0, PT, R6, R4, PT ;  /* 0x000000040600a20c */ /* 0x000fe40003f06270 */
        /* <DEDUP_REMOVED lines=10> */
[-C--:B------:R-:W-:Y:S03]  /*47b0*/  @!P2 ISETP.GE.AND P0, PT, R5, R4.reuse, PT ;  /* 0x000000040500a20c */ /* 0x080fe60003f06270 */
[----:B------:R-:W-:Y:S01]  /*47c0*/  FFMA.FTZ R2, R17, c[0x0][0x23c], -R2 ;  /* 0x00008f0011027a23 */ /* 0x000fe20000010802 */
[----:B------:R-:W-:Y:S01]  /*47d0*/  @!P2 FSEL R18, R18, -INF , !P0 ;  /* 0xff8000001212a808 */ /* 0x000fe20004000000 */
[----:B------:R-:W2:Y:S01]  /*47e0*/  MUFU.EX2 R90, R13 ;  /* 0x0000000d005a7308 */ /* 0x000ea20000000800 */
[----:B------:R-:W-:Y:S02]  /*47f0*/  @!P2 ISETP.GE.AND P0, PT, R3, R4, PT ;  /* 0x000000040300a20c */ /* 0x000fe40003f06270 */
[----:B---3--:R-:W-:Y:S01]  /*4800*/  F2FP.BF16.PACK_AB R3, R98, R99 ;  /* 0x000000636203723e */ /* 0x008fe200000010ff */
[--C-:B------:R-:W-:Y:S01]  /*4810*/  FFMA.FTZ R18, R18, c[0x0][0x23c], -R0.reuse ;  /* 0x00008f0012127a23 */ /* 0x100fe20000010800 */
[----:B------:R-:W-:Y:S02]  /*4820*/  @!P2 FSEL R19, R19, -INF , !P0 ;  /* 0xff8000001313a808 */ /* 0x000fe40004000000 */
[----:B-1----:R-:W-:Y:S01]  /*4830*/  F2FP.BF16.PACK_AB R5, R96, R97 ;  /* 0x000000616005723e */ /* 0x002fe200000010ff */
[----:B------:R1:W-:Y:S01]  /*4840*/  STS [R203+0x20000], R3 ;  /* 0x02000003cb007388 */ /* 0x0003e20000000800 */
[----:B------:R-:W-:Y:S01]  /*4850*/  IADD3 R84, P0, R230, R213, RZ ;  /* 0x000000d5e6547210 */ /* 0x000fe20007f1e0ff */
[----:B------:R3:W-:Y:S01]  /*4860*/  MUFU.EX2 R86, R2 ;  /* 0x0000000200567308 */ /* 0x0007e20000000800 */
[----:B------:R-:W-:Y:S03]  /*4870*/  FFMA.FTZ R0, R19, c[0x0][0x23c], -R0 ;  /* 0x00008f0013007a23 */ /* 0x000fe60000010800 */
[----:B------:R-:W-:Y:S01]  /*4880*/  IMAD.X R85, R229, 0x1, R212, P0 ;  /* 0x00000001e5557824 */ /* 0x000fe200000e06d4 */
[C---:B------:R-:W-:Y:S04]  /*4890*/  LEA R188, P0, R150.reuse, R188, 0x2 ;  /* 0x000000bc96bc7211 */ /* 0x040fe800078010ff */
[----:B------:R-:W-:Y:S01]  /*48a0*/  LEA.HI.X.SX32 R189, R150, R189, 0x2, P0 ;  /* 0x000000bd96bd7211 */ /* 0x000fe200000f16ff */
[----:B------:R4:W-:Y:S01]  /*48b0*/  MUFU.EX2 R88, R0 ;  /* 0x0000000000587308 */ /* 0x0009e20000000800 */
[----:B--2---:R-:W-:Y:S09]  /*48c0*/  F2FP.BF16.PACK_AB R4, R90, R93 ;  /* 0x0000005d5a04723e */ /* 0x004ff200000010ff */
[----:B------:R-:W-:Y:S01]  /*48d0*/  MUFU.EX2 R92, R14 ;  /* 0x0000000e005c7308 */ /* 0x000fe20000000800 */
[----:B---3--:R-:W-:Y:S05]  /*48e0*/  F2FP.BF16.PACK_AB R2, R148, R149 ;  /* 0x000000959402723e */ /* 0x008fea00000010ff */
[----:B------:R2:W-:Y:S04]  /*48f0*/  STS [R203+0x20400], R2 ;  /* 0x02040002cb007388 */ /* 0x0005e80000000800 */
[----:B------:R-:W1:Y:S01]  /*4900*/  MUFU.EX2 R91, R15 ;  /* 0x0000000f005b7308 */ /* 0x000e620000000800 */
[----:B----4-:R-:W-:Y:S01]  /*4910*/  F2FP.BF16.PACK_AB R0, R94, R95 ;  /* 0x0000005f5e00723e */ /* 0x010fe200000010ff */
[----:B------:R-:W-:Y:S05]  /*4920*/  STS [R206+0x20400], R5 ;  /* 0x02040005ce007388 */ /* 0x000fea0000000800 */
[----:B------:R3:W-:Y:S03]  /*4930*/  STS [R206+0x20000], R0 ;  /* 0x02000000ce007388 */ /* 0x0007e60000000800 */
[----:B------:R-:W2:Y:S02]  /*4940*/  MUFU.EX2 R87, R16 ;  /* 0x0000001000577308 */ /* 0x000ea40000000800 */
[----:B------:R-:W-:Y:S08]  /*4950*/  STS [R204+0x20000], R4 ;  /* 0x02000004cc007388 */ /* 0x000ff00000000800 */
[----:B------:R-:W3:Y:S01]  /*4960*/  MUFU.EX2 R89, R18 ;  /* 0x0000001200597308 */ /* 0x000ee20000000800 */
[----:B-1----:R-:W-:Y:S05]  /*4970*/  F2FP.BF16.PACK_AB R3, R91, R92 ;  /* 0x0000005c5b03723e */ /* 0x002fea00000010ff */
[----:B------:R-:W-:Y:S01]  /*4980*/  STS [R204+0x20400], R3 ;  /* 0x02040003cc007388 */ /* 0x000fe20000000800 */
[----:B--2---:R-:W-:Y:S05]  /*4990*/  F2FP.BF16.PACK_AB R2, R86, R87 ;  /* 0x000000575602723e */ /* 0x004fea00000010ff */
[----:B------:R1:W-:Y:S01]  /*49a0*/  STS [R205+0x20000], R2 ;  /* 0x02000002cd007388 */ /* 0x0003e20000000800 */
[----:B---3--:R-:W-:Y:S05]  /*49b0*/  F2FP.BF16.PACK_AB R0, R88, R89 ;  /* 0x000000595800723e */ /* 0x008fea00000010ff */
[----:B------:R2:W-:Y:S05]  /*49c0*/  STS [R205+0x20400], R0 ;  /* 0x02040000cd007388 */ /* 0x0005ea0000000800 */
[----:B------:R-:W-:Y:S05]  /*49d0*/  LDSM.16.M88.4 R16, [R176+0xc000] ;  /* 0x00c00000b010783b */ /* 0x000fea0000000200 */
[----:B------:R-:W3:Y:S05]  /*49e0*/  LDSM.16.M88.4 R8, [R169+0x18000] ;  /* 0x01800000a908783b */ /* 0x000eea0000000200 */
[----:B------:R-:W3:Y:S05]  /*49f0*/  LDSM.16.M88.4 R68, [R169+0x18800] ;  /* 0x01880000a944783b */ /* 0x000eea0000000200 */
[----:B------:R-:W-:Y:S05]  /*4a00*/  LDSM.16.M88.4 R72, [R177+0xc000] ;  /* 0x00c00000b148783b */ /* 0x000fea0000000200 */
[----:B------:R-:W3:Y:S05]  /*4a10*/  LDSM.16.M88.4 R76, [R170+0x18000] ;  /* 0x01800000aa4c783b */ /* 0x000eea0000000200 */
[----:B-1----:R-:W4:Y:S05]  /*4a20*/  LDG.E R2, [R84.64] ;  /* 0x0000000654027981 */ /* 0x002f2a000c1e1900 */
[----:B------:R-:W1:Y:S05]  /*4a30*/  LDSM.16.M88.4 R80, [R170+0x18800] ;  /* 0x01880000aa50783b */ /* 0x000e6a0000000200 */
[----:B--2---:R-:W2:Y:S01]  /*4a40*/  LDG.E R0, [R84.64+0x20] ;  /* 0x0000200654007981 */ /* 0x004ea2000c1e1900 */
[C---:B---3--:R-:W-:Y:S08]  /*4a50*/  HMMA.16816.F32.BF16 R4, R16.reuse, R8, RZ ;  /* 0x000000081004723c */ /* 0x048ff000000418ff */
[C---:B------:R-:W-:Y:S08]  /*4a60*/  HMMA.16816.F32.BF16 R8, R16.reuse, R10, RZ ;  /* 0x0000000a1008723c */ /* 0x040ff000000418ff */
[C---:B------:R-:W-:Y:S08]  /*4a70*/  HMMA.16816.F32.BF16 R12, R16.reuse, R68, RZ ;  /* 0x00000044100c723c */ /* 0x040ff000000418ff */
[----:B------:R-:W-:Y:S01]  /*4a80*/  HMMA.16816.F32.BF16 R16, R16, R70, RZ ;  /* 0x000000461010723c */ /* 0x000fe200000418ff */
[----:B------:R-:W-:Y:S07]  /*4a90*/  LDSM.16.M88.4 R68, [R179+0xc000] ;  /* 0x00c00000b344783b */ /* 0x000fee0000000200 */
[C---:B------:R-:W-:Y:S08]  /*4aa0*/  HMMA.16816.F32.BF16 R4, R72.reuse, R76, R4 ;  /* 0x0000004c4804723c */ /* 0x040ff00000041804 */
[C---:B------:R-:W-:Y:S01]  /*4ab0*/  HMMA.16816.F32.BF16 R8, R72.reuse, R78, R8 ;  /* 0x0000004e4808723c */ /* 0x040fe20000041808 */
[----:B------:R-:W3:Y:S07]  /*4ac0*/  LDSM.16.M88.4 R76, [R172+0x18000] ;  /* 0x01800000ac4c783b */ /* 0x000eee0000000200 */
[C---:B-1----:R-:W-:Y:S08]  /*4ad0*/  HMMA.16816.F32.BF16 R12, R72.reuse, R80, R12 ;  /* 0x00000050480c723c */ /* 0x042ff0000004180c */
[----:B------:R-:W-:Y:S01]  /*4ae0*/  HMMA.16816.F32.BF16 R16, R72, R82, R16 ;  /* 0x000000524810723c */ /* 0x000fe20000041810 */
[----:B------:R-:W1:Y:S05]  /*4af0*/  LDSM.16.M88.4 R72, [R172+0x18800] ;  /* 0x01880000ac48783b */ /* 0x000e6a0000000200 */
[----:B------:R-:W-:Y:S02]  /*4b00*/  LDSM.16.M88.4 R80, [R171+0x18000] ;  /* 0x01800000ab50783b */ /* 0x000fe40000000200 */
[C---:B---3--:R-:W-:Y:S08]  /*4b10*/  HMMA.16816.F32.BF16 R4, R68.reuse, R76, R4 ;  /* 0x0000004c4404723c */ /* 0x048ff00000041804 */
        /* <DEDUP_REMOVED lines=21> */
[C---:B------:R-:W-:Y:S08]  /*4c70*/  HMMA.16816.F32.BF16 R8, R76.reuse, R82, R8 ;  /* 0x000000524c08723c */ /* 0x040ff00000041808 */
[C---:B-1----:R-:W-:Y:S08]  /*4c80*/  HMMA.16816.F32.BF16 R12, R76.reuse, R68, R12 ;  /* 0x000000444c0c723c */ /* 0x042ff0000004180c */
[----:B------:R-:W-:Y:S01]  /*4c90*/  HMMA.16816.F32.BF16 R16, R76, R70, R16 ;  /* 0x000000464c10723c */ /* 0x000fe20000041810 */
[----:B------:R-:W1:Y:S05]  /*4ca0*/  LDSM.16.M88.4 R68, [R172+0x1a000] ;  /* 0x01a00000ac44783b */ /* 0x000e6a0000000200 */
[----:B------:R-:W3:Y:S02]  /*4cb0*/  LDSM.16.M88.4 R76, [R172+0x1a800] ;  /* 0x01a80000ac4c783b */ /* 0x000ee40000000200 */
[C---:B-1----:R-:W-:Y:S08]  /*4cc0*/  HMMA.16816.F32.BF16 R4, R72.reuse, R68, R4 ;  /* 0x000000444804723c */ /* 0x042ff00000041804 */
[C---:B------:R-:W-:Y:S01]  /*4cd0*/  HMMA.16816.F32.BF16 R8, R72.reuse, R70, R8 ;  /* 0x000000464808723c */ /* 0x040fe20000041808 */
[----:B------:R-:W-:Y:S07]  /*4ce0*/  LDSM.16.M88.4 R68, [R178+0xe000] ;  /* 0x00e00000b244783b */ /* 0x000fee0000000200 */
[C---:B---3--:R-:W-:Y:S08]  /*4cf0*/  HMMA.16816.F32.BF16 R12, R72.reuse, R76, R12 ;  /* 0x0000004c480c723c */ /* 0x048ff0000004180c */
        /* <DEDUP_REMOVED lines=32> */
[C---:B------:R-:W-:Y:S08]  /*4f00*/  HMMA.16816.F32.BF16 R8, R68.reuse, R74, R8 ;  /* 0x0000004a4408723c */ /* 0x040ff00000041808 */
[C---:B---3--:R-:W-:Y:S08]  /*4f10*/  HMMA.16816.F32.BF16 R12, R68.reuse, R76, R12 ;  /* 0x0000004c440c723c */ /* 0x048ff0000004180c */
[C---:B----4-:R-:W-:Y:S01]  /*4f20*/  FADD.FTZ R4, -R2.reuse, R4 ;  /* 0x0000000402047221 */ /* 0x050fe20000010100 */
[----:B------:R-:W-:Y:S03]  /*4f30*/  HMMA.16816.F32.BF16 R16, R68, R78, R16 ;  /* 0x0000004e4410723c */ /* 0x000fe60000041810 */
[----:B------:R-:W-:Y:S02]  /*4f40*/  FADD.FTZ R5, -R2, R5 ;  /* 0x0000000502057221 */ /* 0x000fe40000010100 */
[----:B--2---:R-:W-:Y:S02]  /*4f50*/  FADD.FTZ R6, -R0, R6 ;  /* 0x0000000600067221 */ /* 0x004fe40000010100 */
[C---:B------:R-:W-:Y:S02]  /*4f60*/  FADD.FTZ R8, -R2.reuse, R8 ;  /* 0x0000000802087221 */ /* 0x040fe40000010100 */
[----:B------:R-:W-:Y:S03]  /*4f70*/  FADD.FTZ R9, -R2, R9 ;  /* 0x0000000902097221 */ /* 0x000fe60000010100 */
[C---:B------:R-:W-:Y:S02]  /*4f80*/  FADD.FTZ R7, -R0.reuse, R7 ;  /* 0x0000000700077221 */ /* 0x040fe40000010100 */
[----:B------:R-:W-:Y:S02]  /*4f90*/  FADD.FTZ R10, -R0, R10 ;  /* 0x0000000a000a7221 */ /* 0x000fe40000010100 */
[C---:B------:R-:W-:Y:S02]  /*4fa0*/  FADD.FTZ R12, -R2.reuse, R12 ;  /* 0x0000000c020c7221 */ /* 0x040fe40000010100 */
[----:B------:R-:W-:Y:S02]  /*4fb0*/  FADD.FTZ R13, -R2, R13 ;  /* 0x0000000d020d7221 */ /* 0x000fe40000010100 */
[----:B------:R-:W-:Y:S02]  /*4fc0*/  FMUL.FTZ R71, R93, R12 ;  /* 0x0000000c5d477220 */ /* 0x000fe40000410000 */
[----:B------:R-:W-:Y:S02]  /*4fd0*/  FMUL.FTZ R70, R90, R13 ;  /* 0x0000000d5a467220 */ /* 0x000fe40000410000 */
[C---:B------:R-:W-:Y:S02]  /*4fe0*/  FADD.FTZ R16, -R2.reuse, R16 ;  /* 0x0000001002107221 */ /* 0x040fe40000010100 */
[----:B------:R-:W-:Y:S02]  /*4ff0*/  FADD.FTZ R17, -R2, R17 ;  /* 0x0000001102117221 */ /* 0x000fe40000010100 */
[C---:B------:R-:W-:Y:S02]  /*5000*/  FADD.FTZ R11, -R0.reuse, R11 ;  /* 0x0000000b000b7221 */ /* 0x040fe40000010100 */
[C---:B------:R-:W-:Y:S02]  /*5010*/  FADD.FTZ R13, -R0.reuse, R14 ;  /* 0x0000000e000d7221 */ /* 0x040fe40000010100 */
[C---:B------:R-:W-:Y:S02]  /*5020*/  FADD.FTZ R12, -R0.reuse, R15 ;  /* 0x0000000f000c7221 */ /* 0x040fe40000010100 */
[C---:B------:R-:W-:Y:S02]  /*5030*/  FADD.FTZ R15, -R0.reuse, R18 ;  /* 0x00000012000f7221 */ /* 0x040fe40000010100 */
[----:B------:R-:W-:Y:S02]  /*5040*/  FADD.FTZ R14, -R0, R19 ;  /* 0x00000013000e7221 */ /* 0x000fe40000010100 */
[----:B------:R-:W-:Y:S02]  /*5050*/  FMUL.FTZ R73, R99, R4 ;  /* 0x0000000463497220 */ /* 0x000fe40000410000 */
        /* <DEDUP_REMOVED lines=12> */
[----:B------:R-:W-:Y:S01]  /*5120*/  FMUL.FTZ R14, R88, R14 ;  /* 0x0000000e580e7220 */ /* 0x000fe20000410000 */
[----:B------:R-:W-:-:S05]  /*5130*/  @!P6 BRA `(.L_x_156) ;  /* 0x000004b00000e947 */ /* 0x000fca0003800000 */
[----:B------:R-:W-:Y:S01]  /*5140*/  ISETP.GE.AND P3, PT, R200, c[0x0][0x220], PT ;  /* 0x00008800c8007a0c */ /* 0x000fe20003f66270 */
[----:B------:R-:W-:Y:S01]  /*5150*/  IMAD.MOV.U32 R11, RZ, RZ, c[0x0][0x190] ;  /* 0x00006400ff0b7624 */ /* 0x000fe200078e00ff */
[----:B------:R-:W-:Y:S01]  /*5160*/  ISETP.GE.AND P2, PT, R210, c[0x0][0x220], PT ;  /* 0x00008800d2007a0c */ /* 0x000fe20003f46270 */
[----:B------:R-:W-:Y:S01]  /*5170*/  IMAD.MOV.U32 R18, RZ, RZ, c[0x0][0x194] ;  /* 0x00006500ff127624 */ /* 0x000fe200078e00ff */
[----:B------:R-:W-:Y:S01]  /*5180*/  ISETP.GE.AND P1, PT, R211, c[0x0][0x220], PT ;  /* 0x00008800d3007a0c */ /* 0x000fe20003f26270 */
[----:B------:R-:W-:Y:S01]  /*5190*/  IMAD.U32 R3, R11, -0x40, RZ ;  /* 0xffffffc00b037824 */ /* 0x000fe200078e00ff */
[----:B------:R-:W-:Y:S01]  /*51a0*/  LOP3.LUT R0, R193, 0x1, RZ, 0xc0, !PT ;  /* 0x00000001c1007812 */ /* 0x000fe200078ec0ff */
[----:B------:R-:W-:Y:S03]  /*51b0*/  IMAD.MOV.U32 R4, RZ, RZ, -0x6000 ;  /* 0xffffa000ff047424 */ /* 0x000fe600078e00ff */
[----:B------:R-:W-:Y:S02]  /*51c0*/  LEA R2, P0, R3, R196, 0x1 ;  /* 0x000000c403027211 */ /* 0x000fe400078008ff */
[----:B------:R-:W-:Y:S02]  /*51d0*/  ISETP.NE.U32.AND P5, PT, R0, 0x1, PT ;  /* 0x000000010000780c */ /* 0x000fe40003fa5070 */
[----:B------:R-:W-:Y:S02]  /*51e0*/  SHF.R.S32.HI R5, RZ, 0x1f, R3 ;  /* 0x0000001fff057819 */ /* 0x000fe40000011403 */
[----:B------:R-:W-:Y:S02]  /*51f0*/  SEL R4, R4, 0x6000, !P5 ;  /* 0x0000600004047807 */ /* 0x000fe40006800000 */
[C---:B------:R-:W-:Y:S02]  /*5200*/  @!P3 LEA R10, P5, R11.reuse, R2, 0x6 ;  /* 0x000000020b0ab211 */ /* 0x040fe400078a30ff */
[----:B------:R-:W-:Y:S01]  /*5210*/  LEA R0, P4, R11, R3, 0x5 ;  /* 0x000000030b007211 */ /* 0x000fe200078828ff */
[--C-:B------:R-:W-:Y:S01]  /*5220*/  IMAD.IADD R190, R190, 0x1, R4.reuse ;  /* 0x00000001bebe7824 */ /* 0x100fe200078e0204 */
[----:B------:R-:W-:Y:S01]  /*5230*/  LEA.HI.X.SX32 R3, R3, R197, 0x1, P0 ;  /* 0x000000c503037211 */ /* 0x000fe200000f0eff */
[--C-:B------:R-:W-:Y:S01]  /*5240*/  IMAD.IADD R192, R192, 0x1, R4.reuse ;  /* 0x00000001c0c07824 */ /* 0x100fe200078e0204 */
[CC--:B------:R-:W-:Y:S01]  /*5250*/  @!P1 LEA R6, P0, R0.reuse, R196.reuse, 0x1 ;  /* 0x000000c400069211 */ /* 0x0c0fe200078008ff */
[----:B------:R-:W-:Y:S01]  /*5260*/  IMAD.IADD R175, R175, 0x1, R4 ;  /* 0x00000001afaf7824 */ /* 0x000fe200078e0204 */
[----:B------:R1:W-:Y:S01]  /*5270*/  @P3 STS [R190], RZ ;  /* 0x000000ffbe003388 */ /* 0x0003e20000000800 */
[C-C-:B------:R-:W-:Y:S02]  /*5280*/  LEA.HI.X R5, R11.reuse, R5, R18.reuse, 0x5, P4 ;  /* 0x000000050b057211 */ /* 0x140fe400020f2c12 */
[----:B------:R-:W-:Y:S01]  /*5290*/  @!P3 LEA.HI.X R11, R11, R3, R18, 0x6, P5 ;  /* 0x000000030b0bb211 */ /* 0x000fe200028f3412 */
[----:B------:R1:W-:Y:S01]  /*52a0*/  @P3 STS [R190+0x4], RZ ;  /* 0x000004ffbe003388 */ /* 0x0003e20000000800 */
[C---:B------:R-:W-:Y:S01]  /*52b0*/  @!P2 LEA R8, P4, R0.reuse, R196, 0x1 ;  /* 0x000000c40008a211 */ /* 0x040fe200078808ff */
[----:B------:R-:W-:Y:S01]  /*52c0*/  IMAD.MOV.U32 R196, RZ, RZ, R2 ;  /* 0x000000ffffc47224 */ /* 0x000fe200078e0002 */
[CCC-:B------:R-:W-:Y:S01]  /*52d0*/  @!P1 LEA.HI.X R7, R0.reuse, R197.reuse, R5.reuse, 0x1, P0 ;  /* 0x000000c500079211 */ /* 0x1c0fe200000f0c05 */
[----:B------:R1:W-:Y:S01]  /*52e0*/  @P3 STS [R190+0x8], RZ ;  /* 0x000008ffbe003388 */ /* 0x0003e20000000800 */
[----:B------:R-:W-:Y:S01]  /*52f0*/  @!P2 LEA.HI.X R9, R0, R197, R5, 0x1, P4 ;  /* 0x000000c50009a211 */ /* 0x000fe200020f0c05 */
[----:B------:R-:W-:Y:S02]  /*5300*/  IMAD.MOV.U32 R197, RZ, RZ, R3 ;  /* 0x000000ffffc57224 */ /* 0x000fe400078e0003 */
        /* <DEDUP_REMOVED lines=45> */
[----:B------:R-:W0:Y:S02]  /*55e0*/  LDGDEPBAR ;  /* 0x00000000000079af */ /* 0x000e240000000000 */
.L_x_156:
[----:B-1----:R-:W-:Y:S02]  /*55f0*/  F2FP.BF16.PACK_AB R6, R72, R73 ;  /* 0x000000494806723e */ /* 0x002fe400000010ff */
[----:B------:R-:W-:Y:S02]  /*5600*/  F2FP.BF16.PACK_AB R5, R16, R17 ;  /* 0x000000111005723e */ /* 0x000fe400000010ff */
[----:B------:R-:W-:Y:S01]  /*5610*/  F2FP.BF16.PACK_AB R4, R76, R77 ;  /* 0x0000004d4c04723e */ /* 0x000fe200000010ff */
[----:B------:R-:W-:Y:S01]  /*5620*/  STS [R203+0x1e000], R6 ;  /* 0x01e00006cb007388 */ /* 0x000fe20000000800 */
[----:B------:R-:W-:Y:S02]  /*5630*/  F2FP.BF16.PACK_AB R3, R68, R69 ;  /* 0x000000454403723e */ /* 0x000fe400000010ff */
[----:B------:R-:W-:Y:S02]  /*5640*/  F2FP.BF16.PACK_AB R2, R70, R71 ;  /* 0x000000474602723e */ /* 0x000fe400000010ff */
[----:B------:R-:W-:Y:S01]  /*5650*/  STS [R203+0x1e400], R5 ;  /* 0x01e40005cb007388 */ /* 0x000fe20000000800 */
[----:B------:R-:W-:Y:S02]  /*5660*/  F2FP.BF16.PACK_AB R0, R12, R13 ;  /* 0x0000000d0c00723e */ /* 0x000fe400000010ff */
[----:B------:R-:W-:Y:S02]  /*5670*/  F2FP.BF16.PACK_AB R8, R74, R75 ;  /* 0x0000004b4a08723e */ /* 0x000fe400000010ff */
[----:B------:R-:W-:Y:S01]  /*5680*/  STS [R206+0x1e000], R4 ;  /* 0x01e00004ce007388 */ /* 0x000fe20000000800 */
[----:B------:R-:W-:Y:S04]  /*5690*/  F2FP.BF16.PACK_AB R7, R14, R15 ;  /* 0x0000000f0e07723e */ /* 0x000fe800000010ff */
[----:B------:R-:W-:Y:S05]  /*56a0*/  STS [R206+0x1e400], R3 ;  /* 0x01e40003ce007388 */ /* 0x000fea0000000800 */
[----:B------:R-:W-:Y:S05]  /*56b0*/  STS [R204+0x1e000], R2 ;  /* 0x01e00002cc007388 */ /* 0x000fea0000000800 */
[----:B------:R1:W-:Y:S05]  /*56c0*/  STS [R204+0x1e400], R0 ;  /* 0x01e40000cc007388 */ /* 0x0003ea0000000800 */
[----:B------:R-:W-:Y:S05]  /*56d0*/  STS [R205+0x1e000], R8 ;  /* 0x01e00008cd007388 */ /* 0x000fea0000000800 */
[----:B------:R-:W-:Y:S05]  /*56e0*/  STS [R205+0x1e400], R7 ;  /* 0x01e40007cd007388 */ /* 0x000fea0000000800 */
[----:B------:R-:W-:Y:S01]  /*56f0*/  BAR.SYNC.DEFER_BLOCKING 0x0 ;  /* 0x0000000000007b1d */ /* 0x000fe20000010000 */
[----:B-1----:R-:W-:Y:S05]  /*5700*/  IMAD.SHL.U32 R0, R186, 0x2, RZ ;  /* 0x00000002ba007824 */ /* 0x002fea00078e00ff */
[----:B------:R-:W-:Y:S05]  /*5710*/  LDSM.16.MT88.4 R4, [R174+0x20000] ;  /* 0x02000000ae04783b */ /* 0x000fea0000004200 */
[----:B------:R-:W1:Y:S05]  /*5720*/  LDSM.16.MT88.4 R8, [R0+0xc000] ;  /* 0x00c000000008783b */ /* 0x000e6a0000004200 */
[----:B------:R-:W2:Y:S05]  /*5730*/  LDSM.16.MT88.4 R12, [R173+0x20000] ;  /* 0x02000000ad0c783b */ /* 0x000eaa0000004200 */
[----:B------:R-:W3:Y:S05]  /*5740*/  LDSM.16.MT88.4 R16, [R0+0xe000] ;  /* 0x00e000000010783b */ /* 0x000eea0000004200 */
[----:B------:R-:W4:Y:S05]  /*5750*/  LDSM.16.MT88.4 R68, [R0+0x10000] ;  /* 0x010000000044783b */ /* 0x000f2a0000004200 */
[----:B------:R-:W-:Y:S05]  /*5760*/  LDSM.16.MT88.4 R72, [R174+0x20800] ;  /* 0x02080000ae48783b */ /* 0x000fea0000004200 */
[----:B------:R-:W5:Y:S05]  /*5770*/  LDSM.16.MT88.4 R76, [R0+0xc800] ;  /* 0x00c80000004c783b */ /* 0x000f6a0000004200 */
[----:B------:R-:W3:Y:S05]  /*5780*/  LDSM.16.MT88.4 R80, [R173+0x20800] ;  /* 0x02080000ad50783b */ /* 0x000eea0000004200 */
[----:B------:R-:W4:Y:S01]  /*5790*/  LDSM.16.MT88.4 R84, [R0+0xe800] ;  /* 0x00e800000054783b */ /* 0x000f220000004200 */
[-C--:B-1----:R-:W-:Y:S04]  /*57a0*/  HMMA.16816.F32.BF16 R20, R4, R8.reuse, R20 ;  /* 0x000000080414723c */ /* 0x082fe80000041814 */
[----:B------:R-:W-:Y:S04]  /*57b0*/  LDSM.16.MT88.4 R88, [R173+0x21800] ;  /* 0x02180000ad58783b */ /* 0x000fe80000004200 */
[C---:B--2---:R-:W-:Y:S08]  /*57c0*/  HMMA.16816.F32.BF16 R24, R12.reuse, R8, R24 ;  /* 0x000000080c18723c */ /* 0x044ff00000041818 */
[-C--:B------:R-:W-:Y:S08]  /*57d0*/  HMMA.16816.F32.BF16 R28, R12, R10.reuse, R28 ;  /* 0x0000000a0c1c723c */ /* 0x080ff0000004181c */
[C---:B------:R-:W-:Y:S01]  /*57e0*/  HMMA.16816.F32.BF16 R32, R4.reuse, R10, R32 ;  /* 0x0000000a0420723c */ /* 0x040fe20000041820 */
[----:B------:R-:W1:Y:S07]  /*57f0*/  LDSM.16.MT88.4 R8, [R0+0x10800] ;  /* 0x010800000008783b */ /* 0x000e6e0000004200 */
[-C--:B---3--:R-:W-:Y:S08]  /*5800*/  HMMA.16816.F32.BF16 R36, R4, R16.reuse, R36 ;  /* 0x000000100424723c */ /* 0x088ff00000041824 */
[C---:B------:R-:W-:Y:S08]  /*5810*/  HMMA.16816.F32.BF16 R40, R12.reuse, R16, R40 ;  /* 0x000000100c28723c */ /* 0x040ff00000041828 */
[-C--:B------:R-:W-:Y:S08]  /*5820*/  HMMA.16816.F32.BF16 R44, R12, R18.reuse, R44 ;  /* 0x000000120c2c723c */ /* 0x080ff0000004182c */
[C---:B------:R-:W-:Y:S01]  /*5830*/  HMMA.16816.F32.BF16 R48, R4.reuse, R18, R48 ;  /* 0x000000120430723c */ /* 0x040fe20000041830 */
[----:B------:R-:W-:Y:S07]  /*5840*/  LDSM.16.MT88.4 R16, [R173+0x21000] ;  /* 0x02100000ad10783b */ /* 0x000fee0000004200 */
[-C--:B----4-:R-:W-:Y:S08]  /*5850*/  HMMA.16816.F32.BF16 R52, R4, R68.reuse, R52 ;  /* 0x000000440434723c */ /* 0x090ff00000041834 */
[C---:B------:R-:W-:Y:S08]  /*5860*/  HMMA.16816.F32.BF16 R56, R12.reuse, R68, R56 ;  /* 0x000000440c38723c */ /* 0x040ff00000041838 */
[-C--:B------:R-:W-:Y:S01]  /*5870*/  HMMA.16816.F32.BF16 R60, R12, R70.reuse, R60 ;  /* 0x000000460c3c723c */ /* 0x080fe2000004183c */
[----:B------:R-:W-:Y:S07]  /*5880*/  LDSM.16.MT88.4 R12, [R0+0xd000] ;  /* 0x00d00000000c783b */ /* 0x000fee0000004200 */
[----:B------:R-:W-:Y:S01]  /*5890*/  HMMA.16816.F32.BF16 R64, R4, R70, R64 ;  /* 0x000000460440723c */ /* 0x000fe20000041840 */
[----:B------:R-:W2:Y:S05]  /*58a0*/  LDSM.16.MT88.4 R4, [R174+0x21000] ;  /* 0x02100000ae04783b */ /* 0x000eaa0000004200 */
[----:B------:R-:W3:Y:S02]  /*58b0*/  LDSM.16.MT88.4 R68, [R0+0xf000] ;  /* 0x00f000000044783b */ /* 0x000ee40000004200 */
[-C--:B-----5:R-:W-:Y:S08]  /*58c0*/  HMMA.16816.F32.BF16 R20, R72, R76.reuse, R20 ;  /* 0x0000004c4814723c */ /* 0x0a0ff00000041814 */
[C---:B------:R-:W-:Y:S08]  /*58d0*/  HMMA.16816.F32.BF16 R24, R80.reuse, R76, R24 ;  /* 0x0000004c5018723c */ /* 0x040ff00000041818 */
[-C--:B------:R-:W-:Y:S08]  /*58e0*/  HMMA.16816.F32.BF16 R28, R80, R78.reuse, R28 ;  /* 0x0000004e501c723c */ /* 0x080ff0000004181c */
[C---:B------:R-:W-:Y:S01]  /*58f0*/  HMMA.16816.F32.BF16 R32, R72.reuse, R78, R32 ;  /* 0x0000004e4820723c */ /* 0x040fe20000041820 */
[----:B------:R-:W4:Y:S07]  /*5900*/  LDSM.16.MT88.4 R76, [R0+0x11000] ;  /* 0x01100000004c783b */ /* 0x000f2e0000004200 */
        /* <DEDUP_REMOVED lines=10> */
[----:B------:R-:W5:Y:S05]  /*59b0*/  LDSM.16.MT88.4 R8, [R0+0xf800] ;  /* 0x00f800000008783b */ /* 0x000f6a0000004200 */
[----:B------:R-:W1:Y:S02]  /*59c0*/  LDSM.16.MT88.4 R72, [R0+0x11800] ;  /* 0x011800000048783b */ /* 0x000e640000004200 */
[-C--:B--2---:R-:W-:Y:S03]  /*59d0*/  HMMA.16816.F32.BF16 R20, R4, R12.reuse, R20 ;  /* 0x0000000c0414723c */ /* 0x084fe60000041814 */
[----:B------:R-:W-:Y:S05]  /*59e0*/  BAR.SYNC.DEFER_BLOCKING 0x0 ;  /* 0x0000000000007b1d */ /* 0x000fea0000010000 */
[C---:B------:R-:W-:Y:S08]  /*59f0*/  HMMA.16816.F32.BF16 R24, R16.reuse, R12, R24 ;  /* 0x0000000c1018723c */ /* 0x040ff00000041818 */
[-C--:B------:R-:W-:Y:S08]  /*5a00*/  HMMA.16816.F32.BF16 R28, R16, R14.reuse, R28 ;  /* 0x0000000e101c723c */ /* 0x080ff0000004181c */
[C---:B------:R-:W-:Y:S08]  /*5a10*/  HMMA.16816.F32.BF16 R32, R4.reuse, R14, R32 ;  /* 0x0000000e0420723c */ /* 0x040ff00000041820 */
[-C--:B---3--:R-:W-:Y:S08]  /*5a20*/  HMMA.16816.F32.BF16 R36, R4, R68.reuse, R36 ;  /* 0x000000440424723c */ /* 0x088ff00000041824 */
[C---:B------:R-:W-:Y:S08]  /*5a30*/  HMMA.16816.F32.BF16 R40, R16.reuse, R68, R40 ;  /* 0x000000441028723c */ /* 0x040ff00000041828 */
[-C--:B------:R-:W-:Y:S08]  /*5a40*/  HMMA.16816.F32.BF16 R44, R16, R70.reuse, R44 ;  /* 0x00000046102c723c */ /* 0x080ff0000004182c */
[C---:B------:R-:W-:Y:S08]  /*5a50*/  HMMA.16816.F32.BF16 R48, R4.reuse, R70, R48 ;  /* 0x000000460430723c */ /* 0x040ff00000041830 */
[-C--:B----4-:R-:W-:Y:S08]  /*5a60*/  HMMA.16816.F32.BF16 R52, R4, R76.reuse, R52 ;  /* 0x0000004c0434723c */ /* 0x090ff00000041834 */
[C---:B------:R-:W-:Y:S08]  /*5a70*/  HMMA.16816.F32.BF16 R56, R16.reuse, R76, R56 ;  /* 0x0000004c1038723c */ /* 0x040ff00000041838 */
[-C--:B------:R-:W-:Y:S08]  /*5a80*/  HMMA.16816.F32.BF16 R60, R16, R78.reuse, R60 ;  /* 0x0000004e103c723c */ /* 0x080ff0000004183c */
[----:B------:R-:W-:Y:S08]  /*5a90*/  HMMA.16816.F32.BF16 R64, R4, R78, R64 ;  /* 0x0000004e0440723c */ /* 0x000ff00000041840 */
[-C--:B-1----:R-:W-:Y:S08]  /*5aa0*/  HMMA.16816.F32.BF16 R20, R80, R84.reuse, R20 ;  /* 0x000000545014723c */ /* 0x082ff00000041814 */
[C---:B------:R-:W-:Y:S08]  /*5ab0*/  HMMA.16816.F32.BF16 R24, R88.reuse, R84, R24 ;  /* 0x000000545818723c */ /* 0x040ff00000041818 */
[-C--:B------:R-:W-:Y:S08]  /*5ac0*/  HMMA.16816.F32.BF16 R28, R88, R86.reuse, R28 ;  /* 0x00000056581c723c */ /* 0x080ff0000004181c */
[C---:B------:R-:W-:Y:S08]  /*5ad0*/  HMMA.16816.F32.BF16 R32, R80.reuse, R86, R32 ;  /* 0x000000565020723c */ /* 0x040ff00000041820 */
[-C--:B-----5:R-:W-:Y:S08]  /*5ae0*/  HMMA.16816.F32.BF16 R36, R80, R8.reuse, R36 ;  /* 0x000000085024723c */ /* 0x0a0ff00000041824 */
        /* <DEDUP_REMOVED lines=8> */
[----:B------:R-:W-:Y:S01]  /*5b70*/  IMAD.MOV.U32 R11, RZ, RZ, c[0x0][0x370] ;  /* 0x0000dc00ff0b7624 */ /* 0x000fe200078e00ff */
[----:B------:R-:W-:Y:S01]  /*5b80*/  ISETP.GE.AND P3, PT, R200, c[0x0][0x220], PT ;  /* 0x00008800c8007a0c */ /* 0x000fe20003f66270 */
[----:B------:R-:W-:Y:S01]  /*5b90*/  IMAD.MOV.U32 R12, RZ, RZ, c[0x0][0x374] ;  /* 0x0000dd00ff0c7624 */ /* 0x000fe200078e00ff */
[----:B------:R-:W-:Y:S01]  /*5ba0*/  ISETP.GE.AND P2, PT, R210, c[0x0][0x220], PT ;  /* 0x00008800d2007a0c */ /* 0x000fe20003f46270 */
[----:B------:R-:W-:Y:S01]  /*5bb0*/  IMAD.U32 R3, R11, -0x40, RZ ;  /* 0xffffffc00b037824 */ /* 0x000fe200078e00ff */
[----:B------:R-:W-:Y:S04]  /*5bc0*/  ISETP.GE.AND P1, PT, R211, c[0x0][0x220], PT ;  /* 0x00008800d3007a0c */ /* 0x000fe80003f26270 */
[----:B------:R-:W-:Y:S02]  /*5bd0*/  LEA R2, P0, R3, R194, 0x1 ;  /* 0x000000c203027211 */ /* 0x000fe400078008ff */
[----:B------:R-:W-:Y:S02]  /*5be0*/  SHF.R.S32.HI R5, RZ, 0x1f, R3 ;  /* 0x0000001fff057819 */ /* 0x000fe40000011403 */
[----:B------:R-:W-:Y:S01]  /*5bf0*/  LEA R4, P4, R11, R3, 0x5 ;  /* 0x000000030b047211 */ /* 0x000fe200078828ff */
        /* <DEDUP_REMOVED lines=8> */
[C-C-:B------:R-:W-:Y:S02]  /*5c80*/  LEA.HI.X R5, R11.reuse, R5, R12.reuse, 0x5, P4 ;  /* 0x000000050b057211 */ /* 0x140fe400020f2c0c */
[----:B------:R-:W-:Y:S01]  /*5c90*/  @!P3 LEA.HI.X R11, R11, R3, R12, 0x6, P5 ;  /* 0x000000030b0bb211 */ /* 0x000fe200028f340c */
[----:B------:R1:W-:Y:S01]  /*5ca0*/  @P2 STS.128 [R191+0xe000], RZ ;  /* 0x00e000ffbf002388 */ /* 0x0003e20000000c00 */
[C---:B------:R-:W-:Y:S01]  /*5cb0*/  @!P2 LEA R8, P4, R4.reuse, R194, 0x1 ;  /* 0x000000c20408a211 */ /* 0x040fe200078808ff */
[----:B------:R-:W-:Y:S01]  /*5cc0*/  IMAD.MOV.U32 R194, RZ, RZ, R2 ;  /* 0x000000ffffc27224 */ /* 0x000fe200078e0002 */
[CCC-:B------:R-:W-:Y:S01]  /*5cd0*/  @!P1 LEA.HI.X R7, R4.reuse, R195.reuse, R5.reuse, 0x1, P0 ;  /* 0x000000c304079211 */ /* 0x1c0fe200000f0c05 */
[----:B------:R-:W-:Y:S01]  /*5ce0*/  @!PT LDS RZ, [RZ] ;  /* 0x00000000fffff984 */ /* 0x000fe20000000800 */
[----:B------:R-:W-:Y:S01]  /*5cf0*/  @!PT LDS RZ, [RZ] ;  /* 0x00000000fffff984 */ /* 0x000fe20000000800 */
[----:B------:R-:W-:Y:S01]  /*5d00*/  @!PT LDS RZ, [RZ] ;  /* 0x00000000fffff984 */ /* 0x000fe20000000800 */
[----:B------:R1:W-:Y:S01]  /*5d10*/  @!P2 LDGSTS.E.BYPASS.LTC128B.128 [R191+0xe000], [R2.64+0x80] ;  /* 0x0e00008002bfafae */ /* 0x0003e2000b901d46 */
[----:B------:R-:W-:Y:S01]  /*5d20*/  @!P2 LEA.HI.X R9, R4, R195, R5, 0x1, P4 ;  /* 0x000000c30409a211 */ /* 0x000fe200020f0c05 */
[----:B------:R-:W-:Y:S02]  /*5d30*/  IMAD.MOV.U32 R195, RZ, RZ, R3 ;  /* 0x000000ffffc37224 */ /* 0x000fe400078e0003 */
        /* <DEDUP_REMOVED lines=20> */
[----:B------:R-:W0:Y:S02]  /*5e80*/  LDGDEPBAR ;  /* 0x00000000000079af */ /* 0x000e240000000000 */
.L_x_157:
[----:B------:R-:W-:Y:S01]  /*5e90*/  LDSM.16.M88.4 R96, [R181] ;  /* 0x00000000b560783b */ /* 0x000fe20000000200 */
[C---:B-1----:R-:W-:Y:S03]  /*5ea0*/  LEA R2, P1, R198.reuse, R188, 0x2 ;  /* 0x000000bcc6027211 */ /* 0x042fe600078210ff */
[----:B------:R-:W1:Y:S01]  /*5eb0*/  LDSM.16.MT88.4 R16, [R0+0x12000] ;  /* 0x012000000010783b */ /* 0x000e620000004200 */
[-C--:B------:R-:W-:Y:S03]  /*5ec0*/  LEA.HI.X.SX32 R3, R198, R189.reuse, 0x2, P1 ;  /* 0x000000bdc6037211 */ /* 0x080fe600008f16ff */
[----:B------:R-:W2:Y:S04]  /*5ed0*/  LDSM.16.M88.4 R92, [R181+0x1000] ;  /* 0x00100000b55c783b */ /* 0x000ea80000000200 */
[----:B------:R-:W3:Y:S04]  /*5ee0*/  LDSM.16.MT88.4 R80, [R0+0x14000] ;  /* 0x014000000050783b */ /* 0x000ee80000004200 */
[----:B------:R-:W4:Y:S04]  /*5ef0*/  LDSM.16.MT88.4 R148, [R0+0x16000] ;  /* 0x016000000094783b */ /* 0x000f280000004200 */
[----:B------:R-:W-:Y:S04]  /*5f00*/  LDSM.16.M88.4 R152, [R182] ;  /* 0x00000000b698783b */ /* 0x000fe80000000200 */
[----:B------:R-:W3:Y:S04]  /*5f10*/  LDSM.16.MT88.4 R156, [R0+0x12800] ;  /* 0x01280000009c783b */ /* 0x000ee80000004200 */
[----:B------:R-:W3:Y:S04]  /*5f20*/  LDSM.16.M88.4 R160, [R182+0x1000] ;  /* 0x00100000b6a0783b */ /* 0x000ee80000000200 */
[----:B------:R-:W-:Y:S01]  /*5f30*/  LDSM.16.MT88.4 R164, [R0+0x16800] ;  /* 0x0168000000a4783b */ /* 0x000fe20000004200 */
[-C--:B-1----:R-:W-:Y:S08]  /*5f40*/  HMMA.16816.F32.BF16 R4, R96, R16.reuse, RZ ;  /* 0x000000106004723c */ /* 0x082ff000000418ff */
[C---:B--2---:R-:W-:Y:S08]  /*5f50*/  HMMA.16816.F32.BF16 R8, R92.reuse, R16, RZ ;  /* 0x000000105c08723c */ /* 0x044ff000000418ff */
[-C--:B------:R-:W-:Y:S08]  /*5f60*/  HMMA.16816.F32.BF16 R12, R92, R18.reuse, RZ ;  /* 0x000000125c0c723c */ /* 0x080ff000000418ff */
[C---:B------:R-:W-:Y:S08]  /*5f70*/  HMMA.16816.F32.BF16 R16, R96.reuse, R18, RZ ;  /* 0x000000126010723c */ /* 0x040ff000000418ff */
[-C--:B---3--:R-:W-:Y:S08]  /*5f80*/  HMMA.16816.F32.BF16 R68, R96, R80.reuse, RZ ;  /* 0x000000506044723c */ /* 0x088ff000000418ff */
[C---:B------:R-:W-:Y:S08]  /*5f90*/  HMMA.16816.F32.BF16 R72, R92.reuse, R80, RZ ;  /* 0x000000505c48723c */ /* 0x040ff000000418ff */
[-C--:B------:R-:W-:Y:S08]  /*5fa0*/  HMMA.16816.F32.BF16 R76, R92, R82.reuse, RZ ;  /* 0x000000525c4c723c */ /* 0x080ff000000418ff */
[C---:B------:R-:W-:Y:S08]  /*5fb0*/  HMMA.16816.F32.BF16 R80, R96.reuse, R82, RZ ;  /* 0x000000526050723c */ /* 0x040ff000000418ff */
[-C--:B----4-:R-:W-:Y:S08]  /*5fc0*/  HMMA.16816.F32.BF16 R84, R96, R148.reuse, RZ ;  /* 0x000000946054723c */ /* 0x090ff000000418ff */
[C---:B------:R-:W-:Y:S08]  /*5fd0*/  HMMA.16816.F32.BF16 R88, R92.reuse, R148, RZ ;  /* 0x000000945c58723c */ /* 0x040ff000000418ff */
[-C--:B------:R-:W-:Y:S08]  /*5fe0*/  HMMA.16816.F32.BF16 R92, R92, R150.reuse, RZ ;  /* 0x000000965c5c723c */ /* 0x080ff000000418ff */
[----:B------:R-:W-:Y:S01]  /*5ff0*/  HMMA.16816.F32.BF16 R96, R96, R150, RZ ;  /* 0x000000966060723c */ /* 0x000fe200000418ff */
[----:B------:R-:W1:Y:S07]  /*6000*/  LDSM.16.MT88.4 R148, [R0+0x14800] ;  /* 0x014800000094783b */ /* 0x000e6e0000004200 */
[-C--:B------:R-:W-:Y:S08]  /*6010*/  HMMA.16816.F32.BF16 R4, R152, R156.reuse, R4 ;  /* 0x0000009c9804723c */ /* 0x080ff00000041804 */
[C---:B------:R-:W-:Y:S08]  /*6020*/  HMMA.16816.F32.BF16 R8, R160.reuse, R156, R8 ;  /* 0x0000009ca008723c */ /* 0x040ff00000041808 */
[-C--:B------:R-:W-:Y:S08]  /*6030*/  HMMA.16816.F32.BF16 R12, R160, R158.reuse, R12 ;  /* 0x0000009ea00c723c */ /* 0x080ff0000004180c */
[C---:B------:R-:W-:Y:S01]  /*6040*/  HMMA.16816.F32.BF16 R16, R152.reuse, R158, R16 ;  /* 0x0000009e9810723c */ /* 0x040fe20000041810 */
[----:B------:R-:W-:Y:S07]  /*6050*/  LDSM.16.MT88.4 R156, [R0+0x13000] ;  /* 0x01300000009c783b */ /* 0x000fee0000004200 */
[-C--:B-1----:R-:W-:Y:S08]  /*6060*/  HMMA.16816.F32.BF16 R68, R152, R148.reuse, R68 ;  /* 0x000000949844723c */ /* 0x082ff00000041844 */
[C---:B------:R-:W-:Y:S08]  /*6070*/  HMMA.16816.F32.BF16 R72, R160.reuse, R148, R72 ;  /* 0x00000094a048723c */ /* 0x040ff00000041848 */
[-C--:B------:R-:W-:Y:S08]  /*6080*/  HMMA.16816.F32.BF16 R76, R160, R150.reuse, R76 ;  /* 0x00000096a04c723c */ /* 0x080ff0000004184c */
[C---:B------:R-:W-:Y:S01]  /*6090*/  HMMA.16816.F32.BF16 R80, R152.reuse, R150, R80 ;  /* 0x000000969850723c */ /* 0x040fe20000041850 */
[----:B------:R-:W1:Y:S07]  /*60a0*/  LDSM.16.M88.4 R148, [R183] ;  /* 0x00000000b794783b */ /* 0x000e6e0000000200 */
[-C--:B------:R-:W-:Y:S08]  /*60b0*/  HMMA.16816.F32.BF16 R84, R152, R164.reuse, R84 ;  /* 0x000000a49854723c */ /* 0x080ff00000041854 */
[C---:B------:R-:W-:Y:S08]  /*60c0*/  HMMA.16816.F32.BF16 R88, R160.reuse, R164, R88 ;  /* 0x000000a4a058723c */ /* 0x040ff00000041858 */
[-C--:B------:R-:W-:Y:S01]  /*60d0*/  HMMA.16816.F32.BF16 R92, R160, R166.reuse, R92 ;  /* 0x000000a6a05c723c */ /* 0x080fe2000004185c */
[----:B------:R-:W2:Y:S07]  /*60e0*/  LDSM.16.M88.4 R160, [R183+0x1000] ;  /* 0x00100000b7a0783b */ /* 0x000eae0000000200 */
[----:B------:R-:W-:Y:S01]  /*60f0*/  HMMA.16816.F32.BF16 R96, R152, R166, R96 ;  /* 0x000000a69860723c */ /* 0x000fe20000041860 */
[----:B------:R-:W3:Y:S04]  /*6100*/  LDSM.16.MT88.4 R152, [R0+0x15000] ;  /* 0x015000000098783b */ /* 0x000ee80000004200 */
[----:B------:R-:W4:Y:S03]  /*6110*/  LDSM.16.MT88.4 R164, [R0+0x17000] ;  /* 0x0170000000a4783b */ /* 0x000f260000004200 */
[-C--:B-1----:R-:W-:Y:S08]  /*6120*/  HMMA.16816.F32.BF16 R4, R148, R156.reuse, R4 ;  /* 0x0000009c9404723c */ /* 0x082ff00000041804 */
[C---:B--2---:R-:W-:Y:S08]  /*6130*/  HMMA.16816.F32.BF16 R8, R160.reuse, R156, R8 ;  /* 0x0000009ca008723c */ /* 0x044ff00000041808 */
[-C--:B------:R-:W-:Y:S08]  /*6140*/  HMMA.16816.F32.BF16 R12, R160, R158.reuse, R12 ;  /* 0x0000009ea00c723c */ /* 0x080ff0000004180c */
[C---:B------:R-:W-:Y:S01]  /*6150*/  HMMA.16816.F32.BF16 R16, R148.reuse, R158, R16 ;  /* 0x0000009e9410723c */ /* 0x040fe20000041810 */
[----:B------:R-:W-:Y:S07]  /*6160*/  LDSM.16.MT88.4 R156, [R0+0x13800] ;  /* 0x01380000009c783b */ /* 0x000fee0000004200 */
[-C--:B---3--:R-:W-:Y:S08]  /*6170*/  HMMA.16816.F32.BF16 R68, R148, R152.reuse, R68 ;  /* 0x000000989444723c */ /* 0x088ff00000041844 */
[C---:B------:R-:W-:Y:S08]  /*6180*/  HMMA.16816.F32.BF16 R72, R160.reuse, R152, R72 ;  /* 0x00000098a048723c */ /* 0x040ff00000041848 */
[-C--:B------:R-:W-:Y:S08]  /*6190*/  HMMA.16816.F32.BF16 R76, R160, R154.reuse, R76 ;  /* 0x0000009aa04c723c */ /* 0x080ff0000004184c */
[C---:B------:R-:W-:Y:S01]  /*61a0*/  HMMA.16816.F32.BF16 R80, R148.reuse, R154, R80 ;  /* 0x0000009a9450723c */ /* 0x040fe20000041850 */
[----:B------:R-:W1:Y:S07]  /*61b0*/  LDSM.16.M88.4 R152, [R184] ;  /* 0x00000000b898783b */ /* 0x000e6e0000000200 */
[-C--:B----4-:R-:W-:Y:S08]  /*61c0*/  HMMA.16816.F32.BF16 R84, R148, R164.reuse, R84 ;  /* 0x000000a49454723c */ /* 0x090ff00000041854 */
[C---:B------:R-:W-:Y:S08]  /*61d0*/  HMMA.16816.F32.BF16 R88, R160.reuse, R164, R88 ;  /* 0x000000a4a058723c */ /* 0x040ff00000041858 */
[-C--:B------:R-:W-:Y:S01]  /*61e0*/  HMMA.16816.F32.BF16 R92, R160, R166.reuse, R92 ;  /* 0x000000a6a05c723c */ /* 0x080fe2000004185c */
[----:B------:R-:W2:Y:S07]  /*61f0*/  LDSM.16.M88.4 R160, [R184+0x1000] ;  /* 0x00100000b8a0783b */ /* 0x000eae0000000200 */
[----:B------:R-:W-:Y:S01]  /*6200*/  HMMA.16816.F32.BF16 R96, R148, R166, R96 ;  /* 0x000000a69460723c */ /* 0x000fe20000041860 */
[----:B------:R-:W3:Y:S04]  /*6210*/  LDSM.16.MT88.4 R148, [R0+0x15800] ;  /* 0x015800000094783b */ /* 0x000ee80000004200 */
[----:B------:R4:W3:Y:S03]  /*6220*/  LDSM.16.MT88.4 R164, [R0+0x17800] ;  /* 0x0178000000a4783b */ /* 0x0008e60000004200 */
[-C--:B-1----:R-:W-:Y:S01]  /*6230*/  HMMA.16816.F32.BF16 R4, R152, R156.reuse, R4 ;  /* 0x0000009c9804723c */ /* 0x082fe20000041804 */
[----:B----4-:R-:W-:Y:S04]  /*6240*/  IMAD.MOV.U32 R0, RZ, RZ, c[0x0][0x22c] ;  /* 0x00008b00ff007624 */ /* 0x010fe800078e00ff */
[----:B------:R-:W-:Y:S03]  /*6250*/  IMAD R0, R0, c[0x0][0x1c0], RZ ;  /* 0x0000700000007a24 */ /* 0x000fe600078e02ff */
[C---:B--2---:R-:W-:Y:S04]  /*6260*/  HMMA.16816.F32.BF16 R8, R160.reuse, R156, R8 ;  /* 0x0000009ca008723c */ /* 0x044fe80000041808 */
[----:B------:R-:W-:Y:S03]  /*6270*/  IMAD R0, R0, 0x18, RZ ;  /* 0x0000001800007824 */ /* 0x000fe600078e02ff */
[----:B------:R-:W-:Y:S01]  /*6280*/  IMAD.MOV.U32 R156, RZ, RZ, c[0x0][0x22c] ;  /* 0x00008b00ff9c7624 */ /* 0x000fe200078e00ff */
[-C--:B------:R-:W-:Y:S01]  /*6290*/  HMMA.16816.F32.BF16 R12, R160, R158.reuse, R12 ;  /* 0x0000009ea00c723c */ /* 0x080fe2000004180c */
[----:B------:R-:W-:Y:S03]  /*62a0*/  IMAD.MOV.U32 R157, RZ, RZ, c[0x0][0x22c] ;  /* 0x00008b00ff9d7624 */ /* 0x000fe600078e00ff */
[----:B------:R-:W-:Y:S02]  /*62b0*/  IMAD R156, R156, c[0x0][0x1c0], RZ ;  /* 0x000070009c9c7a24 */ /* 0x000fe400078e02ff */
[----:B------:R-:W-:Y:S02]  /*62c0*/  IMAD R157, R157, c[0x0][0x1c0], RZ ;  /* 0x000070009d9d7a24 */ /* 0x000fe400078e02ff */
[C---:B------:R-:W-:Y:S04]  /*62d0*/  HMMA.16816.F32.BF16 R16, R152.reuse, R158, R16 ;  /* 0x0000009e9810723c */ /* 0x040fe80000041810 */
[----:B------:R-:W-:Y:S02]  /*62e0*/  IMAD R156, R156, 0x28, RZ ;  /* 0x000000289c9c7824 */ /* 0x000fe400078e02ff */
[----:B------:R-:W-:Y:S02]  /*62f0*/  IMAD R157, R157, 0x30, RZ ;  /* 0x000000309d9d7824 */ /* 0x000fe400078e02ff */
[-C--:B---3--:R-:W-:Y:S01]  /*6300*/  HMMA.16816.F32.BF16 R68, R152, R148.reuse, R68 ;  /* 0x000000949844723c */ /* 0x088fe20000041844 */
[----:B------:R-:W-:Y:S04]  /*6310*/  IMAD.MOV.U32 R159, RZ, RZ, c[0x0][0x22c] ;  /* 0x00008b00ff9f7624 */ /* 0x000fe800078e00ff */
[----:B------:R-:W-:Y:S03]  /*6320*/  IMAD R159, R159, c[0x0][0x1c0], RZ ;  /* 0x000070009f9f7a24 */ /* 0x000fe600078e02ff */
[C---:B------:R-:W-:Y:S04]  /*6330*/  HMMA.16816.F32.BF16 R72, R160.reuse, R148, R72 ;  /* 0x00000094a048723c */ /* 0x040fe80000041848 */
[----:B------:R-:W-:Y:S03]  /*6340*/  IMAD.SHL.U32 R159, R159, 0x20, RZ ;  /* 0x000000209f9f7824 */ /* 0x000fe600078e00ff */
[----:B------:R-:W-:Y:S01]  /*6350*/  @P6 IADD3 R148, P0, R230, R208, RZ ;  /* 0x000000d0e6946210 */ /* 0x000fe20007f1e0ff */
[-C--:B------:R-:W-:Y:S04]  /*6360*/  HMMA.16816.F32.BF16 R76, R160, R150.reuse, R76 ;  /* 0x00000096a04c723c */ /* 0x080fe8000004184c */
[----:B------:R-:W-:Y:S04]  /*6370*/  @P6 IMAD.X R149, R229, 0x1, R207, P0 ;  /* 0x00000001e5956824 */ /* 0x000fe800000e06cf */
[C---:B------:R-:W-:Y:S01]  /*6380*/  HMMA.16816.F32.BF16 R80, R152.reuse, R150, R80 ;  /* 0x000000969850723c */ /* 0x040fe20000041850 */
[----:B------:R1:W5:Y:S04]  /*6390*/  @P6 LDG.E R199, [R148.64+-0x100] ;  /* 0xffff000694c76981 */ /* 0x000368000c1e1900 */
[----:B------:R1:W5:Y:S03]  /*63a0*/  @P6 LDG.E R202, [R148.64+-0xe0] ;  /* 0xffff200694ca6981 */ /* 0x000366000c1e1900 */
[-C--:B------:R-:W-:Y:S01]  /*63b0*/  HMMA.16816.F32.BF16 R84, R152, R164.reuse, R84 ;  /* 0x000000a49854723c */ /* 0x080fe20000041854 */
[----:B------:R2:W-:Y:S04]  /*63c0*/  RED.E.ADD.F32.FTZ.RN.STRONG.GPU [R188.64], R4 ;  /* 0x00000004bc00798e */ /* 0x0005e8000c10e786 */
[----:B------:R3:W-:Y:S03]  /*63d0*/  RED.E.ADD.F32.FTZ.RN.STRONG.GPU [R2.64], R5 ;  /* 0x000000050200798e */ /* 0x0007e6000c10e786 */
[C---:B------:R-:W-:Y:S08]  /*63e0*/  HMMA.16816.F32.BF16 R88, R160.reuse, R164, R88 ;  /* 0x000000a4a058723c */ /* 0x040ff00000041858 */
[-C--:B------:R-:W-:Y:S04]  /*63f0*/  HMMA.16816.F32.BF16 R92, R160, R166.reuse, R92 ;  /* 0x000000a6a05c723c */ /* 0x080fe8000004185c */
[CC--:B-1----:R-:W-:Y:S04]  /*6400*/  LEA R148, P0, R232.reuse, R188.reuse, 0x2 ;  /* 0x000000bce8947211 */ /* 0x0c2fe800078010ff */
[----:B------:R-:W-:Y:S04]  /*6410*/  HMMA.16816.F32.BF16 R96, R152, R166, R96 ;  /* 0x000000a69860723c */ /* 0x000fe80000041860 */
[-C--:B------:R-:W-:Y:S02]  /*6420*/  LEA.HI.X.SX32 R149, R232, R189.reuse, 0x2, P0 ;  /* 0x000000bde8957211 */ /* 0x080fe400000f16ff */
[CC--:B--2---:R-:W-:Y:S02]  /*6430*/  LEA R4, P1, R0.reuse, R188.reuse, 0x2 ;  /* 0x000000bc00047211 */ /* 0x0c4fe400078210ff */
[CC--:B------:R-:W-:Y:S01]  /*6440*/  LEA R150, P0, R159.reuse, R188.reuse, 0x2 ;  /* 0x000000bc9f967211 */ /* 0x0c0fe200078010ff */
[----:B------:R1:W-:Y:S03]  /*6450*/  RED.E.ADD.F32.FTZ.RN.STRONG.GPU [R148.64], R6 ;  /* 0x000000069400798e */ /* 0x0003e6000c10e786 */
[-C--:B---3--:R-:W-:Y:S01]  /*6460*/  LEA.HI.X.SX32 R5, R0, R189.reuse, 0x2, P1 ;  /* 0x000000bd00057211 */ /* 0x088fe200008f16ff */
[----:B------:R-:W-:Y:S01]  /*6470*/  IMAD.MOV.U32 R0, RZ, RZ, c[0x0][0x22c] ;  /* 0x00008b00ff007624 */ /* 0x000fe200078e00ff */
[-C--:B------:R-:W-:Y:S03]  /*6480*/  LEA.HI.X.SX32 R151, R159, R189.reuse, 0x2, P0 ;  /* 0x000000bd9f977211 */ /* 0x080fe600000f16ff */
[----:B------:R2:W-:Y:S01]  /*6490*/  RED.E.ADD.F32.FTZ.RN.STRONG.GPU [R4.64], R7 ;  /* 0x000000070400798e */ /* 0x0005e2000c10e786 */
[----:B------:R-:W-:Y:S03]  /*64a0*/  IMAD R0, R0, c[0x0][0x1c0], RZ ;  /* 0x0000700000007a24 */ /* 0x000fe600078e02ff */
[----:B------:R3:W-:Y:S01]  /*64b0*/  RED.E.ADD.F32.FTZ.RN.STRONG.GPU [R150.64], R8 ;  /* 0x000000089600798e */ /* 0x0007e2000c10e786 */
[----:B------:R-:W-:Y:S01]  /*64c0*/  IMAD R0, R0, 0x38, RZ ;  /* 0x0000003800007824 */ /* 0x000fe200078e02ff */
[CC--:B-1----:R-:W-:Y:S02]  /*64d0*/  LEA R148, P2, R156.reuse, R188.reuse, 0x2 ;  /* 0x000000bc9c947211 */ /* 0x0c2fe400078410ff */
[CC--:B------:R-:W-:Y:S02]  /*64e0*/  LEA R6, P1, R157.reuse, R188.reuse, 0x2 ;  /* 0x000000bc9d067211 */ /* 0x0c0fe400078210ff */
[-C--:B------:R-:W-:Y:S02]  /*64f0*/  LEA.HI.X.SX32 R149, R156, R189.reuse, 0x2, P2 ;  /* 0x000000bd9c957211 */ /* 0x080fe400010f16ff */
[CC--:B--2---:R-:W-:Y:S03]  /*6500*/  LEA R4, P0, R0.reuse, R188.reuse, 0x2 ;  /* 0x000000bc00047211 */ /* 0x0c4fe600078010ff */
[----:B------:R1:W-:Y:S01]  /*6510*/  RED.E.ADD.F32.FTZ.RN.STRONG.GPU [R148.64], R9 ;  /* 0x000000099400798e */ /* 0x0003e2000c10e786 */
[-C--:B------:R-:W-:Y:S02]  /*6520*/  LEA.HI.X.SX32 R7, R157, R189.reuse, 0x2, P1 ;  /* 0x000000bd9d077211 */ /* 0x080fe400008f16ff */
[-C--:B------:R-:W-:Y:S01]  /*6530*/  LEA.HI.X.SX32 R5, R0, R189.reuse, 0x2, P0 ;  /* 0x000000bd00057211 */ /* 0x080fe200000f16ff */
[----:B------:R-:W-:Y:S01]  /*6540*/  IMAD.IADD R0, R198, 0x1, R245 ;  /* 0x00000001c6007824 */ /* 0x000fe200078e02f5 */
[CC--:B---3--:R-:W-:Y:S01]  /*6550*/  LEA R8, P0, R252.reuse, R188.reuse, 0x2 ;  /* 0x000000bcfc087211 */ /* 0x0c8fe200078010ff */
[----:B------:R2:W-:Y:S04]  /*6560*/  RED.E.ADD.F32.FTZ.RN.STRONG.GPU [R6.64], R10 ;  /* 0x0000000a0600798e */ /* 0x0005e8000c10e786 */
[----:B------:R3:W-:Y:S04]  /*6570*/  RED.E.ADD.F32.FTZ.RN.STRONG.GPU [R4.64], R11 ;  /* 0x0000000b0400798e */ /* 0x0007e8000c10e786 */
[----:B------:R-:W-:Y:S04]  /*6580*/  RED.E.ADD.F32.FTZ.RN.STRONG.GPU [R188.64+0x80], R16 ;  /* 0x00008010bc00798e */ /* 0x000fe8000c10e786 */
[----:B------:R-:W-:Y:S01]  /*6590*/  RED.E.ADD.F32.FTZ.RN.STRONG.GPU [R2.64+0x80], R17 ;  /* 0x000080110200798e */ /* 0x000fe2000c10e786 */
[-C--:B-1----:R-:W-:Y:S05]  /*65a0*/  LEA.HI.X.SX32 R9, R252, R189.reuse, 0x2, P0 ;  /* 0x000000bdfc097211 */ /* 0x082fea00000f16ff */
[----:B------:R1:W-:Y:S01]  /*65b0*/  RED.E.ADD.F32.FTZ.RN.STRONG.GPU [R8.64], R18 ;  /* 0x000000120800798e */ /* 0x0003e2000c10e786 */
[CC--:B--2---:R-:W-:Y:S02]  /*65c0*/  LEA R6, P1, R245.reuse, R188.reuse, 0x2 ;  /* 0x000000bcf5067211 */ /* 0x0c4fe400078210ff */
[CC--:B------:R-:W-:Y:S02]  /*65d0*/  LEA R10, P0, R0.reuse, R188.reuse, 0x2 ;  /* 0x000000bc000a7211 */ /* 0x0c0fe400078010ff */
[-C--:B------:R-:W-:Y:S02]  /*65e0*/  LEA.HI.X.SX32 R7, R245, R189.reuse, 0x2, P1 ;  /* 0x000000bdf5077211 */ /* 0x080fe400008f16ff */
[-C--:B---3--:R-:W-:Y:S01]  /*65f0*/  LEA.HI.X.SX32 R11, R0, R189.reuse, 0x2, P0 ;  /* 0x000000bd000b7211 */ /* 0x088fe200000f16ff */
[----:B------:R-:W-:Y:S01]  /*6600*/  IMAD.IADD R0, R198, 0x1, R244 ;  /* 0x00000001c6007824 */ /* 0x000fe200078e02f4 */
[CC--:B------:R-:W-:Y:S01]  /*6610*/  LEA R4, P1, R222.reuse, R188.reuse, 0x2 ;  /* 0x000000bcde047211 */ /* 0x0c0fe200078210ff */
[----:B------:R2:W-:Y:S03]  /*6620*/  RED.E.ADD.F32.FTZ.RN.STRONG.GPU [R6.64], R19 ;  /* 0x000000130600798e */ /* 0x0005e6000c10e786 */
[-C--:B------:R-:W-:Y:S01]  /*6630*/  LEA.HI.X.SX32 R5, R222, R189.reuse, 0x2, P1 ;  /* 0x000000bdde057211 */ /* 0x080fe200008f16ff */
[----:B------:R-:W-:Y:S04]  /*6640*/  RED.E.ADD.F32.FTZ.RN.STRONG.GPU [R10.64], R12 ;  /* 0x0000000c0a00798e */ /* 0x000fe8000c10e786 */
[----:B------:R-:W-:Y:S01]  /*6650*/  LDSM.16.MT88.4 R16, [R168+0x2000] ;  /* 0x00200000a810783b */ /* 0x000fe20000004200 */
[CC--:B-1----:R-:W-:Y:S04]  /*6660*/  LEA R8, P2, R223.reuse, R188.reuse, 0x2 ;  /* 0x000000bcdf087211 */ /* 0x0c2fe800078410ff */
[-C--:B------:R-:W-:Y:S05]  /*6670*/  LEA.HI.X.SX32 R9, R223, R189.reuse, 0x2, P2 ;  /* 0x000000bddf097211 */ /* 0x080fea00010f16ff */
[----:B------:R1:W-:Y:S01]  /*6680*/  RED.E.ADD.F32.FTZ.RN.STRONG.GPU [R8.64], R13 ;  /* 0x0000000d0800798e */ /* 0x0003e2000c10e786 */
[CC--:B--2---:R-:W-:Y:S03]  /*6690*/  LEA R6, P0, R228.reuse, R188.reuse, 0x2 ;  /* 0x000000bce4067211 */ /* 0x0c4fe600078010ff */
[----:B------:R2:W-:Y:S01]  /*66a0*/  RED.E.ADD.F32.FTZ.RN.STRONG.GPU [R4.64], R14 ;  /* 0x0000000e0400798e */ /* 0x0005e2000c10e786 */
[-C--:B------:R-:W-:Y:S05]  /*66b0*/  LEA.HI.X.SX32 R7, R228, R189.reuse, 0x2, P0 ;  /* 0x000000bde4077211 */ /* 0x080fea00000f16ff */
[----:B------:R3:W-:Y:S04]  /*66c0*/  RED.E.ADD.F32.FTZ.RN.STRONG.GPU [R6.64], R15 ;  /* 0x0000000f0600798e */ /* 0x0007e8000c10e786 */
[----:B------:R-:W-:Y:S04]  /*66d0*/  RED.E.ADD.F32.FTZ.RN.STRONG.GPU [R188.64+0x100], R68 ;  /* 0x00010044bc00798e */ /* 0x000fe8000c10e786 */
[----:B------:R-:W-:Y:S04]  /*66e0*/  RED.E.ADD.F32.FTZ.RN.STRONG.GPU [R2.64+0x100], R69 ;  /* 0x000100450200798e */ /* 0x000fe8000c10e786 */
[----:B------:R-:W-:Y:S01]  /*66f0*/  LDSM.16.MT88.4 R12, [R173+0x1e000] ;  /* 0x01e00000ad0c783b */ /* 0x000fe20000004200 */
[-C--:B-1----:R-:W-:Y:S02]  /*6700*/  LEA R8, P2, R221, R188.reuse, 0x2 ;  /* 0x000000bcdd087211 */ /* 0x082fe400078410ff */
[-C--:B--2---:R-:W-:Y:S02]  /*6710*/  LEA R4, P0, R251, R188.reuse, 0x2 ;  /* 0x000000bcfb047211 */ /* 0x084fe400078010ff */
[-C--:B------:R-:W-:Y:S02]  /*6720*/  LEA.HI.X.SX32 R9, R221, R189.reuse, 0x2, P2 ;  /* 0x000000bddd097211 */ /* 0x080fe400010f16ff */
[-C--:B------:R-:W-:Y:S02]  /*6730*/  LEA.HI.X.SX32 R5, R251, R189.reuse, 0x2, P0 ;  /* 0x000000bdfb057211 */ /* 0x080fe400000f16ff */
[-C--:B---3--:R-:W-:Y:S02]  /*6740*/  LEA R6, P1, R244, R188.reuse, 0x2 ;  /* 0x000000bcf4067211 */ /* 0x088fe400078210ff */
[-C--:B------:R-:W-:Y:S01]  /*6750*/  LEA R10, P0, R0, R188.reuse, 0x2 ;  /* 0x000000bc000a7211 */ /* 0x080fe200078010ff */
[----:B------:R1:W-:Y:S01]  /*6760*/  RED.E.ADD.F32.FTZ.RN.STRONG.GPU [R4.64], R70 ;  /* 0x000000460400798e */ /* 0x0003e2000c10e786 */
[-C--:B------:R-:W-:Y:S02]  /*6770*/  LEA.HI.X.SX32 R7, R244, R189.reuse, 0x2, P1 ;  /* 0x000000bdf4077211 */ /* 0x080fe400008f16ff */
[-C--:B------:R-:W-:Y:S01]  /*6780*/  LEA.HI.X.SX32 R11, R0, R189.reuse, 0x2, P0 ;  /* 0x000000bd000b7211 */ /* 0x080fe200000f16ff */
[----:B------:R-:W-:Y:S02]  /*6790*/  IMAD.IADD R0, R198, 0x1, R243 ;  /* 0x00000001c6007824 */ /* 0x000fe400078e02f3 */
[----:B------:R2:W-:Y:S04]  /*67a0*/  RED.E.ADD.F32.FTZ.RN.STRONG.GPU [R6.64], R71 ;  /* 0x000000470600798e */ /* 0x0005e8000c10e786 */
[----:B------:R-:W-:Y:S04]  /*67b0*/  RED.E.ADD.F32.FTZ.RN.STRONG.GPU [R10.64], R72 ;  /* 0x000000480a00798e */ /* 0x000fe8000c10e786 */
[----:B------:R3:W-:Y:S04]  /*67c0*/  RED.E.ADD.F32.FTZ.RN.STRONG.GPU [R8.64], R73 ;  /* 0x000000490800798e */ /* 0x0007e8000c10e786 */
[----:B------:R-:W-:Y:S01]  /*67d0*/  LDSM.16.MT88.4 R68, [R168+0x4000] ;  /* 0x00400000a844783b */ /* 0x000fe20000004200 */
[CC--:B-1----:R-:W-:Y:S04]  /*67e0*/  LEA R4, P1, R220.reuse, R188.reuse, 0x2 ;  /* 0x000000bcdc047211 */ /* 0x0c2fe800078210ff */
[-C--:B------:R-:W-:Y:S02]  /*67f0*/  LEA.HI.X.SX32 R5, R220, R189.reuse, 0x2, P1 ;  /* 0x000000bddc057211 */ /* 0x080fe400008f16ff */
[CC--:B--2---:R-:W-:Y:S03]  /*6800*/  LEA R6, P0, R227.reuse, R188.reuse, 0x2 ;  /* 0x000000bce3067211 */ /* 0x0c4fe600078010ff */
[----:B------:R1:W-:Y:S01]  /*6810*/  RED.E.ADD.F32.FTZ.RN.STRONG.GPU [R4.64], R74 ;  /* 0x0000004a0400798e */ /* 0x0003e2000c10e786 */
[-C--:B------:R-:W-:Y:S02]  /*6820*/  LEA.HI.X.SX32 R7, R227, R189.reuse, 0x2, P0 ;  /* 0x000000bde3077211 */ /* 0x080fe400000f16ff */
[CC--:B---3--:R-:W-:Y:S03]  /*6830*/  LEA R8, P2, R219.reuse, R188.reuse, 0x2 ;  /* 0x000000bcdb087211 */ /* 0x0c8fe600078410ff */
[----:B------:R2:W-:Y:S01]  /*6840*/  RED.E.ADD.F32.FTZ.RN.STRONG.GPU [R6.64], R75 ;  /* 0x0000004b0600798e */ /* 0x0005e2000c10e786 */
[-C--:B------:R-:W-:Y:S03]  /*6850*/  LEA.HI.X.SX32 R9, R219, R189.reuse, 0x2, P2 ;  /* 0x000000bddb097211 */ /* 0x080fe600010f16ff */
[----:B------:R-:W-:Y:S04]  /*6860*/  RED.E.ADD.F32.FTZ.RN.STRONG.GPU [R188.64+0x180], R80 ;  /* 0x00018050bc00798e */ /* 0x000fe8000c10e786 */
[----:B------:R-:W-:Y:S04]  /*6870*/  RED.E.ADD.F32.FTZ.RN.STRONG.GPU [R2.64+0x180], R81 ;  /* 0x000180510200798e */ /* 0x000fe8000c10e786 */
[----:B------:R-:W-:Y:S01]  /*6880*/  LDSM.16.MT88.4 R72, [R174+0x1e800] ;  /* 0x01e80000ae48783b */ /* 0x000fe20000004200 */
[CC--:B-1----:R-:W-:Y:S04]  /*6890*/  LEA R4, P0, R250.reuse, R188.reuse, 0x2 ;  /* 0x000000bcfa047211 */ /* 0x0c2fe800078010ff */
[-C--:B------:R-:W-:Y:S02]  /*68a0*/  LEA.HI.X.SX32 R5, R250, R189.reuse, 0x2, P0 ;  /* 0x000000bdfa057211 */ /* 0x080fe400000f16ff */
[CC--:B--2---:R-:W-:Y:S02]  /*68b0*/  LEA R6, P1, R243.reuse, R188.reuse, 0x2 ;  /* 0x000000bcf3067211 */ /* 0x0c4fe400078210ff */
[CC--:B------:R-:W-:Y:S01]  /*68c0*/  LEA R10, P0, R0.reuse, R188.reuse, 0x2 ;  /* 0x000000bc000a7211 */ /* 0x0c0fe200078010ff */
        /* <DEDUP_REMOVED lines=21> */
[-C--:B--2---:R-:W-:Y:S02]  /*6a20*/  LEA R6, P1, R242, R188.reuse, 0x2 ;  /* 0x000000bcf2067211 */ /* 0x084fe400078210ff */
[-C--:B------:R-:W-:Y:S01]  /*6a30*/  LEA R10, P0, R0, R188.reuse, 0x2 ;  /* 0x000000bc000a7211 */ /* 0x080fe200078010ff */
[----:B------:R1:W-:Y:S01]  /*6a40*/  RED.E.ADD.F32.FTZ.RN.STRONG.GPU [R4.64], R86 ;  /* 0x000000560400798e */ /* 0x0003e2000c10e786 */
[-C--:B------:R-:W-:Y:S02]  /*6a50*/  LEA.HI.X.SX32 R7, R242, R189.reuse, 0x2, P1 ;  /* 0x000000bdf2077211 */ /* 0x080fe400008f16ff */
[-C--:B------:R-:W-:Y:S01]  /*6a60*/  LEA.HI.X.SX32 R11, R0, R189.reuse, 0x2, P0 ;  /* 0x000000bd000b7211 */ /* 0x080fe200000f16ff */
[----:B------:R-:W-:Y:S02]  /*6a70*/  IMAD.IADD R0, R198, 0x1, R241 ;  /* 0x00000001c6007824 */ /* 0x000fe400078e02f1 */
[----:B------:R2:W-:Y:S04]  /*6a80*/  RED.E.ADD.F32.FTZ.RN.STRONG.GPU [R6.64], R87 ;  /* 0x000000570600798e */ /* 0x0005e8000c10e786 */
[----:B------:R3:W-:Y:S04]  /*6a90*/  RED.E.ADD.F32.FTZ.RN.STRONG.GPU [R10.64], R88 ;  /* 0x000000580a00798e */ /* 0x0007e8000c10e786 */
[----:B------:R4:W-:Y:S04]  /*6aa0*/  RED.E.ADD.F32.FTZ.RN.STRONG.GPU [R8.64], R89 ;  /* 0x000000590800798e */ /* 0x0009e8000c10e786 */
[----:B------:R-:W-:Y:S01]  /*6ab0*/  LDSM.16.MT88.4 R84, [R168+0x2800] ;  /* 0x00280000a854783b */ /* 0x000fe20000004200 */
[CC--:B-1----:R-:W-:Y:S04]  /*6ac0*/  LEA R4, P1, R216.reuse, R188.reuse, 0x2 ;  /* 0x000000bcd8047211 */ /* 0x0c2fe800078210ff */
[-C--:B------:R-:W-:Y:S02]  /*6ad0*/  LEA.HI.X.SX32 R5, R216, R189.reuse, 0x2, P1 ;  /* 0x000000bdd8057211 */ /* 0x080fe400008f16ff */
[CC--:B--2---:R-:W-:Y:S03]  /*6ae0*/  LEA R6, P0, R225.reuse, R188.reuse, 0x2 ;  /* 0x000000bce1067211 */ /* 0x0c4fe600078010ff */
[----:B------:R1:W-:Y:S01]  /*6af0*/  RED.E.ADD.F32.FTZ.RN.STRONG.GPU [R4.64], R90 ;  /* 0x0000005a0400798e */ /* 0x0003e2000c10e786 */
[-C--:B------:R-:W-:Y:S02]  /*6b00*/  LEA.HI.X.SX32 R7, R225, R189.reuse, 0x2, P0 ;  /* 0x000000bde1077211 */ /* 0x080fe400000f16ff */
[CC--:B---3--:R-:W-:Y:S02]  /*6b10*/  LEA R10, P0, R241.reuse, R188.reuse, 0x2 ;  /* 0x000000bcf10a7211 */ /* 0x0c8fe400078010ff */
[CC--:B----4-:R-:W-:Y:S01]  /*6b20*/  LEA R8, P3, R0.reuse, R188.reuse, 0x2 ;  /* 0x000000bc00087211 */ /* 0x0d0fe200078610ff */
[----:B------:R2:W-:Y:S01]  /*6b30*/  RED.E.ADD.F32.FTZ.RN.STRONG.GPU [R6.64], R91 ;  /* 0x0000005b0600798e */ /* 0x0005e2000c10e786 */
[-C--:B------:R-:W-:Y:S02]  /*6b40*/  LEA.HI.X.SX32 R11, R241, R189.reuse, 0x2, P0 ;  /* 0x000000bdf10b7211 */ /* 0x080fe400000f16ff */
[-C--:B------:R-:W-:Y:S01]  /*6b50*/  LEA.HI.X.SX32 R9, R0, R189.reuse, 0x2, P3 ;  /* 0x000000bd00097211 */ /* 0x080fe200018f16ff */
[----:B------:R-:W-:Y:S01]  /*6b60*/  RED.E.ADD.F32.FTZ.RN.STRONG.GPU [R188.64+0x280], R96 ;  /* 0x00028060bc00798e */ /* 0x000fe2000c10e786 */
[----:B------:R-:W-:Y:S03]  /*6b70*/  LOP3.LUT R0, R193, 0x1, RZ, 0xc0, !PT ;  /* 0x00000001c1007812 */ /* 0x000fe600078ec0ff */
[----:B------:R3:W-:Y:S04]  /*6b80*/  RED.E.ADD.F32.FTZ.RN.STRONG.GPU [R2.64+0x280], R97 ;  /* 0x000280610200798e */ /* 0x0007e8000c10e786 */
[----:B------:R-:W-:Y:S01]  /*6b90*/  LDSM.16.MT88.4 R88, [R173+0x1f800] ;  /* 0x01f80000ad58783b */ /* 0x000fe20000004200 */
[CC--:B-1----:R-:W-:Y:S04]  /*6ba0*/  LEA R4, P1, R248.reuse, R188.reuse, 0x2 ;  /* 0x000000bcf8047211 */ /* 0x0c2fe800078210ff */
[-C--:B------:R-:W-:Y:S02]  /*6bb0*/  LEA.HI.X.SX32 R5, R248, R189.reuse, 0x2, P1 ;  /* 0x000000bdf8057211 */ /* 0x080fe400008f16ff */
[CC--:B--2---:R-:W-:Y:S03]  /*6bc0*/  LEA R6, P2, R215.reuse, R188.reuse, 0x2 ;  /* 0x000000bcd7067211 */ /* 0x0c4fe600078410ff */
[----:B------:R1:W-:Y:S01]  /*6bd0*/  RED.E.ADD.F32.FTZ.RN.STRONG.GPU [R4.64], R98 ;  /* 0x000000620400798e */ /* 0x0003e2000c10e786 */
[-C--:B------:R-:W-:Y:S03]  /*6be0*/  LEA.HI.X.SX32 R7, R215, R189.reuse, 0x2, P2 ;  /* 0x000000bdd7077211 */ /* 0x080fe600010f16ff */
[----:B------:R-:W-:Y:S01]  /*6bf0*/  RED.E.ADD.F32.FTZ.RN.STRONG.GPU [R10.64], R99 ;  /* 0x000000630a00798e */ /* 0x000fe2000c10e786 */
[CC--:B---3--:R-:W-:Y:S03]  /*6c00*/  LEA R2, P0, R224.reuse, R188.reuse, 0x2 ;  /* 0x000000bce0027211 */ /* 0x0c8fe600078010ff */
[----:B------:R-:W-:Y:S01]  /*6c10*/  RED.E.ADD.F32.FTZ.RN.STRONG.GPU [R8.64], R92 ;  /* 0x0000005c0800798e */ /* 0x000fe2000c10e786 */
[-C--:B------:R-:W-:Y:S02]  /*6c20*/  LEA.HI.X.SX32 R3, R224, R189.reuse, 0x2, P0 ;  /* 0x000000bde0037211 */ /* 0x080fe400000f16ff */
[----:B------:R-:W-:Y:S01]  /*6c30*/  ISETP.NE.U32.AND P0, PT, R0, 0x1, PT ;  /* 0x000000010000780c */ /* 0x000fe20003f05070 */
[----:B------:R-:W-:Y:S01]  /*6c40*/  RED.E.ADD.F32.FTZ.RN.STRONG.GPU [R6.64], R93 ;  /* 0x0000005d0600798e */ /* 0x000fe2000c10e786 */
[----:B------:R-:W-:Y:S03]  /*6c50*/  @P6 IADD3 R0, P2, R208, -0x100, RZ ;  /* 0xffffff00d0006810 */ /* 0x000fe60007f5e0ff */
[----:B------:R-:W-:Y:S02]  /*6c60*/  LDSM.16.MT88.4 R8, [R168] ;  /* 0x00000000a808783b */ /* 0x000fe40000004200 */
[----:B------:R-:W-:Y:S01]  /*6c70*/  @P6 IMAD.MOV.U32 R208, RZ, RZ, R0 ;  /* 0x000000ffffd06224 */ /* 0x000fe200078e0000 */
[C---:B------:R-:W-:Y:S05]  /*6c80*/  IADD3 R0, R168.reuse, -0x6000, RZ ;  /* 0xffffa000a8007810 */ /* 0x040fea0007ffe0ff */
[----:B------:R-:W-:Y:S02]  /*6c90*/  @P0 IADD3 R0, R168, 0x6000, RZ ;  /* 0x00006000a8000810 */ /* 0x000fe40007ffe0ff */
[C---:B-1----:R-:W-:Y:S04]  /*6ca0*/  LEA R4, P1, R214.reuse, R188, 0x2 ;  /* 0x000000bcd6047211 */ /* 0x042fe800078210ff */
[----:B------:R-:W-:Y:S02]  /*6cb0*/  LEA.HI.X.SX32 R5, R214, R189, 0x2, P1 ;  /* 0x000000bdd6057211 */ /* 0x000fe400008f16ff */
[----:B------:R-:W-:Y:S03]  /*6cc0*/  @P6 IADD3 R213, P1, R213, -0x100, RZ ;  /* 0xffffff00d5d56810 */ /* 0x000fe60007f3e0ff */
[----:B------:R-:W-:Y:S01]  /*6cd0*/  RED.E.ADD.F32.FTZ.RN.STRONG.GPU [R4.64], R94 ;  /* 0x0000005e0400798e */ /* 0x000fe2000c10e786 */
[----:B------:R-:W-:Y:S03]  /*6ce0*/  @P6 IADD3.X R212, R212, -0x1, RZ, P1, !PT ;  /* 0xffffffffd4d46810 */ /* 0x000fe60000ffe4ff */
[----:B------:R-:W1:Y:S04]  /*6cf0*/  LDSM.16.MT88.4 R4, [R174+0x1e000] ;  /* 0x01e00000ae04783b */ /* 0x000e680000004200 */
[----:B------:R2:W-:Y:S04]  /*6d00*/  RED.E.ADD.F32.FTZ.RN.STRONG.GPU [R2.64], R95 ;  /* 0x0000005f0200798e */ /* 0x0005e8000c10e786 */
[----:B------:R-:W-:Y:S01]  /*6d10*/  LDSM.16.MT88.4 R92, [R168+0x3800] ;  /* 0x00380000a85c783b */ /* 0x000fe20000004200 */
[----:B--2---:R-:W-:Y:S02]  /*6d20*/  @P6 IADD3.X R2, R207, -0x1, RZ, P2, !PT ;  /* 0xffffffffcf026810 */ /* 0x004fe400017fe4ff */
[C---:B------:R-:W-:Y:S02]  /*6d30*/  ISETP.GT.AND P2, PT, R193.reuse, R231, PT ;  /* 0x000000e7c100720c */ /* 0x040fe40003f44270 */
[----:B------:R-:W-:Y:S01]  /*6d40*/  IADD3 R3, R193, -0x1, RZ ;  /* 0xffffffffc1037810 */ /* 0x000fe20007ffe0ff */
[----:B------:R-:W-:Y:S01]  /*6d50*/  @P6 IMAD.MOV.U32 R207, RZ, RZ, R2 ;  /* 0x000000ffffcf6224 */ /* 0x000fe200078e0002 */
[-C--:B-1----:R-:W-:Y:S05]  /*6d60*/  HMMA.16816.F32.BF16 R100, R4, R8.reuse, R100 ;  /* 0x000000080464723c */ /* 0x082fea0000041864 */
[----:B------:R-:W-:Y:S03]  /*6d70*/  IMAD.MOV.U32 R193, RZ, RZ, R3 ;  /* 0x000000ffffc17224 */ /* 0x000fe600078e0003 */
        /* <DEDUP_REMOVED lines=14> */
[----:B------:R-:W2:Y:S04]  /*6e60*/  LDSM.16.MT88.4 R4, [R174+0x1f000] ;  /* 0x01f00000ae04783b */ /* 0x000ea80000004200 */
[----:B------:R-:W3:Y:S03]  /*6e70*/  LDSM.16.MT88.4 R68, [R168+0x3000] ;  /* 0x00300000a844783b */ /* 0x000ee60000004200 */
[-C--:B------:R-:W-:Y:S08]  /*6e80*/  HMMA.16816.F32.BF16 R100, R72, R76.reuse, R100 ;  /* 0x0000004c4864723c */ /* 0x080ff00000041864 */
        /* <DEDUP_REMOVED lines=14> */
[----:B------:R3:W1:Y:S07]  /*6f70*/  LDSM.16.MT88.4 R8, [R168+0x5800] ;  /* 0x00580000a808783b */ /* 0x00066e0000004200 */
[-C--:B--2---:R-:W-:Y:S08]  /*6f80*/  HMMA.16816.F32.BF16 R100, R4, R12.reuse, R100 ;  /* 0x0000000c0464723c */ /* 0x084ff00000041864 */
[C---:B------:R-:W-:Y:S08]  /*6f90*/  HMMA.16816.F32.BF16 R104, R16.reuse, R12, R104 ;  /* 0x0000000c1068723c */ /* 0x040ff00000041868 */
[-C--:B------:R-:W-:Y:S04]  /*6fa0*/  HMMA.16816.F32.BF16 R108, R16, R14.reuse, R108 ;  /* 0x0000000e106c723c */ /* 0x080fe8000004186c */
[----:B---3--:R-:W-:Y:S04]  /*6fb0*/  IMAD.MOV.U32 R168, RZ, RZ, R0 ;  /* 0x000000ffffa87224 */ /* 0x008fe800078e0000 */
[C---:B------:R-:W-:Y:S08]  /*6fc0*/  HMMA.16816.F32.BF16 R112, R4.reuse, R14, R112 ;  /* 0x0000000e0470723c */ /* 0x040ff00000041870 */
[-C--:B------:R-:W-:Y:S08]  /*6fd0*/  HMMA.16816.F32.BF16 R116, R4, R68.reuse, R116 ;  /* 0x000000440474723c */ /* 0x080ff00000041874 */
        /* <DEDUP_REMOVED lines=19> */
[----:B------:R-:W-:-:S07]  /*7110*/  @P2 BRA `(.L_x_158) ;  /* 0xffffcc3000002947 */ /* 0x000fce000383ffff */
[----:B------:R-:W2:Y:S01]  /*7120*/  LDL R98, [R1] ;  /* 0x0000000001627983 */ /* 0x000ea20000100800 */
        /* <DEDUP_REMOVED lines=35> */
[----:B------:R-:W-:Y:S01]  /*7360*/  STS [R236], R24 ;  /* 0x00000018ec007388 */ /* 0x000fe20000000800 */
[----:B------:R-:W-:Y:S01]  /*7370*/  FMUL.FTZ R16, R117, c[0x0][0x2e0] ;  /* 0x0000b80075107a20 */ /* 0x000fe20000410000 */
[----:B------:R-:W-:Y:S01]  /*7380*/  F2FP.BF16.PACK_AB R17, R17, R110 ;  /* 0x0000006e1111723e */ /* 0x000fe200000010ff */
[----:B------:R-:W-:Y:S01]  /*7390*/  FMUL.FTZ R118, R118, c[0x0][0x2e0] ;  /* 0x0000b80076767a20 */ /* 0x000fe20000410000 */
[----:B------:R-:W-:Y:S01]  /*73a0*/  STS [R236+0x400], R23 ;  /* 0x00040017ec007388 */ /* 0x000fe20000000800 */
        /* <DEDUP_REMOVED lines=57> */
[----:B------:R-:W-:-:S02]  /*7740*/  F2FP.BF16.PACK_AB R2, R2, R140 ;  /* 0x0000008c0202723e */ /* 0x000fc400000010ff */
[----:B------:R-:W-:Y:S01]  /*7750*/  STS [R236+0x4000], R8 ;  /* 0x00400008ec007388 */ /* 0x000fe20000000800 */
[----:B------:R-:W-:Y:S02]  /*7760*/  F2FP.BF16.PACK_AB R48, R49, R48 ;  /* 0x000000303130723e */ /* 0x000fe400000010ff */
[----:B------:R-:W-:Y:S01]  /*7770*/  F2FP.BF16.PACK_AB R0, R0, R142 ;  /* 0x0000008e0000723e */ /* 0x000fe200000010ff */
[----:B------:R-:W-:Y:S01]  /*7780*/  STS [R236+0x4400], R7 ;  /* 0x00440007ec007388 */ /* 0x000fe20000000800 */
[----:B------:R-:W-:Y:S02]  /*7790*/  F2FP.BF16.PACK_AB R50, R51, R50 ;  /* 0x000000323332723e */ /* 0x000fe400000010ff */
[----:B------:R-:W-:Y:S01]  /*77a0*/  F2FP.BF16.PACK_AB R40, R41, R40 ;  /* 0x000000282928723e */ /* 0x000fe200000010ff */
[----:B------:R-:W-:Y:S01]  /*77b0*/  STS [R237+0x4000], R4 ;  /* 0x00400004ed007388 */ /* 0x000fe20000000800 */
[----:B------:R-:W-:Y:S02]  /*77c0*/  F2FP.BF16.PACK_AB R42, R43, R42 ;  /* 0x0000002a2b2a723e */ /* 0x000fe400000010ff */
[----:B------:R-:W-:Y:S01]  /*77d0*/  F2FP.BF16.PACK_AB R44, R45, R44 ;  /* 0x0000002c2d2c723e */ /* 0x000fe200000010ff */
[----:B------:R-:W-:Y:S01]  /*77e0*/  STS [R237+0x4400], R3 ;  /* 0x00440003ed007388 */ /* 0x000fe20000000800 */
[----:B------:R-:W-:-:S02]  /*77f0*/  F2FP.BF16.PACK_AB R46, R47, R46 ;  /* 0x0000002e2f2e723e */ /* 0x000fc400000010ff */
        /* <DEDUP_REMOVED lines=10> */
[----:B------:R1:W-:Y:S01]  /*78a0*/  STS [R237+0x5400], R0 ;  /* 0x00540000ed007388 */ /* 0x0003e20000000800 */
[----:B------:R-:W-:-:S03]  /*78b0*/  F2FP.BF16.PACK_AB R62, R63, R62 ;  /* 0x0000003e3f3e723e */ /* 0x000fc600000010ff */
        /* <DEDUP_REMOVED lines=16> */
[----:B------:R-:W4:Y:S04]  /*79c0*/  S2R R157, SR_CTAID.Y ;  /* 0x00000000009d7919 */ /* 0x000f280000002600 */
[----:B------:R3:W-:Y:S04]  /*79d0*/  STS [R236+0xa000], R52 ;  /* 0x00a00034ec007388 */ /* 0x0007e80000000800 */
[----:B------:R3:W-:Y:S04]  /*79e0*/  STS [R236+0xa400], R54 ;  /* 0x00a40036ec007388 */ /* 0x0007e80000000800 */
[----:B------:R3:W-:Y:S04]  /*79f0*/  STS [R237+0xa000], R64 ;  /* 0x00a00040ed007388 */ /* 0x0007e80000000800 */
[----:B------:R3:W-:Y:S04]  /*7a00*/  STS [R237+0xa400], R66 ;  /* 0x00a40042ed007388 */ /* 0x0007e80000000800 */
[----:B------:R3:W-:Y:S04]  /*7a10*/  STS [R236+0xb000], R56 ;  /* 0x00b00038ec007388 */ /* 0x0007e80000000800 */
[----:B------:R3:W-:Y:S01]  /*7a20*/  STS [R236+0xb400], R58 ;  /* 0x00b4003aec007388 */ /* 0x0007e20000000800 */
[----:B----4-:R-:W-:-:S03]  /*7a30*/  SHF.R.S32.HI R97, RZ, 0x1f, R157 ;  /* 0x0000001fff617819 */ /* 0x010fc6000001149d */
[----:B------:R3:W-:Y:S04]  /*7a40*/  STS [R237+0xb000], R60 ;  /* 0x00b0003ced007388 */ /* 0x0007e80000000800 */
[----:B------:R3:W-:Y:S04]  /*7a50*/  STS [R237+0xb400], R62 ;  /* 0x00b4003eed007388 */ /* 0x0007e80000000800 */
[----:B------:R-:W4:Y:S01]  /*7a60*/  S2R R96, SR_CTAID.Y ;  /* 0x0000000000607919 */ /* 0x000f220000002600 */
[----:B--2---:R-:W-:-:S13]  /*7a70*/  ISETP.NE.AND P0, PT, R98, -0x1, PT ;  /* 0xffffffff6200780c */ /* 0x004fda0003f05270 */
[----:B-1----:R-:W-:-:S05]  /*7a80*/  @P0 IADD3 R0, R233, R98, RZ ;  /* 0x00000062e9000210 */ /* 0x002fca0007ffe0ff */
[----:B------:R-:W-:-:S04]  /*7a90*/  @P0 IMAD.WIDE.U32 R2, R0, c[0x0][0x3a0], RZ ;  /* 0x0000e80000020a25 */ /* 0x000fc800078e00ff */
[----:B------:R-:W-:Y:S01]  /*7aa0*/  @P0 IMAD R5, R0, c[0x0][0x3a4], R3 ;  /* 0x0000e90000050a24 */ /* 0x000fe200078e0203 */
[----:B------:R-:W-:Y:S01]  /*7ab0*/  @P0 MOV R4, R2 ;  /* 0x0000000200040202 */ /* 0x000fe20000000f00 */
[----:B------:R-:W-:Y:S05]  /*7ac0*/  @P0 BRA `(.L_x_159) ;  /* 0x000000a000000947 */ /* 0x000fea0003800000 */
[----:B---34-:R-:W-:Y:S01]  /*7ad0*/  SHF.R.S32.HI R0, RZ, 0x1f, R233 ;  /* 0x0000001fff007819 */ /* 0x018fe200000114e9 */
        /* <DEDUP_REMOVED lines=9> */
.L_x_159:
[----:B---34-:R-:W-:-:S05]  /*7b70*/  @P0 IADD3 R0, R233, R98, RZ ;  /* 0x00000062e9000210 */ /* 0x018fca0007ffe0ff */
        /* <DEDUP_REMOVED lines=14> */
.L_x_160:
[----:B------:R-:W-:Y:S01]  /*7c60*/  BAR.SYNC.DEFER_BLOCKING 0x0 ;  /* 0x0000000000007b1d */ /* 0x000fe20000010000 */
[----:B------:R-:W-:Y:S01]  /*7c70*/  SHF.R.S32.HI R24, RZ, 0x1f, R246 ;  /* 0x0000001fff187819 */ /* 0x000fe200000114f6 */
[----:B------:R-:W-:Y:S01]  /*7c80*/  IMAD R23, R235, -0x40, R209 ;  /* 0xffffffc0eb177824 */ /* 0x000fe200078e02d1 */
[----:B------:R-:W-:Y:S02]  /*7c90*/  MOV R20, R200 ;  /* 0x000000c800147202 */ /* 0x000fe40000000f00 */
[----:B------:R-:W-:Y:S01]  /*7ca0*/  MOV R21, R201 ;  /* 0x000000c900157202 */ /* 0x000fe20000000f00 */
[----:B------:R-:W1:Y:S01]  /*7cb0*/  S2R R65, SR_CTAID.Z ;  /* 0x0000000000417919 */ /* 0x000e620000002700 */
[----:B------:R-:W-:Y:S01]  /*7cc0*/  IMAD R0, R24, c[0x0][0x3a0], RZ ;  /* 0x0000e80018007a24 */ /* 0x000fe200078e02ff */
[----:B------:R-:W-:Y:S01]  /*7cd0*/  ISETP.GE.AND P4, PT, R234, R23, PT ;  /* 0x00000017ea00720c */ /* 0x000fe20003f86270 */
[----:B------:R-:W-:Y:S01]  /*7ce0*/  BSSY B0, `(.L_x_161) ;  /* 0x0000026000007945 */ /* 0x000fe20003800000 */
[----:B------:R-:W-:Y:S01]  /*7cf0*/  IMAD.WIDE.U32 R2, R246, c[0x0][0x3a0], R20 ;  /* 0x0000e800f6027a25 */ /* 0x000fe200078e0014 */
[----:B------:R-:W-:-:S03]  /*7d00*/  SHF.R.S32.HI R64, RZ, 0x1f, R234 ;  /* 0x0000001fff407819 */ /* 0x000fc600000114ea */
[----:B------:R-:W-:Y:S01]  /*7d10*/  IMAD R0, R246, c[0x0][0x3a4], R0 ;  /* 0x0000e900f6007a24 */ /* 0x000fe200078e0200 */
[----:B------:R-:W-:-:S04]  /*7d20*/  IADD3 R2, P0, R4, R2, RZ ;  /* 0x0000000204027210 */ /* 0x000fc80007f1e0ff */
[----:B------:R-:W-:Y:S01]  /*7d30*/  IADD3.X R3, R5, R3, R0, P0, !PT ;  /* 0x0000000305037210 */ /* 0x000fe200007fe400 */
[----:B------:R2:W3:Y:S04]  /*7d40*/  LDS.128 R36, [R191+0x13000] ;  /* 0x01300000bf247984 */ /* 0x0004e80000000c00 */
[----:B------:R2:W4:Y:S01]  /*7d50*/  LDS.128 R32, [R191+0x15000] ;  /* 0x01500000bf207984 */ /* 0x0005220000000c00 */
[----:B-1----:R-:W-:Y:S01]  /*7d60*/  SHF.R.S32.HI R27, RZ, 0x1f, R65 ;  /* 0x0000001fff1b7819 */ /* 0x002fe20000011441 */
[----:B------:R-:W-:Y:S02]  /*7d70*/  IMAD.WIDE.U32 R4, R65, c[0x0][0x3b8], R2 ;  /* 0x0000ee0041047a25 */ /* 0x000fe400078e0002 */
[----:B------:R2:W1:Y:S02]  /*7d80*/  LDS.128 R28, [R191+0x17000] ;  /* 0x01700000bf1c7984 */ /* 0x0004640000000c00 */
[----:B------:R-:W-:-:S02]  /*7d90*/  IMAD R0, R27, c[0x0][0x3b8], RZ ;  /* 0x0000ee001b007a24 */ /* 0x000fc400078e02ff */
[----:B------:R2:W1:Y:S02]  /*7da0*/  LDS.128 R48, [R191+0x18000] ;  /* 0x01800000bf307984 */ /* 0x0004640000000c00 */
[----:B------:R-:W-:Y:S02]  /*7db0*/  IMAD R0, R65, c[0x0][0x3bc], R0 ;  /* 0x0000ef0041007a24 */ /* 0x000fe400078e0200 */
[----:B------:R2:W1:Y:S04]  /*7dc0*/  LDS.128 R60, [R191+0x19000] ;  /* 0x01900000bf3c7984 */ /* 0x0004680000000c00 */
[----:B------:R2:W1:Y:S01]  /*7dd0*/  LDS.128 R44, [R191+0x1a000] ;  /* 0x01a00000bf2c7984 */ /* 0x0004620000000c00 */
[----:B------:R-:W-:-:S03]  /*7de0*/  IADD3 R22, R0, R5, RZ ;  /* 0x0000000500167210 */ /* 0x000fc60007ffe0ff */
[----:B------:R2:W1:Y:S04]  /*7df0*/  LDS.128 R56, [R191+0x1b000] ;  /* 0x01b00000bf387984 */ /* 0x0004680000000c00 */
[----:B------:R2:W1:Y:S04]  /*7e00*/  LDS.128 R40, [R191+0x1c000] ;  /* 0x01c00000bf287984 */ /* 0x0004680000000c00 */
[----:B------:R2:W1:Y:S01]  /*7e10*/  LDS.128 R52, [R191+0x1d000] ;  /* 0x01d00000bf347984 */ /* 0x0004620000000c00 */
[----:B------:R-:W-:Y:S05]  /*7e20*/  @P4 BRA `(.L_x_162) ;  /* 0x0000011000004947 */ /* 0x000fea0003800000 */
[----:B------:R-:W-:Y:S01]  /*7e30*/  ISETP.GE.AND P2, PT, R200, c[0x0][0x220], PT ;  /* 0x00008800c8007a0c */ /* 0x000fe20003f46270 */
[----:B------:R-:W2:Y:S01]  /*7e40*/  LDS.128 R16, [R191+0x14000] ;  /* 0x01400000bf107984 */ /* 0x000ea20000000c00 */
[----:B------:R-:W-:Y:S01]  /*7e50*/  MOV R3, R22 ;  /* 0x0000001600037202 */ /* 0x000fe20000000f00 */
[----:B------:R-:W-:Y:S01]  /*7e60*/  IMAD R0, R64, c[0x0][0x3a0], RZ ;  /* 0x0000e80040007a24 */ /* 0x000fe200078e02ff */
[----:B------:R-:W-:Y:S01]  /*7e70*/  ISETP.GE.AND P1, PT, R210, c[0x0][0x220], PT ;  /* 0x00008800d2007a0c */ /* 0x000fe20003f26270 */
[----:B------:R-:W4:Y:S01]  /*7e80*/  LDS.128 R12, [R191+0x16000] ;  /* 0x01600000bf0c7984 */ /* 0x000f220000000c00 */
[----:B------:R-:W-:Y:S01]  /*7e90*/  IMAD.MOV.U32 R2, RZ, RZ, R4 ;  /* 0x000000ffff027224 */ /* 0x000fe200078e0004 */
[----:B------:R-:W-:Y:S01]  /*7ea0*/  ISETP.GE.AND P0, PT, R211, c[0x0][0x220], PT ;  /* 0x00008800d3007a0c */ /* 0x000fe20003f06270 */
[----:B------:R-:W-:-:S02]  /*7eb0*/  IMAD R0, R234, c[0x0][0x3a4], R0 ;  /* 0x0000e900ea007a24 */ /* 0x000fc400078e0200 */
[----:B------:R-:W-:-:S03]  /*7ec0*/  IMAD.WIDE.U32 R6, R234, c[0x0][0x3a0], R2 ;  /* 0x0000e800ea067a25 */ /* 0x000fc600078e0002 */
[----:B------:R-:W3:Y:S01]  /*7ed0*/  @!P2 LDS.128 R8, [R191+0x12000] ;  /* 0x01200000bf08a984 */ /* 0x000ee20000000c00 */
[----:B------:R-:W-:Y:S01]  /*7ee0*/  IMAD.IADD R0, R0, 0x1, R7 ;  /* 0x0000000100007824 */ /* 0x000fe200078e0207 */
[----:B------:R-:W-:-:S04]  /*7ef0*/  LEA R2, P3, R6, c[0x0][0x340], 0x1 ;  /* 0x0000d00006027a11 */ /* 0x000fc800078608ff */
[----:B------:R-:W-:-:S05]  /*7f00*/  LEA.HI.X R3, R6, c[0x0][0x344], R0, 0x1, P3 ;  /* 0x0000d10006037a11 */ /* 0x000fca00018f0c00 */
[----:B--2---:R2:W-:Y:S04]  /*7f10*/  @!P1 STG.E.128 [R2.64+0x80], R16 ;  /* 0x0000801002009986 */ /* 0x0045e8000c101d06 */
[----:B----4-:R2:W-:Y:S04]  /*7f20*/  @!P0 STG.E.128 [R2.64+0x100], R12 ;  /* 0x0001000c02008986 */ /* 0x0105e8000c101d06 */
[----:B---3--:R2:W-:Y:S02]  /*7f30*/  @!P2 STG.E.128 [R2.64], R8 ;  /* 0x000000080200a986 */ /* 0x0085e4000c101d06 */
.L_x_162:
[----:B------:R-:W-:Y:S05]  /*7f40*/  BSYNC B0 ;  /* 0x0000000000007941 */ /* 0x000fea0003800000 */
.L_x_161:
[----:B------:R-:W-:Y:S01]  /*7f50*/  IADD3 R0, R234, 0x20, RZ ;  /* 0x00000020ea007810 */ /* 0x000fe20007ffe0ff */
[----:B------:R-:W-:Y:S03]  /*7f60*/  BSSY B0, `(.L_x_163) ;  /* 0x0000013000007945 */ /* 0x000fe60003800000 */
[----:B------:R-:W-:-:S13]  /*7f70*/  ISETP.GE.AND P3, PT, R0, R23, PT ;  /* 0x000000170000720c */ /* 0x000fda0003f66270 */
[----:B------:R-:W-:Y:S05]  /*7f80*/  @P3 BRA `(.L_x_164) ;  /* 0x0000010000003947 */ /* 0x000fea0003800000 */
[----:B------:R-:W-:Y:S02]  /*7f90*/  IADD3 R0, P0, R234, 0x20, RZ ;  /* 0x00000020ea007810 */ /* 0x000fe40007f1e0ff */
[----:B--2---:R-:W-:Y:S02]  /*7fa0*/  MOV R3, R22 ;  /* 0x0000001600037202 */ /* 0x004fe40000000f00 */
[----:B------:R-:W-:Y:S01]  /*7fb0*/  ISETP.GE.AND P2, PT, R200, c[0x0][0x220], PT ;  /* 0x00008800c8007a0c */ /* 0x000fe20003f46270 */
[----:B------:R-:W-:Y:S01]  /*7fc0*/  IMAD.X R2, RZ, RZ, R64, P0 ;  /* 0x000000ffff027224 */ /* 0x000fe200000e0640 */
[----:B------:R-:W-:Y:S02]  /*7fd0*/  ISETP.GE.AND P1, PT, R210, c[0x0][0x220], PT ;  /* 0x00008800d2007a0c */ /* 0x000fe40003f26270 */
[----:B------:R-:W-:Y:S01]  /*7fe0*/  ISETP.GE.AND P0, PT, R211, c[0x0][0x220], PT ;  /* 0x00008800d3007a0c */ /* 0x000fe20003f06270 */
[----:B------:R-:W-:Y:S02]  /*7ff0*/  IMAD R5, R2, c[0x0][0x3a0], RZ ;  /* 0x0000e80002057a24 */ /* 0x000fe400078e02ff */
[----:B------:R-:W-:-:S04]  /*8000*/  IMAD.MOV.U32 R2, RZ, RZ, R4 ;  /* 0x000000ffff027224 */ /* 0x000fc800078e0004 */
[----:B------:R-:W-:-:S04]  /*8010*/  IMAD.WIDE.U32 R6, R0, c[0x0][0x3a0], R2 ;  /* 0x0000e80000067a25 */ /* 0x000fc800078e0002 */
[----:B------:R-:W-:Y:S01]  /*8020*/  IMAD R0, R0, c[0x0][0x3a4], R5 ;  /* 0x0000e90000007a24 */ /* 0x000fe200078e0205 */
[----:B------:R-:W-:-:S03]  /*8030*/  LEA R2, P5, R6, c[0x0][0x340], 0x1 ;  /* 0x0000d00006027a11 */ /* 0x000fc600078a08ff */
[----:B------:R-:W-:-:S05]  /*8040*/  IMAD.IADD R0, R0, 0x1, R7 ;  /* 0x0000000100007824 */ /* 0x000fca00078e0207 */
[----:B------:R-:W-:-:S05]  /*8050*/  LEA.HI.X R3, R6, c[0x0][0x344], R0, 0x1, P5 ;  /* 0x0000d10006037a11 */ /* 0x000fca00028f0c00 */
[----:B---3--:R2:W-:Y:S04]  /*8060*/  @!P2 STG.E.128 [R2.64], R36 ;  /* 0x000000240200a986 */ /* 0x0085e8000c101d06 */
[----:B----4-:R2:W-:Y:S04]  /*8070*/  @!P1 STG.E.128 [R2.64+0x80], R32 ;  /* 0x0000802002009986 */ /* 0x0105e8000c101d06 */
[----:B-1----:R2:W-:Y:S02]  /*8080*/  @!P0 STG.E.128 [R2.64+0x100], R28 ;  /* 0x0001001c02008986 */ /* 0x0025e4000c101d06 */
.L_x_164:
[----:B------:R-:W-:Y:S05]  /*8090*/  BSYNC B0 ;  /* 0x0000000000007941 */ /* 0x000fea0003800000 */
.L_x_163:
[----:B--2---:R-:W-:Y:S01]  /*80a0*/  IMAD.WIDE.U32 R2, R246, c[0x0][0x3a8], R20 ;  /* 0x0000ea00f6027a25 */ /* 0x004fe200078e0014 */
[----:B------:R-:W-:Y:S03]  /*80b0*/  BSSY B0, `(.L_x_165) ;  /* 0x0000018000007945 */ /* 0x000fe60003800000 */
[----:B------:R-:W-:Y:S01]  /*80c0*/  IMAD R0, R24, c[0x0][0x3a8], RZ ;  /* 0x0000ea0018007a24 */ /* 0x000fe200078e02ff */
[----:B------:R-:W-:Y:S01]  /*80d0*/  IADD3 R2, P0, R25, R2, RZ ;  /* 0x0000000219027210 */ /* 0x000fe20007f1e0ff */
[----:B------:R-:W-:-:S02]  /*80e0*/  IMAD R4, R27, c[0x0][0x3c0], RZ ;  /* 0x0000f0001b047a24 */ /* 0x000fc400078e02ff */
[----:B------:R-:W-:-:S05]  /*80f0*/  IMAD R0, R246, c[0x0][0x3ac], R0 ;  /* 0x0000eb00f6007a24 */ /* 0x000fca00078e0200 */
        /* <DEDUP_REMOVED lines=16> */
[----:B-1----:R1:W-:Y:S04]  /*8200*/  @!P2 STG.E.128 [R2.64], R48 ;  /* 0x000000300200a986 */ /* 0x0023e8000c101d06 */
[----:B------:R1:W-:Y:S04]  /*8210*/  @!P1 STG.E.128 [R2.64+0x80], R44 ;  /* 0x0000802c02009986 */ /* 0x0003e8000c101d06 */
[----:B------:R1:W-:Y:S02]  /*8220*/  @!P0 STG.E.128 [R2.64+0x100], R40 ;  /* 0x0001002802008986 */ /* 0x0003e4000c101d06 */
.L_x_166:
[----:B------:R-:W-:Y:S05]  /*8230*/  BSYNC B0 ;  /* 0x0000000000007941 */ /* 0x000fea0003800000 */
.L_x_165:
[----:B------:R-:W-:Y:S05]  /*8240*/  @P3 BRA `(.L_x_137) ;  /* 0x0000010000003947 */ /* 0x000fea0003800000 */
[----:B------:R-:W-:Y:S02]  /*8250*/  IADD3 R0, P0, R234, 0x20, RZ ;  /* 0x00000020ea007810 */ /* 0x000fe40007f1e0ff */
[----:B-1----:R-:W-:-:S02]  /*8260*/  MOV R3, R8 ;  /* 0x0000000800037202 */ /* 0x002fc40000000f00 */
        /* <DEDUP_REMOVED lines=11> */
[----:B------:R1:W-:Y:S04]  /*8320*/  @!P2 STG.E.128 [R2.64], R60 ;  /* 0x0000003c0200a986 */ /* 0x0003e8000c101d06 */
[----:B------:R1:W-:Y:S04]  /*8330*/  @!P1 STG.E.128 [R2.64+0x80], R56 ;  /* 0x0000803802009986 */ /* 0x0003e8000c101d06 */
[----:B------:R1:W-:Y:S02]  /*8340*/  @!P0 STG.E.128 [R2.64+0x100], R52 ;  /* 0x0001003402008986 */ /* 0x0003e4000c101d06 */
.L_x_137:
[----:B------:R-:W-:Y:S05]  /*8350*/  BSYNC B1 ;  /* 0x0000000000017941 */ /* 0x000fea0003800000 */
.L_x_123:
[----:B------:R-:W-:-:S04]  /*8360*/  IADD3 R235, R235, c[0x0][0xc], RZ ;  /* 0x00000300ebeb7a10 */ /* 0x000fc80007ffe0ff */
[----:B------:R-:W-:-:S13]  /*8370*/  ISETP.GE.AND P0, PT, R235, UR4, PT ;  /* 0x00000004eb007c0c */ /* 0x000fda000bf06270 */
[----:B------:R-:W-:Y:S01]  /*8380*/  @P0 CALL.REL.NOINC `(.L_x_167) ;  /* 0x0000001000000944 */ /* 0x000fe20003c00000 */
[----:B------:R-:W-:Y:S05]  /*8390*/  BRA `(.L_x_168) ;  /* 0xffff852000007947 */ /* 0x000fea000383ffff */
.L_x_167:
[----:B------:R-:W-:Y:S05]  /*83a0*/  EXIT ;  /* 0x000000000000794d */ /* 0x000fea0003800000 */
.L_x_169:
        /* <DEDUP_REMOVED lines=13> */
.L_x_801:


//--------------------- .text._ZN5flash44flash_bwd_dq_dk_dv_loop_seqk_parallel_kernelI23Flash_bwd_kernel_traitsILi192ELi64ELi64ELi8ELi4ELi2ELi2ELb0ELb0EN7cutlass10bfloat16_tE19Flash_kernel_traitsILi192ELi64ELi64ELi8ES3_EELb0ELb1ELb0ELb0ELb0ELb1ELb0EEEvNS_16Flash_bwd_paramsE --------------------------
	.section	.text._ZN5flash44flash_bwd_dq_dk_dv_loop_seqk_parallel_kernelI23Flash_bwd_kernel_traitsILi192ELi64ELi64ELi8ELi4ELi2ELi2ELb0ELb0EN7cutlass10bfloat16_tE19Flash_kernel_traitsILi192ELi64ELi64ELi8ES3_EELb0ELb1ELb0ELb0ELb0ELb1ELb0EEEvNS_16Flash_bwd_paramsE,"ax",@progbits
	.sectioninfo	@"SHI_REGISTERS=255"
	.align	128
        .global         _ZN5flash44flash_bwd_dq_dk_dv_loop_seqk_parallel_kernelI23Flash_bwd_kernel_traitsILi192ELi64ELi64ELi8ELi4ELi2ELi2ELb0ELb0EN7cutlass10bfloat16_tE19Flash_kernel_traitsILi192ELi64ELi64ELi8ES3_EELb0ELb1ELb0ELb0ELb0ELb1ELb0EEEvNS_16Flash_bwd_paramsE
        .type           _ZN5flash44flash_bwd_dq_dk_dv_loop_seqk_parallel_kernelI23Flash_bwd_kernel_traitsILi192ELi64ELi64ELi8ELi4ELi2ELi2ELb0ELb0EN7cutlass10bfloat16_tE19Flash_kernel_traitsILi192ELi64ELi64ELi8ES3_EELb0ELb1ELb0ELb0ELb0ELb1ELb0EEEvNS_16Flash_bwd_paramsE,@function
        .size           _ZN5flash44flash_bwd_dq_dk_dv_loop_seqk_parallel_kernelI23Flash_bwd_kernel_traitsILi192ELi64ELi64ELi8ELi4ELi2ELi2ELb0ELb0EN7cutlass10bfloat16_tE19Flash_kernel_traitsILi192ELi64ELi64ELi8ES3_EELb0ELb1ELb0ELb0ELb0ELb1ELb0EEEvNS_16Flash_bwd_paramsE,(.L_x_802 - _ZN5flash44flash_bwd_dq_dk_dv_loop_seqk_parallel_kernelI23Flash_bwd_kernel_traitsILi192ELi64ELi64ELi8ELi4ELi2ELi2ELb0ELb0EN7cutlass10bfloat16_tE19Flash_kernel_traitsILi192ELi64ELi64ELi8ES3_EELb0ELb1ELb0ELb0ELb0ELb1ELb0EEEvNS_16Flash_bwd_paramsE)
        .other          _ZN5flash44flash_bwd_dq_dk_dv_loop_seqk_parallel_kernelI23Flash_bwd_kernel_traitsILi192ELi64ELi64ELi8ELi4ELi2ELi2ELb0ELb0EN7cutlass10bfloat16_tE19Flash_kernel_traitsILi192ELi64ELi64ELi8ES3_EELb0ELb1ELb0ELb0ELb0ELb1ELb0EEEvNS_16Flash_bwd_paramsE,@"STO_CUDA_ENTRY STV_DEFAULT"
_ZN5flash44flash_bwd_dq_dk_dv_loop_seqk_parallel_kernelI23Flash_bwd_kernel_traitsILi192ELi64ELi64ELi8ELi4ELi2ELi2ELb0ELb0EN7cutlass10bfloat16_tE19Flash_kernel_traitsILi192ELi64ELi64ELi8ES3_EELb0ELb1ELb0ELb0ELb0ELb1ELb0EEEvNS_16Flash_bwd_paramsE:
.text._ZN5flash44flash_bwd_dq_dk_dv_loop_seqk_parallel_kernelI23Flash_bwd_kernel_traitsILi192ELi64ELi64ELi8ELi4ELi2ELi2ELb0ELb0EN7cutlass10bfloat16_tE19Flash_kernel_traitsILi192ELi64ELi64ELi8ES3_EELb0ELb1ELb0ELb0ELb0ELb1ELb0EEEvNS_16Flash_bwd_paramsE:
        /* <DEDUP_REMOVED lines=54> */
[C---:B------:R-:W-:Y:S02]  /*0360*/  LOP3.LUT R169, R0.reuse, 0x8, R16, 0xf8, !PT ;  /* 0x0000000800a97812 */ /* 0x040fe400078ef810 */
[----:B------:R-:W-:Y:S02]  /*0370*/  LOP3.LUT R4, R0, 0x10, R2, 0xf8, !PT ;  /* 0x0000001000047812 */ /* 0x000fe400078ef802 */
[----:B------:R-:W-:Y:S02]  /*0380*/  SHF.R.S32.HI R8, RZ, 0x7, R5 ;  /* 0x00000007ff087819 */ /* 0x000fe40000011405 */
[----:B------:R-:W-:Y:S02]  /*0390*/  SHF.R.U32.HI R0, RZ, 0x3, R0 ;  /* 0x00000003ff007819 */ /* 0x000fe40000011600 */
[----:B------:R-:W-:Y:S01]  /*03a0*/  LOP3.LUT R4, R4, 0x8, R16, 0xf8, !PT ;  /* 0x0000000804047812 */ /* 0x000fe200078ef810 */
[----:B------:R-:W-:Y:S01]  /*03b0*/  IMAD R2, R8, 0x800, R173 ;  /* 0x0000080008027824 */ /* 0x000fe200078e02ad */
[----:B------:R-:W-:-:S02]  /*03c0*/  LOP3.LUT R169, R169, R0, RZ, 0x3c, !PT ;  /* 0x00000000a9a97212 */ /* 0x000fc400078e3cff */
[----:B------:R-:W-:Y:S02]  /*03d0*/  LOP3.LUT R173, R173, R4, R0, 0xf6, !PT ;  /* 0x00000004adad7212 */ /* 0x000fe400078ef600 */
[----:B------:R-:W-:Y:S01]  /*03e0*/  LEA.HI R0, R13, R12, RZ, 0x6 ;  /* 0x0000000c0d007211 */ /* 0x000fe200078f30ff */
[----:B------:R-:W-:Y:S01]  /*03f0*/  IMAD.IADD R169, R2, 0x1, R169 ;  /* 0x0000000102a97824 */ /* 0x000fe200078e02a9 */
[----:B------:R-:W-:Y:S01]  /*0400*/  LOP3.LUT R6, R11, 0xfffffff8, RZ, 0xc0, !PT ;  /* 0xfffffff80b067812 */ /* 0x000fe200078ec0ff */
[----:B------:R-:W-:Y:S01]  /*0410*/  IMAD.SHL.U32 R174, R173, 0x2, RZ ;  /* 0x00000002adae7824 */ /* 0x000fe200078e00ff */
[----:B------:R-:W-:Y:S01]  /*0420*/  LOP3.LUT R5, R7, 0x1, RZ, 0xc0, !PT ;  /* 0x0000000107057812 */ /* 0x000fe200078ec0ff */
[----:B------:R-:W-:Y:S01]  /*0430*/  IMAD.SHL.U32 R169, R169, 0x2, RZ ;  /* 0x00000002a9a97824 */ /* 0x000fe200078e00ff */
[----:B------:R-:W-:Y:S01]  /*0440*/  LOP3.LUT R2, R15, 0x7ffffffc, RZ, 0xc0, !PT ;  /* 0x7ffffffc0f027812 */ /* 0x000fe200078ec0ff */
[----:B------:R-:W-:Y:S01]  /*0450*/  IMAD.IADD R19, R3, 0x1, -R6 ;  /* 0x0000000103137824 */ /* 0x000fe200078e0a06 */
[----:B------:R-:W-:-:S02]  /*0460*/  SHF.R.S32.HI R0, RZ, 0x6, R0 ;  /* 0x00000006ff007819 */ /* 0x000fc40000011400 */
[----:B------:R-:W-:Y:S01]  /*0470*/  ISETP.NE.U32.AND P0, PT, R5, 0x1, PT ;  /* 0x000000010500780c */ /* 0x000fe20003f05070 */
[----:B------:R-:W-:Y:S01]  /*0480*/  IMAD.IADD R5, R12, 0x1, -R2 ;  /* 0x000000010c057824 */ /* 0x000fe200078e0a02 */
[----:B------:R-:W-:Y:S01]  /*0490*/  LOP3.LUT R4, R14, 0xffffffe0, RZ, 0xc0, !PT ;  /* 0xffffffe00e047812 */ /* 0x000fe200078ec0ff */
[C---:B------:R-:W-:Y:S01]  /*04a0*/  IMAD R17, R0.reuse, 0x200, R9 ;  /* 0x0000020000117824 */ /* 0x040fe200078e0209 */
[----:B------:R-:W-:Y:S01]  /*04b0*/  SHF.R.S32.HI R3, RZ, 0x1f, R14 ;  /* 0x0000001fff037819 */ /* 0x000fe2000001140e */
[----:B------:R-:W-:Y:S01]  /*04c0*/  IMAD.SHL.U32 R2, R0, 0x8, RZ ;  /* 0x0000000800027824 */ /* 0x000fe200078e00ff */
[----:B------:R1:W-:Y:S01]  /*04d0*/  STL [R1+0x8], R19 ;  /* 0x0000081301007387 */ /* 0x0003e20000100800 */
        /* <DEDUP_REMOVED lines=14> */
[----:B------:R1:W-:Y:S01]  /*05c0*/  STL [R1], R17 ;  /* 0x0000001101007387 */ /* 0x0003e20000100800 */
        /* <DEDUP_REMOVED lines=14> */
[----:B------:R-:W-:-:S02]  /*06b0*/  R2P PR, R7, 0x6 ;  /* 0x0000000607007804 */ /* 0x000fc40000000000 */
[----:B------:R-:W-:Y:S02]  /*06c0*/  LOP3.LUT R7, R2, 0x8, R0, 0xf8, !PT ;  /* 0x0000000802077812 */ /* 0x000fe400078ef800 */
[----:B------:R-:W-:Y:S02]  /*06d0*/  LOP3.LUT R2, R3, R5, R2, 0x1e, !PT ;  /* 0x0000000503027212 */ /* 0x000fe400078e1e02 */
[----:B------:R-:W-:Y:S01]  /*06e0*/  SHF.R.S32.HI R5, RZ, 0x2, R4 ;  /* 0x00000002ff057819 */ /* 0x000fe20000011404 */
[----:B------:R-:W-:Y:S01]  /*06f0*/  IMAD R4, R181, 0x400, R8 ;  /* 0x00000400b5047824 */ /* 0x000fe200078e0208 */
[----:B------:R-:W-:Y:S02]  /*0700*/  LOP3.LUT R0, R6, 0xfffffe00, RZ, 0xc0, !PT ;  /* 0xfffffe0006007812 */ /* 0x000fe400078ec0ff */
[----:B------:R-:W-:Y:S01]  /*0710*/  LOP3.LUT R3, R7, R3, RZ, 0x3c, !PT ;  /* 0x0000000307037212 */ /* 0x000fe200078e3cff */
[----:B------:R-:W-:Y:S01]  /*0720*/  IMAD.IADD R4, R4, 0x1, R9 ;  /* 0x0000000104047824 */ /* 0x000fe200078e0209 */
[----:B------:R-:W-:Y:S01]  /*0730*/  SEL R170, R170, 0xffffffe0, !P4 ;  /* 0xffffffe0aaaa7807 */ /* 0x000fe20006000000 */
[--C-:B------:R-:W-:Y:S01]  /*0740*/  IMAD R181, R181, 0x400, R0.reuse ;  /* 0x00000400b5b57824 */ /* 0x100fe200078e0200 */
[----:B------:R-:W-:Y:S01]  /*0750*/  SEL R171, R171, 0xffffffc0, !P3 ;  /* 0xffffffc0abab7807 */ /* 0x000fe20005800000 */
[----:B------:R-:W-:Y:S01]  /*0760*/  IMAD R252, R187, 0x10, R5 ;  /* 0x00000010bbfc7824 */ /* 0x000fe200078e0205 */
[----:B------:R-:W-:Y:S01]  /*0770*/  SEL R202, R202, 0x10, !P0 ;  /* 0x00000010caca7807 */ /* 0x000fe20004000000 */
[----:B------:R-:W-:Y:S01]  /*0780*/  IMAD.IADD R181, R3, 0x1, R181 ;  /* 0x0000000103b57824 */ /* 0x000fe200078e02b5 */
        /* <DEDUP_REMOVED lines=8> */
[----:B------:R-:W-:Y:S01]  /*0810*/  SHF.R.S32.HI R0, RZ, 0x1f, R229 ;  /* 0x0000001fff007819 */ /* 0x000fe200000114e5 */
[----:B------:R-:W-:Y:S01]  /*0820*/  IMAD.IADD R203, R200, 0x1, R202 ;  /* 0x00000001c8cb7824 */ /* 0x000fe200078e02ca */
[----:B------:R-:W-:Y:S01]  /*0830*/  IADD3 R232, R231, 0x40, RZ ;  /* 0x00000040e7e87810 */ /* 0x000fe20007ffe0ff */
[----:B------:R-:W-:Y:S01]  /*0840*/  IMAD.IADD R187, R187, 0x1, R3 ;  /* 0x00000001bbbb7824 */ /* 0x000fe200078e0203 */
[----:B------:R-:W-:Y:S01]  /*0850*/  SHF.R.S32.HI R251, RZ, 0x1f, R250 ;  /* 0x0000001ffffb7819 */ /* 0x000fe200000114fa */
[----:B------:R-:W-:Y:S01]  /*0860*/  IMAD.IADD R171, R171, 0x1, R170 ;  /* 0x00000001abab7824 */ /* 0x000fe200078e02aa */
[----:B------:R-:W-:Y:S01]  /*0870*/  IADD3 R0, R252, 0x1, RZ ;  /* 0x00000001fc007810 */ /* 0x000fe20007ffe0ff */
[----:B------:R-:W-:Y:S01]  /*0880*/  IMAD.IADD R202, R202, 0x1, R201 ;  /* 0x00000001caca7824 */ /* 0x000fe200078e02c9 */
[----:B------:R-:W-:-:S02]  /*0890*/  LEA R181, R181, 0x1e000, 0x1 ;  /* 0x0001e000b5b57811 */ /* 0x000fc400078e08ff */
[----:B-1----:R-:W-:Y:S02]  /*08a0*/  @P2 IADD3 R232, R231, -0x40, RZ ;  /* 0xffffffc0e7e82810 */ /* 0x002fe40007ffe0ff */
.L_x_198:
[----:B-1----:R-:W1:Y:S01]  /*08b0*/  S2R R34, SR_CTAID.Y ;  /* 0x0000000000227919 */ /* 0x002e620000002600 */
[----:B--2---:R-:W2:Y:S01]  /*08c0*/  LDC.U8 R0, c[0x0][0x312] ;  /* 0x0000c480ff007b82 */ /* 0x004ea20000000000 */
[----:B------:R-:W-:Y:S02]  /*08d0*/  ISETP.NE.U32.AND P4, PT, RZ, c[0x0][0x240], PT ;  /* 0x00009000ff007a0c */ /* 0x000fe40003f85070 */
[----:B---3--:R-:W3:Y:S01]  /*08e0*/  S2R R2, SR_CTAID.Y ;  /* 0x0000000000027919 */ /* 0x008ee20000002600 */
[----:B------:R-:W-:Y:S02]  /*08f0*/  ISETP.EQ.U32.AND P5, PT, RZ, c[0x0][0x248], PT ;  /* 0x00009200ff007a0c */ /* 0x000fe40003fa2070 */
[----:B------:R-:W-:Y:S02]  /*0900*/  ISETP.NE.AND.EX P4, PT, RZ, c[0x0][0x244], PT, P4 ;  /* 0x00009100ff007a0c */ /* 0x000fe40003f85340 */
[----:B------:R-:W-:Y:S01]  /*0910*/  ISETP.NE.U32.AND P2, PT, RZ, c[0x0][0x250], PT ;  /* 0x00009400ff007a0c */ /* 0x000fe20003f45070 */
[----:B------:R-:W-:-:S03]  /*0920*/  IMAD.MOV.U32 R248, RZ, RZ, -0x1 ;  /* 0xfffffffffff87424 */ /* 0x000fc600078e00ff */
[----:B------:R-:W-:Y:S01]  /*0930*/  ISETP.NE.AND.EX P2, PT, RZ, c[0x0][0x254], PT, P2 ;  /* 0x00009500ff007a0c */ /* 0x000fe20003f45320 */
[----:B-1----:R-:W-:Y:S01]  /*0940*/  IMAD.SHL.U32 R8, R34, 0x4, RZ ;  /* 0x0000000422087824 */ /* 0x002fe200078e00ff */
[----:B--2---:R-:W-:Y:S01]  /*0950*/  ISETP.NE.AND P3, PT, R0, RZ, PT ;  /* 0x000000ff0000720c */ /* 0x004fe20003f65270 */
[----:B------:R-:W-:Y:S01]  /*0960*/  IMAD.MOV.U32 R0, RZ, RZ, -0x1 ;  /* 0xffffffffff007424 */ /* 0x000fe200078e00ff */
[----:B---3--:R-:W-:Y:S02]  /*0970*/  SHF.R.S32.HI R35, RZ, 0x1f, R2 ;  /* 0x0000001fff237819 */ /* 0x008fe40000011402 */
[----:B------:R-:W-:Y:S02]  /*0980*/  IADD3 R2, P0, R8, c[0x0][0x240], RZ ;  /* 0x0000900008027a10 */ /* 0x000fe40007f1e0ff */
[----:B------:R-:W-:Y:S02]  /*0990*/  SHF.L.U64.HI R7, R34, 0x2, R35 ;  /* 0x0000000222077819 */ /* 0x000fe40000010223 */
[----:B------:R-:W-:-:S02]  /*09a0*/  ISETP.EQ.OR.EX P5, PT, RZ, c[0x0][0x24c], !P3, P5 ;  /* 0x00009300ff007a0c */ /* 0x000fc40005fa2750 */
[----:B------:R-:W-:Y:S02]  /*09b0*/  IADD3.X R3, R7, c[0x0][0x244], RZ, P0, !PT ;  /* 0x0000910007037a10 */ /* 0x000fe400007fe4ff */
[----:B------:R-:W-:-:S03]  /*09c0*/  @P2 IADD3 R4, P0, R8, c[0x0][0x250], RZ ;  /* 0x0000940008042a10 */ /* 0x000fc60007f1e0ff */
[----:B------:R1:W2:Y:S04]  /*09d0*/  @P4 LDG.E R0, [R2.64] ;  /* 0x0000000602004981 */ /* 0x0002a8000c1e1900 */
[----:B------:R1:W2:Y:S01]  /*09e0*/  @P4 LDG.E R6, [R2.64+0x4] ;  /* 0x0000040602064981 */ /* 0x0002a2000c1e1900 */
[----:B------:R-:W-:Y:S01]  /*09f0*/  @P2 IADD3.X R5, R7, c[0x0][0x254], RZ, P0, !PT ;  /* 0x0000950007052a10 */ /* 0x000fe200007fe4ff */
[----:B------:R-:W-:Y:S01]  /*0a00*/  IMAD.MOV.U32 R228, RZ, RZ, RZ ;  /* 0x000000ffffe47224 */ /* 0x000fe200078e00ff */
[----:B-1----:R-:W-:-:S05]  /*0a10*/  IADD3 R2, P1, R8, c[0x0][0x248], RZ ;  /* 0x0000920008027a10 */ /* 0x002fca0007f3e0ff */
[----:B-----5:R1:W5:Y:S01]  /*0a20*/  @P2 LDG.E R228, [R4.64] ;  /* 0x0000000604e42981 */ /* 0x020362000c1e1900 */
[----:B------:R-:W-:-:S05]  /*0a30*/  IADD3.X R3, R7, c[0x0][0x24c], RZ, P1, !PT ;  /* 0x0000930007037a10 */ /* 0x000fca0000ffe4ff */
[----:B------:R3:W5:Y:S01]  /*0a40*/  @!P5 LDG.E R248, [R2.64] ;  /* 0x0000000602f8d981 */ /* 0x000762000c1e1900 */
[----:B------:R-:W-:-:S04]  /*0a50*/  ISETP.NE.U32.AND P0, PT, RZ, c[0x0][0x248], PT ;  /* 0x00009200ff007a0c */ /* 0x000fc80003f05070 */
[----:B------:R-:W-:Y:S01]  /*0a60*/  ISETP.NE.AND.EX P0, PT, RZ, c[0x0][0x24c], PT, P0 ;  /* 0x00009300ff007a0c */ /* 0x000fe20003f05300 */
[----:B-1----:R-:W-:Y:S02]  /*0a70*/  IMAD.MOV.U32 R4, RZ, RZ, c[0x0][0x218] ;  /* 0x00008600ff047624 */ /* 0x002fe400078e00ff */
[----:B--2---:R-:W-:Y:S02]  /*0a80*/  @P4 IMAD.IADD R21, R6, 0x1, -R0 ;  /* 0x0000000106154824 */ /* 0x004fe400078e0a00 */
[----:B------:R-:W-:-:S08]  /*0a90*/  @!P4 IMAD.MOV.U32 R21, RZ, RZ, c[0x0][0x214] ;  /* 0x00008500ff15c624 */ /* 0x000fd000078e00ff */
[----:B------:R-:W-:Y:S05]  /*0aa0*/  @!P0 BRA `(.L_x_170) ;  /* 0x0000003000008947 */ /* 0x000fea0003800000 */
[----:B---3--:R-:W2:Y:S02]  /*0ab0*/  @P3 LDG.E R4, [R2.64+0x4] ;  /* 0x0000040602043981 */ /* 0x008ea4000c1e1900 */
[----:B--2--5:R-:W-:-:S06]  /*0ac0*/  @P3 IADD3 R4, R4, -R248, RZ ;  /* 0x800000f804043210 */ /* 0x024fcc0007ffe0ff */
[----:B------:R1:W5:Y:S02]  /*0ad0*/  @!P3 LDG.E R4, [R2.64] ;  /* 0x000000060204b981 */ /* 0x000364000c1e1900 */
.L_x_170:
[----:B---3--:R-:W-:-:S04]  /*0ae0*/  ISETP.NE.U32.AND P1, PT, RZ, c[0x0][0x258], PT ;  /* 0x00009600ff007a0c */ /* 0x008fc80003f25070 */
[----:B------:R-:W-:-:S13]  /*0af0*/  ISETP.NE.AND.EX P1, PT, RZ, c[0x0][0x25c], PT, P1 ;  /* 0x00009700ff007a0c */ /* 0x000fda0003f25310 */
[----:B-1----:R-:W-:-:S04]  /*0b00*/  @P1 IADD3 R2, P0, R8, c[0x0][0x258], RZ ;  /* 0x0000960008021a10 */ /* 0x002fc80007f1e0ff */
        /* <DEDUP_REMOVED lines=19> */
[----:B------:R-:W-:Y:S01]  /*0c40*/  IMAD R9, R0, c[0x0][0x194], RZ ;  /* 0x0000650000097a24 */ /* 0x000fe200078e02ff */
[----:B------:R-:W-:Y:S01]  /*0c50*/  LOP3.LUT R8, R7, 0xffffffc0, RZ, 0xc0, !PT ;  /* 0xffffffc007087812 */ /* 0x000fe200078ec0ff */
[----:B------:R-:W-:Y:S01]  /*0c60*/  @P0 IMAD.IADD R6, R228, 0x1, R248 ;  /* 0x00000001e4060824 */ /* 0x000fe200078e02f8 */
[----:B------:R-:W-:Y:S01]  /*0c70*/  SEL R28, R28, R4, !P1 ;  /* 0x000000041c1c7207 */ /* 0x000fe20004800000 */
[----:B------:R-:W-:Y:S01]  /*0c80*/  IMAD.IADD R19, R29, 0x1, R3 ;  /* 0x000000011d137824 */ /* 0x000fe200078e0203 */
[----:B------:R-:W-:Y:S01]  /*0c90*/  @P1 IADD3 R19, R5, R9, RZ ;  /* 0x0000000905131210 */ /* 0x000fe20007ffe0ff */
[----:B------:R-:W-:Y:S01]  /*0ca0*/  @P0 IMAD.WIDE.U32 R2, R6, c[0x0][0x198], RZ ;  /* 0x0000660006020a25 */ /* 0x000fe200078e00ff */
[----:B------:R-:W-:Y:S02]  /*0cb0*/  IADD3 R9, R8, -0x40, RZ ;  /* 0xffffffc008097810 */ /* 0x000fe40007ffe0ff */
        /* <DEDUP_REMOVED lines=15> */
.L_x_172:
        /* <DEDUP_REMOVED lines=15> */
.L_x_173:
[----:B------:R-:W-:Y:S01]  /*0ea0*/  IABS R10, c[0x0][0x1c8] ;  /* 0x00007200000a7a13 */ /* 0x000fe20000000000 */
[----:B------:R-:W1:Y:S01]  /*0eb0*/  S2R R32, SR_CTAID.Z ;  /* 0x0000000000207919 */ /* 0x000e620000002700 */
[----:B------:R-:W2:Y:S01]  /*0ec0*/  LDC.U8 R17, c[0x0][0x328] ;  /* 0x0000ca00ff117b82 */ /* 0x000ea20000000000 */
[----:B------:R-:W-:Y:S01]  /*0ed0*/  IMAD.MOV.U32 R13, RZ, RZ, c[0x0][0x224] ;  /* 0x00008900ff0d7624 */ /* 0x000fe200078e00ff */
[----:B------:R-:W3:Y:S01]  /*0ee0*/  I2F.RP R2, R10 ;  /* 0x0000000a00027306 */ /* 0x000ee20000209400 */
[C---:B------:R-:W-:Y:S01]  /*0ef0*/  @P1 IMAD.WIDE.U32 R4, R0.reuse, c[0x0][0x370], RZ ;  /* 0x0000dc0000041a25 */ /* 0x040fe200078e00ff */
[----:B------:R-:W-:Y:S02]  /*0f00*/  SHF.R.S32.HI R249, RZ, 0x1f, R241 ;  /* 0x0000001ffff97819 */ /* 0x000fe400000114f1 */
[----:B------:R-:W-:Y:S01]  /*0f10*/  SHF.R.S32.HI R13, RZ, 0x1f, R13 ;  /* 0x0000001fff0d7819 */ /* 0x000fe2000001140d */
[----:B------:R-:W-:Y:S01]  /*0f20*/  @P1 IMAD R12, R0, c[0x0][0x374], R5 ;  /* 0x0000dd00000c1a24 */ /* 0x000fe200078e0205 */
[----:B------:R-:W-:Y:S01]  /*0f30*/  @P1 MOV R11, R4 ;  /* 0x00000004000b1202 */ /* 0x000fe20000000f00 */
[----:B------:R-:W-:Y:S01]  /*0f40*/  @!P1 IMAD.WIDE.U32 R4, R34, c[0x0][0x368], RZ ;  /* 0x0000da0022049a25 */ /* 0x000fe200078e00ff */
[----:B------:R-:W4:Y:S03]  /*0f50*/  LDC.U8 R20, c[0x0][0x3d0] ;  /* 0x0000f400ff147b82 */ /* 0x000f260000000000 */
[----:B------:R-:W-:-:S02]  /*0f60*/  IMAD.MOV.U32 R30, RZ, RZ, c[0x0][0x22c] ;  /* 0x00008b00ff1e7624 */ /* 0x000fc400078e00ff */
[----:B------:R-:W-:Y:S01]  /*0f70*/  IMAD.WIDE.U32 R14, R34, c[0x0][0x224], RZ ;  /* 0x00008900220e7a25 */ /* 0x000fe200078e00ff */
[----:B---3--:R-:W3:Y:S03]  /*0f80*/  MUFU.RCP R2, R2 ;  /* 0x0000000200027308 */ /* 0x008ee60000001000 */
[----:B------:R-:W-:Y:S01]  /*0f90*/  IMAD.WIDE R22, R30, c[0x0][0x1c0], RZ ;  /* 0x000070001e167a25 */ /* 0x000fe200078e02ff */
[----:B-1----:R-:W-:-:S03]  /*0fa0*/  IABS R7, R32 ;  /* 0x0000002000077213 */ /* 0x002fc60000000000 */
[----:B------:R-:W-:Y:S01]  /*0fb0*/  @!P1 IMAD.MOV.U32 R11, RZ, RZ, R4 ;  /* 0x000000ffff0b9224 */ /* 0x000fe200078e0004 */
[----:B------:R-:W-:Y:S02]  /*0fc0*/  LOP3.LUT R8, R32, c[0x0][0x1c8], RZ, 0x3c, !PT ;  /* 0x0000720020087a12 */ /* 0x000fe400078e3cff */
[----:B--2---:R-:W-:Y:S02]  /*0fd0*/  ISETP.NE.AND P2, PT, R17, RZ, PT ;  /* 0x000000ff1100720c */ /* 0x004fe40003f45270 */
[----:B------:R-:W-:Y:S02]  /*0fe0*/  ISETP.GE.AND P3, PT, R8, RZ, PT ;  /* 0x000000ff0800720c */ /* 0x000fe40003f66270 */
[----:B------:R-:W-:Y:S02]  /*0ff0*/  SHF.L.U64.HI R8, R34, 0x7, R35 ;  /* 0x0000000722087819 */ /* 0x000fe40000010223 */
[----:B------:R-:W-:Y:S02]  /*1000*/  SHF.R.S32.HI R33, RZ, 0x1f, R32 ;  /* 0x0000001fff217819 */ /* 0x000fe40000011420 */
[----:B---3--:R-:W-:-:S02]  /*1010*/  IADD3 R2, R2, 0xffffffe, RZ ;  /* 0x0ffffffe02027810 */ /* 0x008fc40007ffe0ff */
[----:B------:R-:W-:Y:S02]  /*1020*/  SEL R8, R8, RZ, P4 ;  /* 0x000000ff08087207 */ /* 0x000fe40002000000 */
[----:B------:R-:W1:Y:S02]  /*1030*/  F2I.FTZ.U32.TRUNC.NTZ R3, R2 ;  /* 0x0000000200037305 */ /* 0x000e64000021f000 */
[----:B-1----:R-:W-:-:S05]  /*1040*/  IADD3 R2, RZ, -R3, RZ ;  /* 0x80000003ff027210 */ /* 0x002fca0007ffe0ff */
        /* <DEDUP_REMOVED lines=8> */
[C---:B------:R-:W-:Y:S02]  /*10d0*/  IMAD R3, R10.reuse, R3, R7 ;  /* 0x000000030a037224 */ /* 0x040fe400078e0207 */
[----:B------:R-:W-:Y:S02]  /*10e0*/  IMAD R7, R13, R34, RZ ;  /* 0x000000220d077224 */ /* 0x000fe400078e02ff */
[----:B------:R-:W1:Y:S01]  /*10f0*/  S2R R13, SR_CTAID.X ;  /* 0x00000000000d7919 */ /* 0x000e620000002500 */
[----:B------:R-:W-:Y:S01]  /*1100*/  ISETP.GT.U32.AND P5, PT, R10, R3, PT ;  /* 0x000000030a00720c */ /* 0x000fe20003fa4070 */
[----:B------:R-:W-:Y:S02]  /*1110*/  IMAD.SHL.U32 R6, R34, 0x80, RZ ;  /* 0x0000008022067824 */ /* 0x000fe400078e00ff */
[----:B------:R-:W-:Y:S02]  /*1120*/  IMAD R5, R35, c[0x0][0x224], R7 ;  /* 0x0000890023057a24 */ /* 0x000fe400078e0207 */
[----:B------:R-:W-:Y:S01]  /*1130*/  IMAD R7, R23, R14, RZ ;  /* 0x0000000e17077224 */ /* 0x000fe200078e02ff */
[----:B------:R-:W-:-:S02]  /*1140*/  SEL R6, R6, RZ, P4 ;  /* 0x000000ff06067207 */ /* 0x000fc40002000000 */
[----:B------:R-:W-:Y:S01]  /*1150*/  IADD3 R4, R15, R5, RZ ;  /* 0x000000050f047210 */ /* 0x000fe20007ffe0ff */
[----:B------:R-:W-:Y:S01]  /*1160*/  IMAD.WIDE.U32 R14, R22, R14, RZ ;  /* 0x0000000e160e7225 */ /* 0x000fe200078e00ff */
[----:B------:R-:W-:-:S03]  /*1170*/  IADD3 R6, P4, R9, R6, RZ ;  /* 0x0000000609067210 */ /* 0x000fc60007f9e0ff */
[----:B------:R-:W-:Y:S01]  /*1180*/  @!P5 IADD3 R3, R3, -R10, RZ ;  /* 0x8000000a0303d210 */ /* 0x000fe20007ffe0ff */
[----:B------:R-:W-:Y:S01]  /*1190*/  IMAD R7, R22, R4, R7 ;  /* 0x0000000416077224 */ /* 0x000fe200078e0207 */
[----:B------:R-:W-:Y:S01]  /*11a0*/  @!P5 IADD3 R2, R2, 0x1, RZ ;  /* 0x000000010202d810 */ /* 0x000fe20007ffe0ff */
[----:B------:R-:W-:Y:S01]  /*11b0*/  IMAD.WIDE.U32 R4, R22, R0, RZ ;  /* 0x0000000016047225 */ /* 0x000fe200078e00ff */
[----:B------:R-:W-:-:S03]  /*11c0*/  ISETP.GE.U32.AND P6, PT, R3, R10, PT ;  /* 0x0000000a0300720c */ /* 0x000fc60003fc6070 */
[----:B------:R-:W-:Y:S01]  /*11d0*/  IMAD.X R8, R16, 0x1, R8, P4 ;  /* 0x0000000110087824 */ /* 0x000fe200020e0608 */
[----:B------:R-:W-:Y:S01]  /*11e0*/  ISETP.NE.AND P4, PT, RZ, c[0x0][0x1c8], PT ;  /* 0x00007200ff007a0c */ /* 0x000fe20003f85270 */
[C---:B------:R-:W-:Y:S01]  /*11f0*/  IMAD R10, R23.reuse, R6, RZ ;  /* 0x00000006170a7224 */ /* 0x040fe200078e02ff */
[----:B------:R-:W-:Y:S01]  /*1200*/  SEL R18, R14, R4, !P1 ;  /* 0x000000040e127207 */ /* 0x000fe20004800000 */
[----:B------:R-:W-:Y:S01]  /*1210*/  IMAD R3, R23, R0, RZ ;  /* 0x0000000017037224 */ /* 0x000fe200078e02ff */
[----:B------:R-:W-:Y:S01]  /*1220*/  IADD3 R14, R15, R7, RZ ;  /* 0x000000070f0e7210 */ /* 0x000fe20007ffe0ff */
[----:B------:R-:W-:Y:S02]  /*1230*/  @P2 IMAD R4, R34, c[0x0][0x214], RZ ;  /* 0x0000850022042a24 */ /* 0x000fe400078e02ff */
[----:B------:R-:W-:Y:S01]  /*1240*/  IMAD.WIDE.U32 R6, R22, R6, RZ ;  /* 0x0000000616067225 */ /* 0x000fe200078e00ff */
[----:B------:R-:W-:Y:S02]  /*1250*/  @P1 IADD3 R14, R5, R3, RZ ;  /* 0x00000003050e1210 */ /* 0x000fe40007ffe0ff */
[----:B------:R-:W-:Y:S01]  /*1260*/  @P6 IADD3 R2, R2, 0x1, RZ ;  /* 0x0000000102026810 */ /* 0x000fe20007ffe0ff */
[----:B------:R-:W-:Y:S01]  /*1270*/  IMAD R8, R22, R8, R10 ;  /* 0x0000000816087224 */ /* 0x000fe200078e020a */
[----:B------:R-:W-:Y:S01]  /*1280*/  @P2 SEL R3, R4, R0, !P1 ;  /* 0x0000000004032207 */ /* 0x000fe20004800000 */
[----:B-1----:R-:W-:Y:S01]  /*1290*/  IMAD.WIDE.U32 R22, R13, c[0x0][0x3d8], RZ ;  /* 0x0000f6000d167a25 */ /* 0x002fe200078e00ff */
[----:B----4-:R-:W-:-:S02]  /*12a0*/  ISETP.NE.AND P6, PT, R20, RZ, PT ;  /* 0x000000ff1400720c */ /* 0x010fc40003fc5270 */
[----:B------:R-:W-:Y:S01]  /*12b0*/  IADD3 R8, R7, R8, RZ ;  /* 0x0000000807087210 */ /* 0x000fe20007ffe0ff */
[----:B------:R-:W-:Y:S01]  /*12c0*/  IMAD.MOV.U32 R10, RZ, RZ, R2 ;  /* 0x000000ffff0a7224 */ /* 0x000fe200078e0002 */
[----:B------:R-:W-:Y:S01]  /*12d0*/  SEL R22, R22, RZ, P6 ;  /* 0x000000ff16167207 */ /* 0x000fe20003000000 */
[----:B------:R-:W-:Y:S02]  /*12e0*/  IMAD R4, R13, c[0x0][0x3dc], R23 ;  /* 0x0000f7000d047a24 */ /* 0x000fe400078e0217 */
[----:B------:R-:W-:Y:S01]  /*12f0*/  IMAD R13, R32, c[0x0][0x22c], RZ ;  /* 0x00008b00200d7a24 */ /* 0x000fe200078e02ff */
        /* <DEDUP_REMOVED lines=16> */
.L_x_174:
[----:B------:R-:W-:-:S04]  /*1400*/  IMAD R0, R34, c[0x0][0x1c0], R32 ;  /* 0x0000700022007a24 */ /* 0x000fc800078e0220 */
[----:B------:R-:W-:-:S03]  /*1410*/  IMAD R0, R0, c[0x0][0x224], RZ ;  /* 0x0000890000007a24 */ /* 0x000fc600078e02ff */
.L_x_175:
[----:B------:R-:W2:Y:S01]  /*1420*/  LDL R38, [R1+0x4] ;  /* 0x0000040001267983 */ /* 0x000ea20000100800 */
[----:B------:R-:W-:Y:S01]  /*1430*/  IMAD R23, R30, c[0x0][0x1c0], RZ ;  /* 0x000070001e177a24 */ /* 0x000fe200078e02ff */
[C---:B------:R-:W-:Y:S01]  /*1440*/  IADD3 R15, R9.reuse, R0, RZ ;  /* 0x00000000090f7210 */ /* 0x040fe20007ffe0ff */
[----:B------:R-:W-:Y:S01]  /*1450*/  IMAD.IADD R5, R9, 0x1, R2 ;  /* 0x0000000109057824 */ /* 0x000fe200078e0202 */
[----:B------:R-:W1:Y:S01]  /*1460*/  S2R R36, SR_TID.X ;  /* 0x0000000000247919 */ /* 0x000e620000002100 */
[----:B------:R-:W-:Y:S01]  /*1470*/  IADD3 R2, P1, R250, R11, RZ ;  /* 0x0000000bfa027210 */ /* 0x000fe20007f3e0ff */
[----:B------:R-:W-:Y:S01]  /*1480*/  IMAD.SHL.U32 R11, R23, 0x40, RZ ;  /* 0x00000040170b7824 */ /* 0x000fe200078e00ff */
[----:B------:R-:W-:Y:S01]  /*1490*/  SHF.R.S32.HI R31, RZ, 0x1f, R229 ;  /* 0x0000001fff1f7819 */ /* 0x000fe200000114e5 */
[----:B------:R-:W3:Y:S01]  /*14a0*/  S2R R37, SR_TID.X ;  /* 0x0000000000257919 */ /* 0x000ee20000002100 */
[----:B------:R-:W-:Y:S01]  /*14b0*/  IMAD R4, R16, c[0x0][0x370], RZ ;  /* 0x0000dc0010047a24 */ /* 0x000fe200078e02ff */
[----:B------:R-:W-:Y:S01]  /*14c0*/  BSSY B1, `(.L_x_171) ;  /* 0x00005c5000017945 */ /* 0x000fe20003800000 */
[----:B------:R-:W-:Y:S01]  /*14d0*/  IMAD.X R3, R251, 0x1, R12, P1 ;  /* 0x00000001fb037824 */ /* 0x000fe200008e060c */
[----:B------:R-:W-:Y:S01]  /*14e0*/  IADD3 R7, P2, P1, R6, R11, R13 ;  /* 0x0000000b06077210 */ /* 0x000fe2000795e00d */
[C---:B------:R-:W-:Y:S01]  /*14f0*/  IMAD R6, R9.reuse, c[0x0][0x374], R4 ;  /* 0x0000dd0009067a24 */ /* 0x040fe200078e0204 */
[----:B------:R-:W-:Y:S01]  /*1500*/  SHF.R.S32.HI R0, RZ, 0x1f, R11 ;  /* 0x0000001fff007819 */ /* 0x000fe2000001140b */
[----:B------:R-:W-:Y:S01]  /*1510*/  IMAD.WIDE.U32 R2, R9, c[0x0][0x370], R2 ;  /* 0x0000dc0009027a25 */ /* 0x000fe200078e0002 */
[----:B------:R-:W-:-:S02]  /*1520*/  IADD3 R4, P3, R229, R9, RZ ;  /* 0x00000009e5047210 */ /* 0x000fc40007f7e0ff */
[----:B------:R-:W-:Y:S01]  /*1530*/  IADD3.X R8, R8, R0, R29, P2, P1 ;  /* 0x0000000008087210 */ /* 0x000fe200017e241d */
[----:B------:R-:W-:Y:S01]  /*1540*/  IMAD.MOV.U32 R30, RZ, RZ, 0x4 ;  /* 0x00000004ff1e7424 */ /* 0x000fe200078e00ff */
[----:B------:R-:W-:Y:S01]  /*1550*/  IADD3 R0, -R204, R21, R241 ;  /* 0x00000015cc007210 */ /* 0x000fe20007ffe1f1 */
[----:B------:R-:W-:Y:S01]  /*1560*/  IMAD.IADD R3, R3, 0x1, R6 ;  /* 0x0000000103037824 */ /* 0x000fe200078e0206 */
[----:B------:R-:W-:Y:S01]  /*1570*/  IADD3 R9, P2, P1, R22, R7, R18 ;  /* 0x0000000716097210 */ /* 0x000fe2000795e012 */
[----:B------:R-:W-:Y:S01]  /*1580*/  IMAD.WIDE R12, R5, R30, c[0x0][0x200] ;  /* 0x00008000050c7625 */ /* 0x000fe200078e021e */
[----:B------:R-:W-:Y:S02]  /*1590*/  IADD3 R6, R0, -c[0x0][0x2e8], RZ ;  /* 0x8000ba0000067a10 */ /* 0x000fe40007ffe0ff */
[----:B------:R-:W-:Y:S01]  /*15a0*/  IADD3.X R5, R31, R16, RZ, P3, !PT ;  /* 0x000000101f057210 */ /* 0x000fe20001ffe4ff */
[----:B------:R-:W-:Y:S01]  /*15b0*/  IMAD.MOV.U32 R208, RZ, RZ, R12 ;  /* 0x000000ffffd07224 */ /* 0x000fe200078e000c */
[----:B-1----:R-:W-:Y:S01]  /*15c0*/  SHF.R.S32.HI R36, RZ, 0x1f, R36 ;  /* 0x0000001fff247819 */ /* 0x002fe20000011424 */
[----:B------:R-:W-:Y:S01]  /*15d0*/  IMAD R11, R33, c[0x0][0x378], RZ ;  /* 0x0000de00210b7a24 */ /* 0x000fe200078e02ff */
[----:B------:R-:W-:Y:S01]  /*15e0*/  SHF.R.S32.HI R7, RZ, 0x1f, R6 ;  /* 0x0000001fff077819 */ /* 0x000fe20000011406 */
[----:B------:R-:W-:Y:S01]  /*15f0*/  IMAD R5, R5, c[0x0][0x190], RZ ;  /* 0x0000640005057a24 */ /* 0x000fe200078e02ff */
[----:B---3--:R-:W-:Y:S01]  /*1600*/  LEA.HI R36, R36, R37, RZ, 0x5 ;  /* 0x0000002524247211 */ /* 0x008fe200078f28ff */
[----:B------:R-:W-:Y:S01]  /*1610*/  IMAD R11, R32, c[0x0][0x37c], R11 ;  /* 0x0000df00200b7a24 */ /* 0x000fe200078e020b */
[----:B------:R-:W-:Y:S01]  /*1620*/  LEA.HI R6, R7, R6, RZ, 0x6 ;  /* 0x0000000607067211 */ /* 0x000fe200078f30ff */
[C---:B------:R-:W-:Y:S01]  /*1630*/  IMAD R12, R4.reuse, c[0x0][0x194], R5 ;  /* 0x00006500040c7a24 */ /* 0x040fe200078e0205 */
[----:B------:R-:W-:Y:S01]  /*1640*/  SHF.R.S32.HI R36, RZ, 0x5, R36 ;  /* 0x00000005ff247819 */ /* 0x000fe20000011424 */
[----:B------:R-:W-:Y:S01]  /*1650*/  IMAD.WIDE.U32 R4, R4, c[0x0][0x190], R250 ;  /* 0x0000640004047a25 */ /* 0x000fe200078e00fa */
[----:B------:R-:W-:-:S02]  /*1660*/  IADD3.X R8, R17, R8, R14, P2, P1 ;  /* 0x0000000811087210 */ /* 0x000fc400017e240e */
[----:B------:R-:W-:Y:S01]  /*1670*/  SHF.R.S32.HI R6, RZ, 0x6, R6 ;  /* 0x00000006ff067819 */ /* 0x000fe20000011406 */
[----:B------:R-:W-:Y:S01]  /*1680*/  IMAD.WIDE.U32 R2, R32, c[0x0][0x378], R2 ;  /* 0x0000de0020027a25 */ /* 0x000fe200078e0002 */
[----:B------:R-:W-:Y:S02]  /*1690*/  IADD3 R4, P2, R28, R4, RZ ;  /* 0x000000041c047210 */ /* 0x000fe40007f5e0ff */
[----:B------:R-:W-:Y:S01]  /*16a0*/  IMNMX R226, RZ, R6, !PT ;  /* 0x00000006ffe27217 */ /* 0x000fe20007800200 */
[----:B------:R-:W-:Y:S01]  /*16b0*/  IMAD.IADD R3, R3, 0x1, R11 ;  /* 0x0000000103037824 */ /* 0x000fe200078e020b */
[----:B------:R-:W-:Y:S01]  /*16c0*/  IADD3.X R5, R19, R5, R12, P2, !PT ;  /* 0x0000000513057210 */ /* 0x000fe200017fe40c */
[----:B------:R-:W-:Y:S02]  /*16d0*/  IMAD R7, R33, c[0x0][0x1a8], RZ ;  /* 0x00006a0021077a24 */ /* 0x000fe400078e02ff */
[----:B------:R-:W-:-:S04]  /*16e0*/  IMAD.WIDE.U32 R2, R229, c[0x0][0x370], R2 ;  /* 0x0000dc00e5027a25 */ /* 0x000fc800078e0002 */
[----:B------:R-:W-:Y:S01]  /*16f0*/  IMAD R7, R32, c[0x0][0x1ac], R7 ;  /* 0x00006b0020077a24 */ /* 0x000fe200078e0207 */
[----:B------:R-:W-:Y:S01]  /*1700*/  LEA R192, P2, R2, c[0x0][0x330], 0x1 ;  /* 0x0000cc0002c07a11 */ /* 0x000fe200078408ff */
[----:B------:R-:W-:-:S04]  /*1710*/  IMAD.WIDE.U32 R4, R32, c[0x0][0x1a8], R4 ;  /* 0x00006a0020047a25 */ /* 0x000fc800078e0004 */
[----:B------:R-:W-:Y:S01]  /*1720*/  IMAD.MOV.U32 R207, RZ, RZ, R13 ;  /* 0x000000ffffcf7224 */ /* 0x000fe200078e000d */
[----:B------:R-:W-:Y:S01]  /*1730*/  LEA R194, P3, R4, c[0x0][0x160], 0x1 ;  /* 0x0000580004c27a11 */ /* 0x000fe200078608ff */
[----:B------:R-:W-:-:S04]  /*1740*/  IMAD.WIDE R12, R15, R30, c[0x0][0x3c8] ;  /* 0x0000f2000f0c7625 */ /* 0x000fc800078e021e */
[----:B------:R-:W-:Y:S01]  /*1750*/  IMAD.IADD R7, R5, 0x1, R7 ;  /* 0x0000000105077824 */ /* 0x000fe200078e0207 */
[----:B------:R-:W-:Y:S01]  /*1760*/  MOV R206, R12 ;  /* 0x0000000c00ce7202 */ /* 0x000fe20000000f00 */
[----:B------:R-:W-:-:S03]  /*1770*/  IMAD.MOV.U32 R205, RZ, RZ, R13 ;  /* 0x000000ffffcd7224 */ /* 0x000fc600078e000d */
[----:B------:R-:W-:Y:S01]  /*1780*/  LEA.HI.X R195, R4, c[0x0][0x164], R7, 0x1, P3 ;  /* 0x0000590004c37a11 */ /* 0x000fe200018f0c07 */
[----:B--2---:R-:W-:-:S05]  /*1790*/  IMAD R0, R36, R23, R38 ;  /* 0x0000001724007224 */ /* 0x004fca00078e0226 */
[----:B------:R-:W-:-:S04]  /*17a0*/  IADD3 R9, P1, R0, R9, RZ ;  /* 0x0000000900097210 */ /* 0x000fc80007f3e0ff */
[----:B------:R-:W-:Y:S01]  /*17b0*/  LEA.HI.X.SX32 R8, R0, R8, 0x1, P1 ;  /* 0x0000000800087211 */ /* 0x000fe200008f0eff */
[----:B------:R-:W-:Y:S01]  /*17c0*/  IMAD R0, R31, c[0x0][0x370], RZ ;  /* 0x0000dc001f007a24 */ /* 0x000fe200078e02ff */
[----:B------:R-:W-:-:S03]  /*17d0*/  LEA R188, P1, R9, c[0x0][0x350], 0x2 ;  /* 0x0000d40009bc7a11 */ /* 0x000fc600078210ff */
[----:B------:R-:W-:Y:S01]  /*17e0*/  IMAD R0, R229, c[0x0][0x374], R0 ;  /* 0x0000dd00e5007a24 */ /* 0x000fe200078e0200 */
[----:B------:R-:W-:Y:S02]  /*17f0*/  LEA.HI.X R189, R9, c[0x0][0x354], R8, 0x2, P1 ;  /* 0x0000d50009bd7a11 */ /* 0x000fe400008f1408 */
[C---:B------:R-:W-:Y:S01]  /*1800*/  ISETP.GT.AND P1, PT, R196.reuse, R226, PT ;  /* 0x000000e2c400720c */ /* 0x040fe20003f24270 */
[----:B------:R-:W-:Y:S01]  /*1810*/  IMAD.IADD R0, R3, 0x1, R0 ;  /* 0x0000000103007824 */ /* 0x000fe200078e0200 */
[----:B------:R-:W-:-:S04]  /*1820*/  IADD3 R196, R196, -0x1, RZ ;  /* 0xffffffffc4c47810 */ /* 0x000fc80007ffe0ff */
[----:B------:R-:W-:-:S07]  /*1830*/  LEA.HI.X R193, R2, c[0x0][0x334], R0, 0x1, P2 ;  /* 0x0000cd0002c17a11 */ /* 0x000fce00010f0c00 */
        /* <DEDUP_REMOVED lines=16> */
.L_x_177:
        /* <DEDUP_REMOVED lines=15> */
.L_x_178:
        /* <DEDUP_REMOVED lines=15> */
[----:B------:R-:W-:-:S03]  /*1b20*/  MOV R3, R8 ;  /* 0x0000000800037202 */ /* 0x000fc60000000f00 */
[C---:B------:R-:W-:Y:S02]  /*1b30*/  IMAD R0, R229.reuse, c[0x0][0x3a4], R0 ;  /* 0x0000e900e5007a24 */ /* 0x040fe400078e0200 */
[----:B------:R-:W-:-:S05]  /*1b40*/  IMAD.WIDE.U32 R6, R229, c[0x0][0x3a0], R2 ;  /* 0x0000e800e5067a25 */ /* 0x000fca00078e0002 */
[----:B------:R-:W-:Y:S02]  /*1b50*/  IADD3 R0, R7, R0, RZ ;  /* 0x0000000007007210 */ /* 0x000fe40007ffe0ff */
[----:B------:R-:W-:-:S04]  /*1b60*/  LEA R2, P0, R6, c[0x0][0x340], 0x1 ;  /* 0x0000d00006027a11 */ /* 0x000fc800078008ff */
[----:B------:R-:W-:-:S05]  /*1b70*/  LEA.HI.X R3, R6, c[0x0][0x344], R0, 0x1, P0 ;  /* 0x0000d10006037a11 */ /* 0x000fca00000f0c00 */
[----:B------:R1:W-:Y:S04]  /*1b80*/  STG.E.128 [R2.64], RZ ;  /* 0x000000ff02007986 */ /* 0x0003e8000c101d06 */
[----:B------:R1:W-:Y:S04]  /*1b90*/  STG.E.128 [R2.64+0x80], RZ ;  /* 0x000080ff02007986 */ /* 0x0003e8000c101d06 */
[----:B------:R1:W-:Y:S02]  /*1ba0*/  STG.E.128 [R2.64+0x100], RZ ;  /* 0x000100ff02007986 */ /* 0x0003e4000c101d06 */
.L_x_180:
[----:B------:R-:W-:Y:S05]  /*1bb0*/  BSYNC B0 ;  /* 0x0000000000007941 */ /* 0x000fea0003800000 */
.L_x_179:
[----:B------:R-:W-:Y:S01]  /*1bc0*/  IADD3 R0, R229, 0x20, RZ ;  /* 0x00000020e5007810 */ /* 0x000fe20007ffe0ff */
[----:B------:R-:W-:Y:S03]  /*1bd0*/  BSSY B0, `(.L_x_181) ;  /* 0x000000f000007945 */ /* 0x000fe60003800000 */
[----:B------:R-:W-:-:S13]  /*1be0*/  ISETP.GE.AND P0, PT, R0, R9, PT ;  /* 0x000000090000720c */ /* 0x000fda0003f06270 */
[----:B------:R-:W-:Y:S05]  /*1bf0*/  @P0 BRA `(.L_x_182) ;  /* 0x000000c000000947 */ /* 0x000fea0003800000 */
[----:B------:R-:W-:Y:S02]  /*1c00*/  IADD3 R0, P2, R229, 0x20, RZ ;  /* 0x00000020e5007810 */ /* 0x000fe40007f5e0ff */
[----:B------:R-:W-:Y:S02]  /*1c10*/  MOV R5, R8 ;  /* 0x0000000800057202 */ /* 0x000fe40000000f00 */
[----:B-1----:R-:W-:-:S03]  /*1c20*/  IADD3.X R2, RZ, R31, RZ, P2, !PT ;  /* 0x0000001fff027210 */ /* 0x002fc600017fe4ff */
        /* <DEDUP_REMOVED lines=9> */
.L_x_182:
[----:B------:R-:W-:Y:S05]  /*1cc0*/  BSYNC B0 ;  /* 0x0000000000007941 */ /* 0x000fea0003800000 */
.L_x_181:
        /* <DEDUP_REMOVED lines=22> */
.L_x_184:
[----:B------:R-:W-:Y:S05]  /*1e30*/  BSYNC B0 ;  /* 0x0000000000007941 */ /* 0x000fea0003800000 */
.L_x_183:
[----:B------:R-:W-:Y:S05]  /*1e40*/  @P0 BRA `(.L_x_185) ;  /* 0x000052c000000947 */ /* 0x000fea0003800000 */
[----:B------:R-:W-:Y:S02]  /*1e50*/  IADD3 R0, P0, R229, 0x20, RZ ;  /* 0x00000020e5007810 */ /* 0x000fe40007f1e0ff */
[----:B------:R-:W-:-:S02]  /*1e60*/  MOV R5, R8 ;  /* 0x0000000800057202 */ /* 0x000fc40000000f00 */
        /* <DEDUP_REMOVED lines=11> */
.L_x_176:
[----:B------:R-:W2:Y:S01]  /*1f20*/  LDL R22, [R1] ;  /* 0x0000000001167983 */ /* 0x000ea20000100800 */
[----:B------:R-:W-:Y:S01]  /*1f30*/  IMAD R19, R196, -0x40, R21 ;  /* 0xffffffc0c4137824 */ /* 0x000fe200078e0215 */
[----:B------:R-:W-:Y:S01]  /*1f40*/  IADD3 R3, R229, 0x20, RZ ;  /* 0x00000020e5037810 */ /* 0x000fe20007ffe0ff */
[----:B------:R-:W-:Y:S01]  /*1f50*/  IMAD R0, R230, -0x40, R204 ;  /* 0xffffffc0e6007824 */ /* 0x000fe200078e02cc */
[----:B------:R-:W3:Y:S01]  /*1f60*/  LDL R23, [R1+0x8] ;  /* 0x0000080001177983 */ /* 0x000ee20000100800 */
[----:B------:R-:W-:Y:S01]  /*1f70*/  IMAD R2, R249, c[0x0][0x198], RZ ;  /* 0x00006600f9027a24 */ /* 0x000fe200078e02ff */
[----:B------:R-:W-:Y:S01]  /*1f80*/  ISETP.GE.AND P5, PT, R3, R19, PT ;  /* 0x000000130300720c */ /* 0x000fe20003fa6270 */
[----:B------:R-:W-:Y:S01]  /*1f90*/  IMAD.WIDE.U32 R4, R241, c[0x0][0x198], R250 ;  /* 0x00006600f1047a25 */ /* 0x000fe200078e00fa */
[----:B------:R-:W-:-:S02]  /*1fa0*/  ISETP.GE.AND P3, PT, R3, R0, PT ;  /* 0x000000000300720c */ /* 0x000fc40003f66270 */
[----:B------:R-:W-:Y:S01]  /*1fb0*/  ISETP.GE.AND P4, PT, R229, R0, PT ;  /* 0x00000000e500720c */ /* 0x000fe20003f86270 */
[----:B------:R-:W-:Y:S01]  /*1fc0*/  IMAD R6, R241, c[0x0][0x19c], R2 ;  /* 0x00006700f1067a24 */ /* 0x000fe200078e0202 */
[----:B------:R-:W-:Y:S01]  /*1fd0*/  IADD3 R4, P0, R25, R4, RZ ;  /* 0x0000000419047210 */ /* 0x000fe20007f1e0ff */
[----:B------:R-:W-:Y:S01]  /*1fe0*/  IMAD.WIDE.U32 R2, R241, c[0x0][0x1a0], R250 ;  /* 0x00006800f1027a25 */ /* 0x000fe200078e00fa */
[----:B------:R-:W-:Y:S02]  /*1ff0*/  LEA.HI R7, R196, R196, RZ, 0x1 ;  /* 0x000000c4c4077211 */ /* 0x000fe400078f08ff */
[----:B------:R-:W-:Y:S01]  /*2000*/  IADD3.X R5, R27, R5, R6, P0, !PT ;  /* 0x000000051b057210 */ /* 0x000fe200007fe406 */
[----:B------:R-:W-:Y:S01]  /*2010*/  IMAD R0, R249, c[0x0][0x1a0], RZ ;  /* 0x00006800f9007a24 */ /* 0x000fe200078e02ff */
[----:B------:R-:W-:Y:S01]  /*2020*/  IADD3 R8, P0, R24, R2, RZ ;  /* 0x0000000218087210 */ /* 0x000fe20007f1e0ff */
[----:B------:R-:W-:Y:S02]  /*2030*/  IMAD.MOV.U32 R180, RZ, RZ, 0x40 ;  /* 0x00000040ffb47424 */ /* 0x000fe400078e00ff */
[----:B------:R-:W-:-:S02]  /*2040*/  IMAD R0, R241, c[0x0][0x1a4], R0 ;  /* 0x00006900f1007a24 */ /* 0x000fc400078e0200 */
[----:B------:R-:W-:-:S03]  /*2050*/  IMAD.WIDE.U32 R12, R180, c[0x0][0x370], RZ ;  /* 0x0000dc00b40c7a25 */ /* 0x000fc600078e00ff */
[----:B------:R-:W-:Y:S01]  /*2060*/  IADD3.X R9, R26, R3, R0, P0, !PT ;  /* 0x000000031a097210 */ /* 0x000fe200007fe400 */
[C---:B------:R-:W-:Y:S01]  /*2070*/  IMAD R2, R180.reuse, c[0x0][0x374], RZ ;  /* 0x0000dd00b4027a24 */ /* 0x040fe200078e02ff */
[----:B------:R-:W-:Y:S01]  /*2080*/  LOP3.LUT R0, R7, 0xfffffffe, RZ, 0xc0, !PT ;  /* 0xfffffffe07007812 */ /* 0x000fe200078ec0ff */
[----:B------:R-:W-:Y:S01]  /*2090*/  IMAD.WIDE.U32 R14, R180, c[0x0][0x190], RZ ;  /* 0x00006400b40e7a25 */ /* 0x000fe200078e00ff */
[----:B------:R-:W-:-:S03]  /*20a0*/  @!P5 IADD3 R6, P1, R192, R12, RZ ;  /* 0x0000000cc006d210 */ /* 0x000fc60007f3e0ff */
[----:B------:R-:W-:Y:S01]  /*20b0*/  IMAD R11, R180, c[0x0][0x194], RZ ;  /* 0x00006500b40b7a24 */ /* 0x000fe200078e02ff */
[----:B------:R-:W-:Y:S01]  /*20c0*/  @!P5 IADD3.X R7, R193, R13, R2, P1, !PT ;  /* 0x0000000dc107d210 */ /* 0x000fe20000ffe402 */
[----:B------:R-:W-:Y:S01]  /*20d0*/  IMAD.IADD R3, R196, 0x1, -R0 ;  /* 0x00000001c4037824 */ /* 0x000fe200078e0a00 */
[----:B------:R-:W-:Y:S01]  /*20e0*/  @!P5 IADD3 R14, P0, R194, R14, RZ ;  /* 0x0000000ec20ed210 */ /* 0x000fe20007f1e0ff */
[C---:B------:R-:W-:Y:S02]  /*20f0*/  IMAD R2, R20.reuse, c[0x0][0x1b0], RZ ;  /* 0x00006c0014027a24 */ /* 0x040fe400078e02ff */
[----:B------:R-:W-:Y:S01]  /*2100*/  IMAD R0, R20, c[0x0][0x1b8], RZ ;  /* 0x00006e0014007a24 */ /* 0x000fe200078e02ff */
[----:B------:R-:W-:Y:S01]  /*2110*/  @!P5 IADD3.X R15, R195, R15, R11, P0, !PT ;  /* 0x0000000fc30fd210 */ /* 0x000fe200007fe40b */
[C---:B------:R-:W-:Y:S01]  /*2120*/  IMAD R12, R10.reuse, c[0x0][0x1b4], R2 ;  /* 0x00006d000a0c7a24 */ /* 0x040fe200078e0202 */
[----:B------:R-:W-:Y:S01]  /*2130*/  ISETP.NE.AND P0, PT, R3, 0x1, PT ;  /* 0x000000010300780c */ /* 0x000fe20003f05270 */
[C---:B------:R-:W-:Y:S01]  /*2140*/  IMAD R13, R10.reuse, c[0x0][0x1bc], R0 ;  /* 0x00006f000a0d7a24 */ /* 0x040fe200078e0200 */
[C---:B------:R-:W-:Y:S01]  /*2150*/  @!P3 IADD3 R0, P1, R229.reuse, 0x20, RZ ;  /* 0x00000020e500b810 */ /* 0x040fe20007f3e0ff */
[----:B------:R-:W-:Y:S01]  /*2160*/  IMAD.WIDE.U32 R2, R10, c[0x0][0x1b0], R4 ;  /* 0x00006c000a027a25 */ /* 0x000fe200078e0004 */
[----:B------:R-:W-:-:S03]  /*2170*/  @!P3 IADD3 R11, P2, R229, 0x20, RZ ;  /* 0x00000020e50bb810 */ /* 0x000fc60007f5e0ff */
[----:B------:R-:W-:Y:S01]  /*2180*/  IMAD.WIDE.U32 R8, R10, c[0x0][0x1b8], R8 ;  /* 0x00006e000a087a25 */ /* 0x000fe200078e0008 */
[----:B------:R-:W-:-:S03]  /*2190*/  IADD3 R5, R3, R12, RZ ;  /* 0x0000000c03057210 */ /* 0x000fc60007ffe0ff */
[----:B------:R-:W-:Y:S01]  /*21a0*/  @!P3 IMAD.X R16, RZ, RZ, R31, P1 ;  /* 0x000000ffff10b224 */ /* 0x000fe200008e061f */
[----:B------:R-:W-:Y:S01]  /*21b0*/  IADD3 R3, R9, R13, RZ ;  /* 0x0000000d09037210 */ /* 0x000fe20007ffe0ff */
[----:B------:R-:W-:Y:S01]  /*21c0*/  @!P4 IMAD.MOV.U32 R4, RZ, RZ, R2 ;  /* 0x000000ffff04c224 */ /* 0x000fe200078e0002 */
[----:B------:R-:W-:Y:S01]  /*21d0*/  @!P3 MOV R13, R5 ;  /* 0x00000005000db202 */ /* 0x000fe20000000f00 */
[----:B------:R-:W-:Y:S01]  /*21e0*/  @!P3 IMAD R9, R16, c[0x0][0x1a0], RZ ;  /* 0x000068001009ba24 */ /* 0x000fe200078e02ff */
[----:B------:R-:W-:Y:S01]  /*21f0*/  @!P3 MOV R17, R3 ;  /* 0x000000030011b202 */ /* 0x000fe20000000f00 */
[----:B------:R-:W-:Y:S02]  /*2200*/  @!P3 IMAD.MOV.U32 R16, RZ, RZ, R8 ;  /* 0x000000ffff10b224 */ /* 0x000fe400078e0008 */
[C---:B------:R-:W-:Y:S02]  /*2210*/  @!P3 IMAD R20, R0.reuse, c[0x0][0x1a4], R9 ;  /* 0x000069000014ba24 */ /* 0x040fe400078e0209 */
[----:B------:R-:W-:-:S04]  /*2220*/  @!P3 IMAD.WIDE.U32 R16, R0, c[0x0][0x1a0], R16 ;  /* 0x000068000010ba25 */ /* 0x000fc800078e0010 */
[----:B------:R-:W-:Y:S02]  /*2230*/  @!P4 IMAD R0, R31, c[0x0][0x198], RZ ;  /* 0x000066001f00ca24 */ /* 0x000fe400078e02ff */
[----:B------:R-:W-:Y:S02]  /*2240*/  @!P3 IMAD.MOV.U32 R12, RZ, RZ, R2 ;  /* 0x000000ffff0cb224 */ /* 0x000fe400078e0002 */
[----:B------:R-:W-:Y:S01]  /*2250*/  @!P3 IMAD.X R10, RZ, RZ, R31, P2 ;  /* 0x000000ffff0ab224 */ /* 0x000fe200010e061f */
[C---:B------:R-:W-:Y:S01]  /*2260*/  ISETP.GE.AND P2, PT, R229.reuse, R19, PT ;  /* 0x00000013e500720c */ /* 0x040fe20003f46270 */
[----:B------:R-:W-:Y:S01]  /*2270*/  @P6 BAR.SYNC.DEFER_BLOCKING 0x0 ;  /* 0x0000000000006b1d */ /* 0x000fe20000010000 */
[----:B------:R-:W-:Y:S02]  /*2280*/  @!P4 IMAD.MOV.U32 R2, RZ, RZ, R8 ;  /* 0x000000ffff02c224 */ /* 0x000fe400078e0008 */
[C---:B------:R-:W-:Y:S02]  /*2290*/  @!P4 IMAD R8, R229.reuse, c[0x0][0x19c], R0 ;  /* 0x00006700e508ca24 */ /* 0x040fe400078e0200 */
[----:B------:R-:W-:-:S04]  /*22a0*/  @!P4 IMAD.WIDE.U32 R4, R229, c[0x0][0x198], R4 ;  /* 0x00006600e504ca25 */ /* 0x000fc800078e0004 */
[----:B------:R-:W-:Y:S02]  /*22b0*/  @!P4 IMAD R9, R31, c[0x0][0x1a0], RZ ;  /* 0x000068001f09ca24 */ /* 0x000fe400078e02ff */
[----:B------:R-:W-:Y:S01]  /*22c0*/  @!P4 IMAD.IADD R5, R5, 0x1, R8 ;  /* 0x000000010505c824 */ /* 0x000fe200078e0208 */
[----:B------:R-:W-:Y:S01]  /*22d0*/  @!P4 LEA R8, P6, R4, c[0x0][0x168], 0x1 ;  /* 0x00005a000408ca11 */ /* 0x000fe200078c08ff */
[----:B------:R-:W-:Y:S02]  /*22e0*/  @!P4 IMAD R18, R229, c[0x0][0x1a4], R9 ;  /* 0x00006900e512ca24 */ /* 0x000fe400078e0209 */
[----:B------:R-:W-:Y:S01]  /*22f0*/  @!P3 IMAD R10, R10, c[0x0][0x198], RZ ;  /* 0x000066000a0aba24 */ /* 0x000fe200078e02ff */
[----:B------:R-:W-:Y:S01]  /*2300*/  @!P4 LEA.HI.X R9, R4, c[0x0][0x16c], R5, 0x1, P6 ;  /* 0x00005b000409ca11 */ /* 0x000fe200030f0c05 */
[----:B------:R-:W-:-:S04]  /*2310*/  @!P3 IMAD.WIDE.U32 R12, R11, c[0x0][0x198], R12 ;  /* 0x000066000b0cba25 */ /* 0x000fc800078e000c */
[----:B------:R-:W-:Y:S01]  /*2320*/  @!P3 IMAD R10, R11, c[0x0][0x19c], R10 ;  /* 0x000067000b0aba24 */ /* 0x000fe200078e020a */
[----:B------:R1:W-:Y:S04]  /*2330*/  @P2 STS.128 [R191+0xc000], RZ ;  /* 0x00c000ffbf002388 */ /* 0x0003e80000000c00 */
[----:B------:R1:W-:Y:S04]  /*2340*/  @P2 STS.128 [R191+0xe000], RZ ;  /* 0x00e000ffbf002388 */ /* 0x0003e80000000c00 */
[----:B------:R1:W-:Y:S04]  /*2350*/  @P2 STS.128 [R191+0x10000], RZ ;  /* 0x010000ffbf002388 */ /* 0x0003e80000000c00 */
[----:B------:R-:W-:Y:S01]  /*2360*/  @!PT LDS RZ, [RZ] ;  /* 0x00000000fffff984 */ /* 0x000fe20000000800 */
[----:B------:R-:W-:Y:S01]  /*2370*/  @!PT LDS RZ, [RZ] ;  /* 0x00000000fffff984 */ /* 0x000fe20000000800 */
[----:B------:R-:W-:Y:S01]  /*2380*/  @!PT LDS RZ, [RZ] ;  /* 0x00000000fffff984 */ /* 0x000fe20000000800 */
[----:B------:R1:W-:Y:S04]  /*2390*/  @!P2 LDGSTS.E.BYPASS.LTC128B.128 [R191+0xc000], [R192.64] ;  /* 0x0c000000c0bfafae */ /* 0x0003e8000b901d46 */
[----:B------:R1:W-:Y:S04]  /*23a0*/  @!P2 LDGSTS.E.BYPASS.LTC128B.128 [R191+0xe000], [R192.64+0x80] ;  /* 0x0e000080c0bfafae */ /* 0x0003e8000b901d46 */
[----:B------:R1:W-:Y:S04]  /*23b0*/  @!P2 LDGSTS.E.BYPASS.LTC128B.128 [R191+0x10000], [R192.64+0x100] ;  /* 0x10000100c0bfafae */ /* 0x0003e8000b901d46 */
        /* <DEDUP_REMOVED lines=8> */
[----:B------:R4:W-:Y:S01]  /*2440*/  @!P5 LDGSTS.E.BYPASS.LTC128B.128 [R191+0x11000], [R6.64+0x100] ;  /* 0x1100010006bfdfae */ /* 0x0009e2000b901d46 */
[----:B------:R-:W-:Y:S01]  /*2450*/  SHF.L.U32 R220, R252, 0x2, RZ ;  /* 0x00000002fcdc7819 */ /* 0x000fe200000006ff */
[----:B------:R-:W-:-:S02]  /*2460*/  IMAD.MOV.U32 R198, RZ, RZ, 0x7f800000 ;  /* 0x7f800000ffc67424 */ /* 0x000fc400078e00ff */
[----:B----4-:R-:W-:Y:S01]  /*2470*/  @!P3 IMAD.IADD R7, R13, 0x1, R10 ;  /* 0x000000010d07b824 */ /* 0x010fe200078e020a */
[----:B------:R-:W-:Y:S01]  /*2480*/  @!P3 LEA R6, P1, R12, c[0x0][0x168], 0x1 ;  /* 0x00005a000c06ba11 */ /* 0x000fe200078208ff */
[----:B------:R-:W-:-:S03]  /*2490*/  @!P4 IMAD.WIDE.U32 R10, R229, c[0x0][0x1a0], R2 ;  /* 0x00006800e50aca25 */ /* 0x000fc600078e0002 */
[----:B------:R-:W-:Y:S01]  /*24a0*/  @!P3 LEA.HI.X R7, R12, c[0x0][0x16c], R7, 0x1, P1 ;  /* 0x00005b000c07ba11 */ /* 0x000fe200008f0c07 */
[----:B------:R-:W-:Y:S01]  /*24b0*/  @!P4 IMAD.IADD R3, R11, 0x1, R18 ;  /* 0x000000010b03c824 */ /* 0x000fe200078e0212 */
[----:B------:R-:W-:Y:S01]  /*24c0*/  @!P4 LEA R4, P1, R10, c[0x0][0x170], 0x1 ;  /* 0x00005c000a04ca11 */ /* 0x000fe200078208ff */
[----:B------:R-:W-:-:S03]  /*24d0*/  @!P3 IMAD.IADD R11, R17, 0x1, R20 ;  /* 0x00000001110bb824 */ /* 0x000fc600078e0214 */
[----:B------:R-:W-:Y:S02]  /*24e0*/  @!P4 LEA.HI.X R5, R10, c[0x0][0x174], R3, 0x1, P1 ;  /* 0x00005d000a05ca11 */ /* 0x000fe400008f0c03 */
[----:B------:R-:W-:Y:S01]  /*24f0*/  ISETP.GE.AND P1, PT, R252, R19, PT ;  /* 0x00000013fc00720c */ /* 0x000fe20003f26270 */
[----:B------:R-:W-:Y:S02]  /*2500*/  IMAD.MOV.U32 R199, RZ, RZ, 0x7f800000 ;  /* 0x7f800000ffc77424 */ /* 0x000fe400078e00ff */
[----:B------:R-:W-:Y:S01]  /*2510*/  IMAD.MOV.U32 R185, RZ, RZ, 0x20 ;  /* 0x00000020ffb97424 */ /* 0x000fe200078e00ff */
[----:B------:R-:W-:Y:S01]  /*2520*/  SHF.L.U32 R176, R187, 0x1, RZ ;  /* 0x00000001bbb07819 */ /* 0x000fe200000006ff */
[----:B------:R-:W-:Y:S01]  /*2530*/  CS2R R142, SRZ ;  /* 0x00000000008e7805 */ /* 0x000fe2000001ff00 */
[----:B------:R-:W-:Y:S01]  /*2540*/  IADD3 R234, R241, 0x40, RZ ;  /* 0x00000040f1ea7810 */ /* 0x000fe20007ffe0ff */
        /* <DEDUP_REMOVED lines=45> */
[----:B--2---:R-:W-:-:S04]  /*2820*/  IADD3 R0, R22, 0x3000, RZ ;  /* 0x0000300016007810 */ /* 0x004fc80007ffe0ff */
[----:B------:R-:W-:-:S04]  /*2830*/  SEL R0, R0, R22, !P0 ;  /* 0x0000001600007207 */ /* 0x000fc80004000000 */
[----:B------:R-:W-:Y:S02]  /*2840*/  SHF.L.U32 R190, R0, 0x1, RZ ;  /* 0x0000000100be7819 */ /* 0x000fe400000006ff */
[----:B------:R-:W-:-:S04]  /*2850*/  IADD3 R0, R252, 0x8, RZ ;  /* 0x00000008fc007810 */ /* 0x000fc80007ffe0ff */
[----:B------:R-:W-:Y:S02]  /*2860*/  ISETP.GE.AND P6, PT, R0, R19, PT ;  /* 0x000000130000720c */ /* 0x000fe40003fc6270 */
[----:B------:R-:W-:Y:S01]  /*2870*/  SHF.R.S32.HI R0, RZ, 0x1f, R252 ;  /* 0x0000001fff007819 */ /* 0x000fe200000114fc */
[----:B------:R1:W-:Y:S03]  /*2880*/  @P2 STS [R190], RZ ;  /* 0x000000ffbe002388 */ /* 0x0003e60000000800 */
[----:B------:R-:W-:Y:S01]  /*2890*/  SHF.L.U64.HI R219, R252, 0x2, R0 ;  /* 0x00000002fcdb7819 */ /* 0x000fe20000010200 */
[----:B------:R1:W-:Y:S01]  /*28a0*/  @P2 STS [R190+0x4], RZ ;  /* 0x000004ffbe002388 */ /* 0x0003e20000000800 */
[----:B------:R-:W-:-:S03]  /*28b0*/  IADD3 R0, R186, 0x3000, RZ ;  /* 0x00003000ba007810 */ /* 0x000fc60007ffe0ff */
[----:B------:R1:W-:Y:S01]  /*28c0*/  @P2 STS [R190+0x8], RZ ;  /* 0x000008ffbe002388 */ /* 0x0003e20000000800 */
[----:B------:R-:W-:-:S03]  /*28d0*/  SEL R0, R0, R186, !P0 ;  /* 0x000000ba00007207 */ /* 0x000fc60004000000 */
[----:B------:R1:W-:Y:S04]  /*28e0*/  @P2 STS [R190+0xc], RZ ;  /* 0x00000cffbe002388 */ /* 0x0003e80000000800 */
        /* <DEDUP_REMOVED lines=8> */
[----:B------:R-:W-:Y:S01]  /*2970*/  @!PT LDS RZ, [RZ] ;  /* 0x00000000fffff984 */ /* 0x000fe20000000800 */
[----:B------:R-:W-:Y:S01]  /*2980*/  @!PT LDS RZ, [RZ] ;  /* 0x00000000fffff984 */ /* 0x000fe20000000800 */
[----:B------:R-:W-:Y:S01]  /*2990*/  @!PT LDS RZ, [RZ] ;  /* 0x00000000fffff984 */ /* 0x000fe20000000800 */
[----:B------:R1:W-:Y:S04]  /*29a0*/  @!P2 LDGSTS.E.BYPASS.LTC128B.128 [R190], [R194.64] ;  /* 0x00000000c2beafae */ /* 0x0003e8000b901d46 */
[----:B------:R1:W-:Y:S04]  /*29b0*/  @!P2 LDGSTS.E.BYPASS.LTC128B.128 [R190+0x2000], [R194.64+0x80] ;  /* 0x02000080c2beafae */ /* 0x0003e8000b901d46 */
[----:B------:R1:W-:Y:S04]  /*29c0*/  @!P2 LDGSTS.E.BYPASS.LTC128B.128 [R190+0x4000], [R194.64+0x100] ;  /* 0x04000100c2beafae */ /* 0x0003e8000b901d46 */
        /* <DEDUP_REMOVED lines=11> */
[----:B------:R1:W-:Y:S01]  /*2a80*/  @P5 STS [R190+0x500c], RZ ;  /* 0x00500cffbe005388 */ /* 0x0003e20000000800 */
[----:B------:R-:W-:-:S03]  /*2a90*/  IMAD.SHL.U32 R168, R0, 0x2, RZ ;  /* 0x0000000200a87824 */ /* 0x000fc600078e00ff */
[----:B------:R-:W-:Y:S01]  /*2aa0*/  @!PT LDS RZ, [RZ] ;  /* 0x00000000fffff984 */ /* 0x000fe20000000800 */
[----:B------:R-:W-:Y:S01]  /*2ab0*/  @!PT LDS RZ, [RZ] ;  /* 0x00000000fffff984 */ /* 0x000fe20000000800 */
[----:B------:R-:W-:Y:S01]  /*2ac0*/  @!PT LDS RZ, [RZ] ;  /* 0x00000000fffff984 */ /* 0x000fe20000000800 */
[----:B------:R1:W-:Y:S01]  /*2ad0*/  @!P5 LDGSTS.E.BYPASS.LTC128B.128 [R190+0x1000], [R14.64] ;  /* 0x010000000ebedfae */ /* 0x0003e2000b901d46 */
[----:B------:R-:W-:-:S03]  /*2ae0*/  IMAD.MOV.U32 R0, RZ, RZ, c[0x0][0x22c] ;  /* 0x00008b00ff007624 */ /* 0x000fc600078e00ff */
[----:B------:R1:W-:Y:S04]  /*2af0*/  @!P5 LDGSTS.E.BYPASS.LTC128B.128 [R190+0x3000], [R14.64+0x80] ;  /* 0x030000800ebedfae */ /* 0x0003e8000b901d46 */
[----:B------:R1:W-:Y:S04]  /*2b00*/  @!P5 LDGSTS.E.BYPASS.LTC128B.128 [R190+0x5000], [R14.64+0x100] ;  /* 0x050001000ebedfae */ /* 0x0003e8000b901d46 */
[----:B------:R1:W-:Y:S04]  /*2b10*/  @P4 STS.128 [R191+0x12000], RZ ;  /* 0x012000ffbf004388 */ /* 0x0003e80000000c00 */
[----:B------:R1:W-:Y:S04]  /*2b20*/  @P4 STS.128 [R191+0x14000], RZ ;  /* 0x014000ffbf004388 */ /* 0x0003e80000000c00 */
[----:B------:R1:W-:Y:S01]  /*2b30*/  @P4 STS.128 [R191+0x16000], RZ ;  /* 0x016000ffbf004388 */ /* 0x0003e20000000c00 */
[----:B------:R-:W-:-:S03]  /*2b40*/  @!P3 LEA R2, P2, R16, c[0x0][0x170], 0x1 ;  /* 0x00005c001002ba11 */ /* 0x000fc600078408ff */
[----:B------:R-:W-:Y:S01]  /*2b50*/  @!PT LDS RZ, [RZ] ;  /* 0x00000000fffff984 */ /* 0x000fe20000000800 */
[----:B------:R-:W-:Y:S01]  /*2b60*/  @!PT LDS RZ, [RZ] ;  /* 0x00000000fffff984 */ /* 0x000fe20000000800 */
[----:B------:R-:W-:Y:S01]  /*2b70*/  @!PT LDS RZ, [RZ] ;  /* 0x00000000fffff984 */ /* 0x000fe20000000800 */
[----:B------:R1:W-:Y:S01]  /*2b80*/  @!P4 LDGSTS.E.BYPASS.LTC128B.128 [R191+0x12000], [R8.64] ;  /* 0x1200000008bfcfae */ /* 0x0003e2000b901d46 */
[----:B------:R-:W-:-:S03]  /*2b90*/  IMAD R0, R0, c[0x0][0x1c0], RZ ;  /* 0x0000700000007a24 */ /* 0x000fc600078e02ff */
[----:B------:R1:W-:Y:S04]  /*2ba0*/  @!P4 LDGSTS.E.BYPASS.LTC128B.128 [R191+0x14000], [R8.64+0x80] ;  /* 0x1400008008bfcfae */ /* 0x0003e8000b901d46 */
[----:B------:R1:W-:Y:S04]  /*2bb0*/  @!P4 LDGSTS.E.BYPASS.LTC128B.128 [R191+0x16000], [R8.64+0x100] ;  /* 0x1600010008bfcfae */ /* 0x0003e8000b901d46 */
[----:B------:R1:W-:Y:S04]  /*2bc0*/  @P3 STS.128 [R191+0x13000], RZ ;  /* 0x013000ffbf003388 */ /* 0x0003e80000000c00 */
[----:B------:R1:W-:Y:S04]  /*2bd0*/  @P3 STS.128 [R191+0x15000], RZ ;  /* 0x015000ffbf003388 */ /* 0x0003e80000000c00 */
[----:B------:R1:W-:Y:S01]  /*2be0*/  @P3 STS.128 [R191+0x17000], RZ ;  /* 0x017000ffbf003388 */ /* 0x0003e20000000c00 */
[----:B------:R-:W-:-:S03]  /*2bf0*/  @!P3 LEA.HI.X R3, R16, c[0x0][0x174], R11, 0x1, P2 ;  /* 0x00005d001003ba11 */ /* 0x000fc600010f0c0b */
[----:B------:R-:W-:Y:S01]  /*2c00*/  @!PT LDS RZ, [RZ] ;  /* 0x00000000fffff984 */ /* 0x000fe20000000800 */
[----:B------:R-:W-:Y:S01]  /*2c10*/  @!PT LDS RZ, [RZ] ;  /* 0x00000000fffff984 */ /* 0x000fe20000000800 */
[----:B------:R-:W-:Y:S01]  /*2c20*/  @!PT LDS RZ, [RZ] ;  /* 0x00000000fffff984 */ /* 0x000fe20000000800 */
[----:B------:R2:W-:Y:S01]  /*2c30*/  @!P3 LDGSTS.E.BYPASS.LTC128B.128 [R191+0x13000], [R6.64] ;  /* 0x1300000006bfbfae */ /* 0x0005e2000b901d46 */
[----:B------:R-:W-:-:S03]  /*2c40*/  IMAD.SHL.U32 R227, R0, 0x10, RZ ;  /* 0x0000001000e37824 */ /* 0x000fc600078e00ff */
        /* <DEDUP_REMOVED lines=9> */
[----:B------:R4:W-:Y:S01]  /*2ce0*/  @!P4 LDGSTS.E.BYPASS.LTC128B.128 [R191+0x1a000], [R4.64+0x80] ;  /* 0x1a00008004bfcfae */ /* 0x0009e2000b901d46 */
[----:B------:R-:W-:-:S03]  /*2cf0*/  SHF.L.U32 R197, R0, 0x3, RZ ;  /* 0x0000000300c57819 */ /* 0x000fc600000006ff */
[----:B------:R4:W-:Y:S01]  /*2d00*/  @!P4 LDGSTS.E.BYPASS.LTC128B.128 [R191+0x1c000], [R4.64+0x100] ;  /* 0x1c00010004bfcfae */ /* 0x0009e2000b901d46 */
[----:B------:R-:W-:-:S03]  /*2d10*/  IADD3 R246, R227, 0x40, RZ ;  /* 0x00000040e3f67810 */ /* 0x000fc60007ffe0ff */
[----:B------:R1:W-:Y:S01]  /*2d20*/  @P3 STS.128 [R191+0x19000], RZ ;  /* 0x019000ffbf003388 */ /* 0x0003e20000000c00 */
[----:B--2---:R-:W-:-:S03]  /*2d30*/  IADD3 R6, P2, R220, R208, RZ ;  /* 0x000000d0dc067210 */ /* 0x004fc60007f5e0ff */
[----:B------:R1:W-:Y:S01]  /*2d40*/  @P3 STS.128 [R191+0x1b000], RZ ;  /* 0x01b000ffbf003388 */ /* 0x0003e20000000c00 */
[----:B------:R-:W-:-:S03]  /*2d50*/  IADD3 R245, R227, 0x60, RZ ;  /* 0x00000060e3f57810 */ /* 0x000fc60007ffe0ff */
[----:B------:R1:W-:Y:S01]  /*2d60*/  @P3 STS.128 [R191+0x1d000], RZ ;  /* 0x01d000ffbf003388 */ /* 0x0003e20000000c00 */
[----:B------:R-:W-:-:S03]  /*2d70*/  IADD3 R243, R227, 0xa0, RZ ;  /* 0x000000a0e3f37810 */ /* 0x000fc60007ffe0ff */
[----:B------:R-:W-:Y:S01]  /*2d80*/  @!PT LDS RZ, [RZ] ;  /* 0x00000000fffff984 */ /* 0x000fe20000000800 */
[----:B------:R-:W-:Y:S01]  /*2d90*/  @!PT LDS RZ, [RZ] ;  /* 0x00000000fffff984 */ /* 0x000fe20000000800 */
[----:B------:R-:W-:Y:S01]  /*2da0*/  @!PT LDS RZ, [RZ] ;  /* 0x00000000fffff984 */ /* 0x000fe20000000800 */
[----:B------:R2:W-:Y:S01]  /*2db0*/  @!P3 LDGSTS.E.BYPASS.LTC128B.128 [R191+0x19000], [R2.64] ;  /* 0x1900000002bfbfae */ /* 0x0005e2000b901d46 */
[----:B------:R-:W-:-:S03]  /*2dc0*/  IADD3 R244, R227, 0x80, RZ ;  /* 0x00000080e3f47810 */ /* 0x000fc60007ffe0ff */
[----:B------:R2:W-:Y:S01]  /*2dd0*/  @!P3 LDGSTS.E.BYPASS.LTC128B.128 [R191+0x1b000], [R2.64+0x80] ;  /* 0x1b00008002bfbfae */ /* 0x0005e2000b901d46 */
[----:B------:R-:W-:-:S03]  /*2de0*/  IADD3 R247, R227, 0x20, RZ ;  /* 0x00000020e3f77810 */ /* 0x000fc60007ffe0ff */
[----:B------:R2:W-:Y:S01]  /*2df0*/  @!P3 LDGSTS.E.BYPASS.LTC128B.128 [R191+0x1d000], [R2.64+0x100] ;  /* 0x1d00010002bfbfae */ /* 0x0005e2000b901d46 */
[----:B------:R-:W-:Y:S01]  /*2e00*/  IADD3.X R7, R219, R207, RZ, P2, !PT ;  /* 0x000000cfdb077210 */ /* 0x000fe200017fe4ff */
[C---:B------:R-:W-:Y:S01]  /*2e10*/  IMAD.IADD R239, R197.reuse, 0x1, R246 ;  /* 0x00000001c5ef7824 */ /* 0x040fe200078e02f6 */
[C---:B------:R-:W-:Y:S01]  /*2e20*/  IADD3 R237, R197.reuse, R244, RZ ;  /* 0x000000f4c5ed7210 */ /* 0x040fe20007ffe0ff */
[----:B------:R-:W0:Y:S01]  /*2e30*/  LDGDEPBAR ;  /* 0x00000000000079af */ /* 0x000e220000000000 */
[C---:B------:R-:W-:Y:S01]  /*2e40*/  IMAD.IADD R238, R197.reuse, 0x1, R245 ;  /* 0x00000001c5ee7824 */ /* 0x040fe200078e02f5 */
[C---:B------:R-:W-:Y:S01]  /*2e50*/  IADD3 R240, R197.reuse, R247, RZ ;  /* 0x000000f7c5f07210 */ /* 0x040fe20007ffe0ff */
[C---:B------:R-:W-:Y:S01]  /*2e60*/  IMAD.IADD R236, R197.reuse, 0x1, R243 ;  /* 0x00000001c5ec7824 */ /* 0x040fe200078e02f3 */
[----:B------:R1:W5:Y:S01]  /*2e70*/  @!P1 LDG.E R198, [R6.64] ;  /* 0x0000000606c69981 */ /* 0x000362000c1e1900 */
[C---:B----4-:R-:W-:Y:S01]  /*2e80*/  IADD3 R5, R197.reuse, R239, RZ ;  /* 0x000000efc5057210 */ /* 0x050fe20007ffe0ff */
[----:B------:R-:W-:Y:S01]  /*2e90*/  IMAD.IADD R4, R197, 0x1, R238 ;  /* 0x00000001c5047824 */ /* 0x000fe200078e02ee */
[----:B---3--:R-:W-:Y:S01]  /*2ea0*/  R2P PR, R23, 0x6 ;  /* 0x0000000617007804 */ /* 0x008fe20000000000 */
[----:B------:R1:W5:Y:S02]  /*2eb0*/  @!P6 LDG.E R199, [R6.64+0x20] ;  /* 0x0000200606c7e981 */ /* 0x000364000c1e1900 */
[----:B------:R-:W-:Y:S01]  /*2ec0*/  IMAD.IADD R216, R197, 0x1, R5 ;  /* 0x00000001c5d87824 */ /* 0x000fe200078e0205 */
[----:B--2---:R-:W-:-:S02]  /*2ed0*/  IADD3 R2, R187, 0x3000, RZ ;  /* 0x00003000bb027810 */ /* 0x004fc40007ffe0ff */
[----:B------:R-:W-:Y:S02]  /*2ee0*/  IADD3 R3, R21, 0x40, R241 ;  /* 0x0000004015037810 */ /* 0x000fe40007ffe0f1 */
[----:B------:R-:W-:-:S03]  /*2ef0*/  SEL R2, R2, R187, !P0 ;  /* 0x000000bb02027207 */ /* 0x000fc60004000000 */
[----:B------:R-:W-:Y:S01]  /*2f00*/  IMAD.IADD R233, R3, 0x1, -R204 ;  /* 0x0000000103e97824 */ /* 0x000fe200078e0acc */
[----:B------:R-:W-:Y:S01]  /*2f10*/  SHF.L.U32 R175, R2, 0x1, RZ ;  /* 0x0000000102af7819 */ /* 0x000fe200000006ff */
[C---:B------:R-:W-:Y:S01]  /*2f20*/  IMAD.IADD R3, R197.reuse, 0x1, R237 ;  /* 0x00000001c5037824 */ /* 0x040fe200078e02ed */
[C---:B------:R-:W-:Y:S01]  /*2f30*/  IADD3 R2, R197.reuse, R236, RZ ;  /* 0x000000ecc5027210 */ /* 0x040fe20007ffe0ff */
[C---:B-1----:R-:W-:Y:S01]  /*2f40*/  IMAD.IADD R6, R197.reuse, 0x1, R240 ;  /* 0x00000001c5067824 */ /* 0x042fe200078e02f0 */
[C---:B------:R-:W-:Y:S01]  /*2f50*/  IADD3 R214, R197.reuse, R4, RZ ;  /* 0x00000004c5d67210 */ /* 0x040fe20007ffe0ff */
[C---:B------:R-:W-:Y:S01]  /*2f60*/  IMAD.IADD R212, R197.reuse, 0x1, R3 ;  /* 0x00000001c5d47824 */ /* 0x040fe200078e0203 */
[C---:B------:R-:W-:Y:S01]  /*2f70*/  IADD3 R210, R197.reuse, R2, RZ ;  /* 0x00000002c5d27210 */ /* 0x040fe20007ffe0ff */
[----:B------:R-:W-:Y:S01]  /*2f80*/  IMAD.IADD R218, R197, 0x1, R6 ;  /* 0x00000001c5da7824 */ /* 0x000fe200078e0206 */
[----:B------:R-:W-:Y:S01]  /*2f90*/  SEL R185, R185, 0xffffffe0, !P1 ;  /* 0xffffffe0b9b97807 */ /* 0x000fe20004800000 */
[C---:B------:R-:W-:Y:S01]  /*2fa0*/  IMAD.IADD R213, R197.reuse, 0x1, R214 ;  /* 0x00000001c5d57824 */ /* 0x040fe200078e02d6 */
[----:B------:R-:W-:Y:S01]  /*2fb0*/  IADD3 R22, R252, 0x1, RZ ;  /* 0x00000001fc167810 */ /* 0x000fe20007ffe0ff */
[C---:B------:R-:W-:Y:S01]  /*2fc0*/  IMAD.IADD R217, R197.reuse, 0x1, R218 ;  /* 0x00000001c5d97824 */ /* 0x040fe200078e02da */
[----:B------:R-:W-:Y:S01]  /*2fd0*/  SEL R180, R180, 0xffffffc0, !P2 ;  /* 0xffffffc0b4b47807 */ /* 0x000fe20005000000 */
[----:B------:R-:W-:Y:S01]  /*2fe0*/  IMAD.IADD R209, R197, 0x1, R210 ;  /* 0x00000001c5d17824 */ /* 0x000fe200078e02d2 */
[----:B------:R-:W-:Y:S01]  /*2ff0*/  IADD3 R177, R185, R176, RZ ;  /* 0x000000b0b9b17210 */ /* 0x000fe20007ffe0ff */
[----:B------:R-:W-:Y:S01]  /*3000*/  IMAD.IADD R182, R181, 0x1, R185 ;  /* 0x00000001b5b67824 */ /* 0x000fe200078e02b9 */
[----:B------:R-:W-:-:S02]  /*3010*/  IADD3 R215, R197, R216, RZ ;  /* 0x000000d8c5d77210 */ /* 0x000fc40007ffe0ff */
[----:B------:R-:W-:Y:S01]  /*3020*/  IADD3 R211, R197, R212, RZ ;  /* 0x000000d4c5d37210 */ /* 0x000fe20007ffe0ff */
[----:B------:R-:W-:Y:S01]  /*3030*/  IMAD.IADD R183, R181, 0x1, R180 ;  /* 0x00000001b5b77824 */ /* 0x000fe200078e02b4 */
[----:B------:R-:W-:Y:S01]  /*3040*/  IADD3 R235, R204, R22, -R21 ;  /* 0x00000016cceb7210 */ /* 0x000fe20007ffe815 */
[C---:B------:R-:W-:Y:S01]  /*3050*/  IMAD.IADD R179, R180.reuse, 0x1, R176 ;  /* 0x00000001b4b37824 */ /* 0x040fe200078e02b0 */
[----:B------:R-:W-:Y:S01]  /*3060*/  CS2R R22, SRZ ;  /* 0x0000000000167805 */ /* 0x000fe2000001ff00 */
[----:B------:R-:W-:Y:S01]  /*3070*/  CS2R R20, SRZ ;  /* 0x0000000000147805 */ /* 0x000fe2000001ff00 */
[C---:B------:R-:W-:Y:S01]  /*3080*/  IMAD.IADD R184, R180.reuse, 0x1, R182 ;  /* 0x00000001b4b87824 */ /* 0x040fe200078e02b6 */
[C---:B------:R-:W-:Y:S01]  /*3090*/  IADD3 R225, R197.reuse, R217, RZ ;  /* 0x000000d9c5e17210 */ /* 0x040fe20007ffe0ff */
[----:B------:R-:W-:Y:S01]  /*30a0*/  IMAD.IADD R178, R180, 0x1, R177 ;  /* 0x00000001b4b27824 */ /* 0x000fe200078e02b1 */
[C---:B------:R-:W-:Y:S01]  /*30b0*/  IADD3 R223, R197.reuse, R213, RZ ;  /* 0x000000d5c5df7210 */ /* 0x040fe20007ffe0ff */
[C---:B------:R-:W-:Y:S01]  /*30c0*/  IMAD.IADD R224, R197.reuse, 0x1, R215 ;  /* 0x00000001c5e07824 */ /* 0x040fe200078e02d7 */
[C---:B------:R-:W-:Y:S01]  /*30d0*/  IADD3 R221, R197.reuse, R209, RZ ;  /* 0x000000d1c5dd7210 */ /* 0x040fe20007ffe0ff */
[----:B------:R-:W-:-:S02]  /*30e0*/  IMAD.IADD R222, R197, 0x1, R211 ;  /* 0x00000001c5de7824 */ /* 0x000fc400078e02d3 */
.L_x_188:
[----:B------:R-:W0:Y:S01]  /*30f0*/  LDGDEPBAR ;  /* 0x00000000000079af */ /* 0x000e220000000000 */
[C---:B------:R-:W-:Y:S01]  /*3100*/  IMAD.IADD R0, R175.reuse, 0x1, R185 ;  /* 0x00000001af007824 */ /* 0x040fe200078e02b9 */
[----:B-----5:R-:W-:Y:S01]  /*3110*/  FSETP.NEU.FTZ.AND P0, PT, R198, -INF , PT ;  /* 0xff800000c600780b */ /* 0x020fe20003f1d000 */
[--C-:B------:R-:W-:Y:S01]  /*3120*/  IMAD.IADD R2, R175, 0x1, R180.reuse ;  /* 0x00000001af027824 */ /* 0x100fe200078e02b4 */
[----:B------:R-:W-:Y:S01]  /*3130*/  ISETP.GT.AND P4, PT, R196, R226, PT ;  /* 0x000000e2c400720c */ /* 0x000fe20003f84270 */
        /* <DEDUP_REMOVED lines=87> */
[C---:B------:R-:W-:Y:S01]  /*36b0*/  @!P2 IMNMX R72, R0.reuse, R204, PT ;  /* 0x000000cc0048a217 */ /* 0x040fe20003800200 */
        /* <DEDUP_REMOVED lines=194> */
[C---:B------:R-:W-:Y:S04]  /*42e0*/  FADD.FTZ R5, -R2.reuse, R5 ;  /* 0x0000000502057221 */ /* 0x040fe80000010100 */
[C---:B------:R-:W-:Y:S02]  /*42f0*/  FADD.FTZ R8, -R2.reuse, R8 ;  /* 0x0000000802087221 */ /* 0x040fe40000010100 */
[----:B------:R-:W-:Y:S03]  /*4300*/  FADD.FTZ R9, -R2, R9 ;  /* 0x0000000902097221 */ /* 0x000fe60000010100 */
[----:B--2---:R-:W-:Y:S02]  /*4310*/  FADD.FTZ R10, -R0, R10 ;  /* 0x0000000a000a7221 */ /* 0x004fe40000010100 */
[----:B------:R-:W-:Y:S02]  /*4320*/  FMUL.FTZ R69, R99, R4 ;  /* 0x0000000463457220 */ /* 0x000fe40000410000 */
[----:B------:R-:W-:Y:S02]  /*4330*/  FADD.FTZ R12, -R2, R12 ;  /* 0x0000000c020c7221 */ /* 0x000fe40000010100 */
[----:B------:R-:W-:Y:S02]  /*4340*/  FMUL.FTZ R68, R98, R5 ;  /* 0x0000000562447220 */ /* 0x000fe40000410000 */
[----:B------:R-:W-:Y:S02]  /*4350*/  FMUL.FTZ R72, R95, R8 ;  /* 0x000000085f487220 */ /* 0x000fe40000410000 */
[----:B------:R-:W-:Y:S02]  /*4360*/  FMUL.FTZ R71, R94, R9 ;  /* 0x000000095e477220 */ /* 0x000fe40000410000 */
[C---:B------:R-:W-:Y:S02]  /*4370*/  FADD.FTZ R13, -R2.reuse, R13 ;  /* 0x0000000d020d7221 */ /* 0x040fe40000010100 */
[C---:B------:R-:W-:Y:S02]  /*4380*/  FADD.FTZ R70, -R2.reuse, R16 ;  /* 0x0000001002467221 */ /* 0x040fe40000010100 */
[----:B------:R-:W-:Y:S02]  /*4390*/  FADD.FTZ R17, -R2, R17 ;  /* 0x0000001102117221 */ /* 0x000fe40000010100 */
[----:B------:R-:W-:Y:S02]  /*43a0*/  FMUL.FTZ R16, R93, R12 ;  /* 0x0000000c5d107220 */ /* 0x000fe40000410000 */
[C---:B------:R-:W-:Y:S02]  /*43b0*/  FADD.FTZ R4, -R0.reuse, R6 ;  /* 0x0000000600047221 */ /* 0x040fe40000010100 */
[C---:B------:R-:W-:Y:S02]  /*43c0*/  FADD.FTZ R5, -R0.reuse, R7 ;  /* 0x0000000700057221 */ /* 0x040fe40000010100 */
[C---:B------:R-:W-:Y:S02]  /*43d0*/  FADD.FTZ R11, -R0.reuse, R11 ;  /* 0x0000000b000b7221 */ /* 0x040fe40000010100 */
[----:B------:R-:W-:Y:S02]  /*43e0*/  FMUL.FTZ R12, R97, R10 ;  /* 0x0000000a610c7220 */ /* 0x000fe40000410000 */
        /* <DEDUP_REMOVED lines=15> */
[----:B------:R-:W-:Y:S01]  /*44e0*/  IMAD.MOV.U32 R6, RZ, RZ, c[0x0][0x190] ;  /* 0x00006400ff067624 */ /* 0x000fe200078e00ff */
[----:B------:R-:W-:Y:S01]  /*44f0*/  LOP3.LUT R0, R196, 0x1, RZ, 0xc0, !PT ;  /* 0x00000001c4007812 */ /* 0x000fe200078ec0ff */
[----:B------:R-:W-:Y:S02]  /*4500*/  IMAD.MOV.U32 R14, RZ, RZ, -0x6000 ;  /* 0xffffa000ff0e7424 */ /* 0x000fe400078e00ff */
[----:B------:R-:W-:Y:S01]  /*4510*/  IMAD.U32 R2, R6, -0x40, RZ ;  /* 0xffffffc006027824 */ /* 0x000fe200078e00ff */
[----:B------:R-:W-:Y:S01]  /*4520*/  ISETP.NE.U32.AND P1, PT, R0, 0x1, PT ;  /* 0x000000010000780c */ /* 0x000fe20003f25070 */
[----:B------:R-:W-:Y:S03]  /*4530*/  IMAD.MOV.U32 R15, RZ, RZ, c[0x0][0x194] ;  /* 0x00006500ff0f7624 */ /* 0x000fe600078e00ff */
[----:B------:R-:W-:Y:S02]  /*4540*/  LEA R3, P0, R2, R194, 0x1 ;  /* 0x000000c202037211 */ /* 0x000fe400078008ff */
[----:B------:R-:W-:Y:S02]  /*4550*/  SEL R0, R14, 0x6000, !P1 ;  /* 0x000060000e007807 */ /* 0x000fe40004800000 */
[----:B------:R-:W-:Y:S02]  /*4560*/  LEA.HI.X.SX32 R2, R2, R195, 0x1, P0 ;  /* 0x000000c302027211 */ /* 0x000fe400000f0eff */
[----:B------:R-:W-:Y:S01]  /*4570*/  MOV R194, R3 ;  /* 0x0000000300c27202 */ /* 0x000fe20000000f00 */
[----:B------:R-:W-:Y:S01]  /*4580*/  IMAD.IADD R190, R190, 0x1, R0 ;  /* 0x00000001bebe7824 */ /* 0x000fe200078e0200 */
[----:B------:R-:W-:Y:S01]  /*4590*/  IADD3 R175, R175, R0, RZ ;  /* 0x00000000afaf7210 */ /* 0x000fe20007ffe0ff */
[----:B------:R-:W-:Y:S01]  /*45a0*/  IMAD.MOV.U32 R195, RZ, RZ, R2 ;  /* 0x000000ffffc37224 */ /* 0x000fe200078e0002 */
[C---:B------:R-:W-:Y:S04]  /*45b0*/  LEA R2, P0, R6.reuse, R194, 0x6 ;  /* 0x000000c206027211 */ /* 0x040fe800078030ff */
        /* <DEDUP_REMOVED lines=10> */
[----:B------:R-:W0:Y:S02]  /*4660*/  LDGDEPBAR ;  /* 0x00000000000079af */ /* 0x000e240000000000 */
.L_x_186:
[----:B------:R-:W-:Y:S02]  /*4670*/  F2FP.BF16.PACK_AB R6, R68, R69 ;  /* 0x000000454406723e */ /* 0x000fe400000010ff */
[----:B------:R-:W-:Y:S02]  /*4680*/  F2FP.BF16.PACK_AB R5, R5, R4 ;  /* 0x000000040505723e */ /* 0x000fe400000010ff */
[----:B------:R-:W-:Y:S01]  /*4690*/  F2FP.BF16.PACK_AB R4, R71, R72 ;  /* 0x000000484704723e */ /* 0x000fe200000010ff */
[----:B------:R-:W-:Y:S01]  /*46a0*/  STS [R200+0x1e000], R6 ;  /* 0x01e00006c8007388 */ /* 0x000fe20000000800 */
[----:B-1----:R-:W-:Y:S02]  /*46b0*/  F2FP.BF16.PACK_AB R3, R11, R12 ;  /* 0x0000000c0b03723e */ /* 0x002fe400000010ff */
        /* <DEDUP_REMOVED lines=84> */
[----:B------:R-:W-:Y:S03]  /*4c00*/  MOV R5, c[0x0][0x374] ;  /* 0x0000dd0000057a02 */ /* 0x000fe60000000f00 */
[----:B------:R-:W-:Y:S05]  /*4c10*/  IMAD.U32 R2, R4, -0x40, RZ ;  /* 0xffffffc004027824 */ /* 0x000fea00078e00ff */
[C---:B------:R-:W-:Y:S04]  /*4c20*/  LEA R3, P0, R2.reuse, R192, 0x1 ;  /* 0x000000c002037211 */ /* 0x040fe800078008ff */
[----:B------:R-:W-:Y:S01]  /*4c30*/  LEA.HI.X.SX32 R2, R2, R193, 0x1, P0 ;  /* 0x000000c102027211 */ /* 0x000fe200000f0eff */
[----:B------:R-:W-:Y:S03]  /*4c40*/  IMAD.MOV.U32 R192, RZ, RZ, R3 ;  /* 0x000000ffffc07224 */ /* 0x000fe600078e0003 */
[----:B------:R-:W-:Y:S02]  /*4c50*/  MOV R193, R2 ;  /* 0x0000000200c17202 */ /* 0x000fe40000000f00 */
[C---:B------:R-:W-:Y:S03]  /*4c60*/  LEA R2, P0, R4.reuse, R192, 0x6 ;  /* 0x000000c004027211 */ /* 0x040fe600078030ff */
[----:B------:R-:W-:Y:S01]  /*4c70*/  @!PT LDS RZ, [RZ] ;  /* 0x00000000fffff984 */ /* 0x000fe20000000800 */
[----:B------:R-:W-:Y:S01]  /*4c80*/  @!PT LDS RZ, [RZ] ;  /* 0x00000000fffff984 */ /* 0x000fe20000000800 */
[----:B------:R-:W-:Y:S01]  /*4c90*/  @!PT LDS RZ, [RZ] ;  /* 0x00000000fffff984 */ /* 0x000fe20000000800 */
[----:B------:R1:W-:Y:S01]  /*4ca0*/  LDGSTS.E.BYPASS.LTC128B.128 [R191+0xc000], [R192.64] ;  /* 0x0c000000c0bf7fae */ /* 0x0003e2000b901d46 */
[----:B------:R-:W-:Y:S03]  /*4cb0*/  LEA.HI.X R3, R4, R193, R5, 0x6, P0 ;  /* 0x000000c104037211 */ /* 0x000fe600000f3405 */
[----:B------:R1:W-:Y:S04]  /*4cc0*/  LDGSTS.E.BYPASS.LTC128B.128 [R191+0xe000], [R192.64+0x80] ;  /* 0x0e000080c0bf7fae */ /* 0x0003e8000b901d46 */
[----:B------:R1:W-:Y:S04]  /*4cd0*/  LDGSTS.E.BYPASS.LTC128B.128 [R191+0x10000], [R192.64+0x100] ;  /* 0x10000100c0bf7fae */ /* 0x0003e8000b901d46 */
[----:B------:R1:W-:Y:S04]  /*4ce0*/  LDGSTS.E.BYPASS.LTC128B.128 [R191+0xd000], [R2.64] ;  /* 0x0d00000002bf7fae */ /* 0x0003e8000b901d46 */
[----:B------:R1:W-:Y:S04]  /*4cf0*/  LDGSTS.E.BYPASS.LTC128B.128 [R191+0xf000], [R2.64+0x80] ;  /* 0x0f00008002bf7fae */ /* 0x0003e8000b901d46 */
[----:B------:R1:W-:Y:S04]  /*4d00*/  LDGSTS.E.BYPASS.LTC128B.128 [R191+0x11000], [R2.64+0x100] ;  /* 0x1100010002bf7fae */ /* 0x0003e8000b901d46 */
[----:B------:R-:W0:Y:S02]  /*4d10*/  LDGDEPBAR ;  /* 0x00000000000079af */ /* 0x000e240000000000 */
.L_x_187:
        /* <DEDUP_REMOVED lines=115> */
[-C--:B--2---:R-:W-:Y:S02]  /*5450*/  LEA R6, P1, R240, R188.reuse, 0x2 ;  /* 0x000000bcf0067211 */ /* 0x084fe400078210ff */
[-C--:B------:R-:W-:Y:S02]  /*5460*/  LEA R10, P0, R0, R188.reuse, 0x2 ;  /* 0x000000bc000a7211 */ /* 0x080fe400078010ff */
        /* <DEDUP_REMOVED lines=22> */
[CC--:B---3--:R-:W-:Y:S02]  /*55d0*/  LEA R6, P1, R239.reuse, R188.reuse, 0x2 ;  /* 0x000000bcef067211 */ /* 0x0c8fe400078210ff */
        /* <DEDUP_REMOVED lines=60> */
[-C--:B---3--:R-:W-:Y:S02]  /*59a0*/  LEA R10, P0, R236, R188.reuse, 0x2 ;  /* 0x000000bcec0a7211 */ /* 0x088fe400078010ff */
[-C--:B----4-:R-:W-:Y:S01]  /*59b0*/  LEA R8, P3, R0, R188.reuse, 0x2 ;  /* 0x000000bc00087211 */ /* 0x090fe200078610ff */
        /* <DEDUP_REMOVED lines=95> */
[----:B------:R-:W-:Y:S01]  /*5fb0*/  BAR.SYNC.DEFER_BLOCKING 0x0 ;  /* 0x0000000000007b1d */ /* 0x000fe20000010000 */
        /* <DEDUP_REMOVED lines=112> */
[----:B------:R1:W-:Y:S01]  /*66c0*/  STS [R232+0x5400], R0 ;  /* 0x00540000e8007388 */ /* 0x0003e20000000800 */
[----:B------:R-:W-:Y:S02]  /*66d0*/  F2FP.BF16.PACK_AB R54, R55, R54 ;  /* 0x000000363736723e */ /* 0x000fe400000010ff */
[----:B------:R-:W-:Y:S01]  /*66e0*/  F2FP.BF16.PACK_AB R64, R65, R64 ;  /* 0x000000404140723e */ /* 0x000fe200000010ff */
[----:B------:R2:W-:Y:S01]  /*66f0*/  STS [R231+0x6000], R69 ;  /* 0x00600045e7007388 */ /* 0x0005e20000000800 */
[----:B------:R-:W-:-:S02]  /*6700*/  F2FP.BF16.PACK_AB R66, R67, R66 ;  /* 0x000000424342723e */ /* 0x000fc400000010ff */
[----:B------:R-:W-:Y:S01]  /*6710*/  F2FP.BF16.PACK_AB R56, R57, R56 ;  /* 0x000000383938723e */ /* 0x000fe200000010ff */
[----:B------:R2:W-:Y:S01]  /*6720*/  STS [R231+0x6400], R68 ;  /* 0x00640044e7007388 */ /* 0x0005e20000000800 */
[----:B------:R-:W-:Y:S02]  /*6730*/  F2FP.BF16.PACK_AB R58, R59, R58 ;  /* 0x0000003a3b3a723e */ /* 0x000fe400000010ff */
[----:B------:R-:W-:Y:S01]  /*6740*/  F2FP.BF16.PACK_AB R60, R61, R60 ;  /* 0x0000003c3d3c723e */ /* 0x000fe200000010ff */
[----:B------:R2:W-:Y:S01]  /*6750*/  STS [R232+0x6000], R32 ;  /* 0x00600020e8007388 */ /* 0x0005e20000000800 */
[----:B------:R-:W-:Y:S02]  /*6760*/  F2FP.BF16.PACK_AB R62, R63, R62 ;  /* 0x0000003e3f3e723e */ /* 0x000fe400000010ff */
[----:B------:R-:W-:Y:S01]  /*6770*/  ISETP.NE.AND P0, PT, R248, -0x1, PT ;  /* 0xfffffffff800780c */ /* 0x000fe20003f05270 */
[----:B------:R2:W-:Y:S04]  /*6780*/  STS [R232+0x6400], R34 ;  /* 0x00640022e8007388 */ /* 0x0005e80000000800 */
[----:B------:R2:W-:Y:S04]  /*6790*/  STS [R231+0x7000], R25 ;  /* 0x00700019e7007388 */ /* 0x0005e80000000800 */
[----:B------:R2:W-:Y:S04]  /*67a0*/  STS [R231+0x7400], R26 ;  /* 0x0074001ae7007388 */ /* 0x0005e80000000800 */
[----:B------:R2:W-:Y:S01]  /*67b0*/  STS [R232+0x7000], R28 ;  /* 0x0070001ce8007388 */ /* 0x0005e20000000800 */
[----:B-1----:R-:W-:-:S03]  /*67c0*/  @P0 IADD3 R0, R228, R248, RZ ;  /* 0x000000f8e4000210 */ /* 0x002fc60007ffe0ff */
[----:B------:R2:W-:Y:S02]  /*67d0*/  STS [R232+0x7400], R30 ;  /* 0x0074001ee8007388 */ /* 0x0005e40000000800 */
[C---:B------:R-:W-:Y:S02]  /*67e0*/  @P0 IMAD.WIDE.U32 R2, R0.reuse, c[0x0][0x3a0], RZ ;  /* 0x0000e80000020a25 */ /* 0x040fe400078e00ff */
[----:B------:R2:W-:Y:S02]  /*67f0*/  STS [R231+0x8000], R36 ;  /* 0x00800024e7007388 */ /* 0x0005e40000000800 */
[----:B------:R-:W-:Y:S01]  /*6800*/  @P0 IMAD R5, R0, c[0x0][0x3a4], R3 ;  /* 0x0000e90000050a24 */ /* 0x000fe200078e0203 */
[----:B------:R-:W-:Y:S01]  /*6810*/  @P0 MOV R4, R2 ;  /* 0x0000000200040202 */ /* 0x000fe20000000f00 */
[----:B------:R2:W-:Y:S04]  /*6820*/  STS [R231+0x8400], R38 ;  /* 0x00840026e7007388 */ /* 0x0005e80000000800 */
[----:B------:R2:W-:Y:S04]  /*6830*/  STS [R232+0x8000], R48 ;  /* 0x00800030e8007388 */ /* 0x0005e80000000800 */
[----:B------:R2:W-:Y:S04]  /*6840*/  STS [R232+0x8400], R50 ;  /* 0x00840032e8007388 */ /* 0x0005e80000000800 */
[----:B------:R2:W-:Y:S04]  /*6850*/  STS [R231+0x9000], R40 ;  /* 0x00900028e7007388 */ /* 0x0005e80000000800 */
[----:B------:R2:W-:Y:S04]  /*6860*/  STS [R231+0x9400], R42 ;  /* 0x0094002ae7007388 */ /* 0x0005e80000000800 */
[----:B------:R2:W-:Y:S04]  /*6870*/  STS [R232+0x9000], R44 ;  /* 0x0090002ce8007388 */ /* 0x0005e80000000800 */
[----:B------:R2:W-:Y:S04]  /*6880*/  STS [R232+0x9400], R46 ;  /* 0x0094002ee8007388 */ /* 0x0005e80000000800 */
[----:B------:R-:W1:Y:S04]  /*6890*/  S2R R157, SR_CTAID.Y ;  /* 0x00000000009d7919 */ /* 0x000e680000002600 */
[----:B------:R2:W-:Y:S04]  /*68a0*/  STS [R231+0xa000], R52 ;  /* 0x00a00034e7007388 */ /* 0x0005e80000000800 */
[----:B------:R2:W-:Y:S04]  /*68b0*/  STS [R231+0xa400], R54 ;  /* 0x00a40036e7007388 */ /* 0x0005e80000000800 */
[----:B------:R2:W-:Y:S04]  /*68c0*/  STS [R232+0xa000], R64 ;  /* 0x00a00040e8007388 */ /* 0x0005e80000000800 */
[----:B------:R2:W-:Y:S04]  /*68d0*/  STS [R232+0xa400], R66 ;  /* 0x00a40042e8007388 */ /* 0x0005e80000000800 */
[----:B------:R2:W-:Y:S04]  /*68e0*/  STS [R231+0xb000], R56 ;  /* 0x00b00038e7007388 */ /* 0x0005e80000000800 */
[----:B------:R2:W-:Y:S01]  /*68f0*/  STS [R231+0xb400], R58 ;  /* 0x00b4003ae7007388 */ /* 0x0005e20000000800 */
[----:B-1----:R-:W-:-:S03]  /*6900*/  SHF.R.S32.HI R97, RZ, 0x1f, R157 ;  /* 0x0000001fff617819 */ /* 0x002fc6000001149d */
[----:B------:R2:W-:Y:S04]  /*6910*/  STS [R232+0xb000], R60 ;  /* 0x00b0003ce8007388 */ /* 0x0005e80000000800 */
[----:B------:R2:W-:Y:S04]  /*6920*/  STS [R232+0xb400], R62 ;  /* 0x00b4003ee8007388 */ /* 0x0005e80000000800 */
[----:B------:R-:W1:Y:S01]  /*6930*/  S2R R96, SR_CTAID.Y ;  /* 0x0000000000607919 */ /* 0x000e620000002600 */
[----:B------:R-:W-:Y:S05]  /*6940*/  @P0 BRA `(.L_x_189) ;  /* 0x000000a000000947 */ /* 0x000fea0003800000 */
[----:B------:R-:W-:Y:S01]  /*6950*/  SHF.R.S32.HI R0, RZ, 0x1f, R228 ;  /* 0x0000001fff007819 */ /* 0x000fe200000114e4 */
[----:B------:R-:W-:-:S04]  /*6960*/  IMAD.WIDE.U32 R2, R228, c[0x0][0x3a0], RZ ;  /* 0x0000e800e4027a25 */ /* 0x000fc800078e00ff */
[----:B------:R-:W-:Y:S02]  /*6970*/  IMAD R0, R0, c[0x0][0x3a0], RZ ;  /* 0x0000e80000007a24 */ /* 0x000fe400078e02ff */
[----:B------:R-:W-:Y:S02]  /*6980*/  IMAD R4, R97, c[0x0][0x388], RZ ;  /* 0x0000e20061047a24 */ /* 0x000fe400078e02ff */
[----:B------:R-:W-:-:S05]  /*6990*/  IMAD R0, R228, c[0x0][0x3a4], R0 ;  /* 0x0000e900e4007a24 */ /* 0x000fca00078e0200 */
[----:B------:R-:W-:Y:S01]  /*69a0*/  IADD3 R3, R3, R0, RZ ;  /* 0x0000000003037210 */ /* 0x000fe20007ffe0ff */
[----:B-1----:R-:W-:-:S04]  /*69b0*/  IMAD R0, R96, c[0x0][0x38c], R4 ;  /* 0x0000e30060007a24 */ /* 0x002fc800078e0204 */
[----:B------:R-:W-:-:S05]  /*69c0*/  IMAD.WIDE.U32 R2, R96, c[0x0][0x388], R2 ;  /* 0x0000e20060027a25 */ /* 0x000fca00078e0002 */
[----:B------:R-:W-:Y:S02]  /*69d0*/  IADD3 R5, R3, R0, RZ ;  /* 0x0000000003057210 */ /* 0x000fe40007ffe0ff */
[----:B------:R-:W-:Y:S02]  /*69e0*/  MOV R4, R2 ;  /* 0x0000000200047202 */ /* 0x000fe40000000f00 */
.L_x_189:
[----:B------:R-:W-:-:S05]  /*69f0*/  @P0 IADD3 R0, R228, R248, RZ ;  /* 0x000000f8e4000210 */ /* 0x000fca0007ffe0ff */
[----:B------:R-:W-:-:S04]  /*6a00*/  @P0 IMAD.WIDE.U32 R2, R0, c[0x0][0x3a8], RZ ;  /* 0x0000ea0000020a25 */ /* 0x000fc800078e00ff */
[----:B------:R-:W-:Y:S01]  /*6a10*/  @P0 IMAD R37, R0, c[0x0][0x3ac], R3 ;  /* 0x0000eb0000250a24 */ /* 0x000fe200078e0203 */
[----:B--2---:R-:W-:Y:S01]  /*6a20*/  @P0 MOV R36, R2 ;  /* 0x0000000200240202 */ /* 0x004fe20000000f00 */
        /* <DEDUP_REMOVED lines=11> */
.L_x_190:
[----:B------:R-:W-:Y:S01]  /*6ae0*/  BAR.SYNC.DEFER_BLOCKING 0x0 ;  /* 0x0000000000007b1d */ /* 0x000fe20000010000 */
[----:B------:R-:W-:Y:S01]  /*6af0*/  MOV R20, R250 ;  /* 0x000000fa00147202 */ /* 0x000fe20000000f00 */
[----:B------:R-:W-:Y:S01]  /*6b00*/  IMAD R23, R230, -0x40, R204 ;  /* 0xffffffc0e6177824 */ /* 0x000fe200078e02cc */
[----:B------:R-:W-:Y:S01]  /*6b10*/  MOV R21, R251 ;  /* 0x000000fb00157202 */ /* 0x000fe20000000f00 */
[----:B------:R-:W-:Y:S01]  /*6b20*/  IMAD R0, R249, c[0x0][0x3a0], RZ ;  /* 0x0000e800f9007a24 */ /* 0x000fe200078e02ff */
[----:B------:R-:W-:Y:S01]  /*6b30*/  SHF.R.S32.HI R38, RZ, 0x1f, R229 ;  /* 0x0000001fff267819 */ /* 0x000fe200000114e5 */
[----:B------:R-:W2:Y:S01]  /*6b40*/  S2R R6, SR_CTAID.Z ;  /* 0x0000000000067919 */ /* 0x000ea20000002700 */
[----:B------:R-:W-:Y:S01]  /*6b50*/  ISETP.GE.AND P2, PT, R229, R23, PT ;  /* 0x00000017e500720c */ /* 0x000fe20003f46270 */
[C---:B------:R-:W-:Y:S01]  /*6b60*/  IMAD.WIDE.U32 R2, R241.reuse, c[0x0][0x3a0], R20 ;  /* 0x0000e800f1027a25 */ /* 0x040fe200078e0014 */
[----:B------:R-:W-:Y:S01]  /*6b70*/  BSSY B0, `(.L_x_191) ;  /* 0x0000022000007945 */ /* 0x000fe20003800000 */
[----:B------:R-:W3:Y:S02]  /*6b80*/  S2R R39, SR_CTAID.Z ;  /* 0x0000000000277919 */ /* 0x000ee40000002700 */
[----:B------:R-:W-:Y:S01]  /*6b90*/  IMAD R0, R241, c[0x0][0x3a4], R0 ;  /* 0x0000e900f1007a24 */ /* 0x000fe200078e0200 */
[----:B------:R-:W-:-:S04]  /*6ba0*/  IADD3 R2, P0, R4, R2, RZ ;  /* 0x0000000204027210 */ /* 0x000fc80007f1e0ff */
[----:B------:R-:W-:Y:S01]  /*6bb0*/  IADD3.X R3, R5, R3, R0, P0, !PT ;  /* 0x0000000305037210 */ /* 0x000fe200007fe400 */
[----:B------:R4:W1:Y:S04]  /*6bc0*/  LDS.128 R32, [R191+0x13000] ;  /* 0x01300000bf207984 */ /* 0x0008680000000c00 */
[----:B------:R4:W1:Y:S01]  /*6bd0*/  LDS.128 R28, [R191+0x15000] ;  /* 0x01500000bf1c7984 */ /* 0x0008620000000c00 */
[----:B--2---:R-:W-:-:S03]  /*6be0*/  SHF.R.S32.HI R64, RZ, 0x1f, R6 ;  /* 0x0000001fff407819 */ /* 0x004fc60000011406 */
[----:B------:R4:W2:Y:S01]  /*6bf0*/  LDS.128 R24, [R191+0x17000] ;  /* 0x01700000bf187984 */ /* 0x0008a20000000c00 */
[----:B---3--:R-:W-:-:S03]  /*6c00*/  IMAD.WIDE.U32 R4, R39, c[0x0][0x3b8], R2 ;  /* 0x0000ee0027047a25 */ /* 0x008fc600078e0002 */
[----:B------:R4:W3:Y:S01]  /*6c10*/  LDS.128 R48, [R191+0x18000] ;  /* 0x01800000bf307984 */ /* 0x0008e20000000c00 */
[----:B------:R-:W-:-:S03]  /*6c20*/  IMAD R0, R64, c[0x0][0x3b8], RZ ;  /* 0x0000ee0040007a24 */ /* 0x000fc600078e02ff */
[----:B------:R4:W1:Y:S01]  /*6c30*/  LDS.128 R60, [R191+0x19000] ;  /* 0x01900000bf3c7984 */ /* 0x0008620000000c00 */
[----:B------:R-:W-:-:S03]  /*6c40*/  IMAD R0, R39, c[0x0][0x3bc], R0 ;  /* 0x0000ef0027007a24 */ /* 0x000fc600078e0200 */
[----:B------:R4:W1:Y:S02]  /*6c50*/  LDS.128 R44, [R191+0x1a000] ;  /* 0x01a00000bf2c7984 */ /* 0x0008640000000c00 */
[----:B------:R-:W-:Y:S02]  /*6c60*/  IADD3 R22, R0, R5, RZ ;  /* 0x0000000500167210 */ /* 0x000fe40007ffe0ff */
[----:B------:R4:W1:Y:S04]  /*6c70*/  LDS.128 R56, [R191+0x1b000] ;  /* 0x01b00000bf387984 */ /* 0x0008680000000c00 */
[----:B------:R4:W1:Y:S04]  /*6c80*/  LDS.128 R40, [R191+0x1c000] ;  /* 0x01c00000bf287984 */ /* 0x0008680000000c00 */
[----:B------:R4:W1:Y:S01]  /*6c90*/  LDS.128 R52, [R191+0x1d000] ;  /* 0x01d00000bf347984 */ /* 0x0008620000000c00 */
[----:B------:R-:W-:Y:S05]  /*6ca0*/  @P2 BRA `(.L_x_192) ;  /* 0x000000e000002947 */ /* 0x000fea0003800000 */
[----:B------:R-:W4:Y:S01]  /*6cb0*/  LDS.128 R12, [R191+0x14000] ;  /* 0x01400000bf0c7984 */ /* 0x000f220000000c00 */
[----:B------:R-:W-:Y:S01]  /*6cc0*/  MOV R2, R4 ;  /* 0x0000000400027202 */ /* 0x000fe20000000f00 */
[----:B------:R-:W-:Y:S01]  /*6cd0*/  IMAD R0, R38, c[0x0][0x3a0], RZ ;  /* 0x0000e80026007a24 */ /* 0x000fe200078e02ff */
[----:B------:R-:W-:Y:S01]  /*6ce0*/  MOV R3, R22 ;  /* 0x0000001600037202 */ /* 0x000fe20000000f00 */
[----:B------:R-:W3:Y:S02]  /*6cf0*/  LDS.128 R8, [R191+0x12000] ;  /* 0x01200000bf087984 */ /* 0x000ee40000000c00 */
[----:B------:R-:W-:-:S02]  /*6d00*/  IMAD R0, R229, c[0x0][0x3a4], R0 ;  /* 0x0000e900e5007a24 */ /* 0x000fc400078e0200 */
[----:B------:R-:W2:Y:S01]  /*6d10*/  LDS.128 R16, [R191+0x16000] ;  /* 0x01600000bf107984 */ /* 0x000ea20000000c00 */
[----:B------:R-:W-:-:S05]  /*6d20*/  IMAD.WIDE.U32 R6, R229, c[0x0][0x3a0], R2 ;  /* 0x0000e800e5067a25 */ /* 0x000fca00078e0002 */
[----:B------:R-:W-:Y:S02]  /*6d30*/  IADD3 R0, R0, R7, RZ ;  /* 0x0000000700007210 */ /* 0x000fe40007ffe0ff */
[----:B------:R-:W-:-:S04]  /*6d40*/  LEA R2, P0, R6, c[0x0][0x340], 0x1 ;  /* 0x0000d00006027a11 */ /* 0x000fc800078008ff */
[----:B------:R-:W-:-:S05]  /*6d50*/  LEA.HI.X R3, R6, c[0x0][0x344], R0, 0x1, P0 ;  /* 0x0000d10006037a11 */ /* 0x000fca00000f0c00 */
[----:B----4-:R4:W-:Y:S04]  /*6d60*/  STG.E.128 [R2.64+0x80], R12 ;  /* 0x0000800c02007986 */ /* 0x0109e8000c101d06 */
[----:B---3--:R4:W-:Y:S04]  /*6d70*/  STG.E.128 [R2.64], R8 ;  /* 0x0000000802007986 */ /* 0x0089e8000c101d06 */
[----:B--2---:R4:W-:Y:S02]  /*6d80*/  STG.E.128 [R2.64+0x100], R16 ;  /* 0x0001001002007986 */ /* 0x0049e4000c101d06 */
.L_x_192:
[----:B------:R-:W-:Y:S05]  /*6d90*/  BSYNC B0 ;  /* 0x0000000000007941 */ /* 0x000fea0003800000 */
.L_x_191:
[----:B------:R-:W-:Y:S01]  /*6da0*/  IADD3 R0, R229, 0x20, RZ ;  /* 0x00000020e5007810 */ /* 0x000fe20007ffe0ff */
[----:B------:R-:W-:Y:S03]  /*6db0*/  BSSY B0, `(.L_x_193) ;  /* 0x0000010000007945 */ /* 0x000fe60003800000 */
[----:B------:R-:W-:-:S13]  /*6dc0*/  ISETP.GE.AND P1, PT, R0, R23, PT ;  /* 0x000000170000720c */ /* 0x000fda0003f26270 */
[----:B------:R-:W-:Y:S05]  /*6dd0*/  @P1 BRA `(.L_x_194) ;  /* 0x000000d000001947 */ /* 0x000fea0003800000 */
[----:B------:R-:W-:Y:S02]  /*6de0*/  IADD3 R0, P0, R229, 0x20, RZ ;  /* 0x00000020e5007810 */ /* 0x000fe40007f1e0ff */
[----:B----4-:R-:W-:-:S03]  /*6df0*/  MOV R3, R22 ;  /* 0x0000001600037202 */ /* 0x010fc60000000f00 */
[----:B------:R-:W-:-:S04]  /*6e00*/  IMAD.X R2, RZ, RZ, R38, P0 ;  /* 0x000000ffff027224 */ /* 0x000fc800000e0626 */
[----:B------:R-:W-:Y:S02]  /*6e10*/  IMAD R5, R2, c[0x0][0x3a0], RZ ;  /* 0x0000e80002057a24 */ /* 0x000fe400078e02ff */
[----:B------:R-:W-:-:S04]  /*6e20*/  IMAD.MOV.U32 R2, RZ, RZ, R4 ;  /* 0x000000ffff027224 */ /* 0x000fc800078e0004 */
[----:B------:R-:W-:-:S04]  /*6e30*/  IMAD.WIDE.U32 R6, R0, c[0x0][0x3a0], R2 ;  /* 0x0000e80000067a25 */ /* 0x000fc800078e0002 */
[----:B------:R-:W-:Y:S01]  /*6e40*/  IMAD R0, R0, c[0x0][0x3a4], R5 ;  /* 0x0000e90000007a24 */ /* 0x000fe200078e0205 */
[----:B------:R-:W-:-:S04]  /*6e50*/  LEA R2, P0, R6, c[0x0][0x340], 0x1 ;  /* 0x0000d00006027a11 */ /* 0x000fc800078008ff */
[----:B------:R-:W-:-:S04]  /*6e60*/  IADD3 R0, R0, R7, RZ ;  /* 0x0000000700007210 */ /* 0x000fc80007ffe0ff */
[----:B------:R-:W-:-:S05]  /*6e70*/  LEA.HI.X R3, R6, c[0x0][0x344], R0, 0x1, P0 ;  /* 0x0000d10006037a11 */ /* 0x000fca00000f0c00 */
[----:B-1----:R1:W-:Y:S04]  /*6e80*/  STG.E.128 [R2.64], R32 ;  /* 0x0000002002007986 */ /* 0x0023e8000c101d06 */
[----:B------:R1:W-:Y:S04]  /*6e90*/  STG.E.128 [R2.64+0x80], R28 ;  /* 0x0000801c02007986 */ /* 0x0003e8000c101d06 */
[----:B--2---:R1:W-:Y:S02]  /*6ea0*/  STG.E.128 [R2.64+0x100], R24 ;  /* 0x0001001802007986 */ /* 0x0043e4000c101d06 */
.L_x_194:
[----:B------:R-:W-:Y:S05]  /*6eb0*/  BSYNC B0 ;  /* 0x0000000000007941 */ /* 0x000fea0003800000 */
.L_x_193:
[----:B-1--4-:R-:W-:Y:S01]  /*6ec0*/  IMAD.WIDE.U32 R2, R241, c[0x0][0x3a8], R20 ;  /* 0x0000ea00f1027a25 */ /* 0x012fe200078e0014 */
        /* <DEDUP_REMOVED lines=18> */
[----:B---3--:R1:W-:Y:S04]  /*6ff0*/  STG.E.128 [R2.64], R48 ;  /* 0x0000003002007986 */ /* 0x0083e8000c101d06 */
[----:B------:R1:W-:Y:S04]  /*7000*/  STG.E.128 [R2.64+0x80], R44 ;  /* 0x0000802c02007986 */ /* 0x0003e8000c101d06 */
[----:B------:R1:W-:Y:S02]  /*7010*/  STG.E.128 [R2.64+0x100], R40 ;  /* 0x0001002802007986 */ /* 0x0003e4000c101d06 */
.L_x_196:
[----:B------:R-:W-:Y:S05]  /*7020*/  BSYNC B0 ;  /* 0x0000000000007941 */ /* 0x000fea0003800000 */
.L_x_195:
[----:B------:R-:W-:Y:S05]  /*7030*/  @P1 BRA `(.L_x_185) ;  /* 0x000000d000001947 */ /* 0x000fea0003800000 */
[----:B------:R-:W-:Y:S02]  /*7040*/  IADD3 R0, P0, R229, 0x20, RZ ;  /* 0x00000020e5007810 */ /* 0x000fe40007f1e0ff */
[----:B-1----:R-:W-:-:S03]  /*7050*/  MOV R3, R8 ;  /* 0x0000000800037202 */ /* 0x002fc60000000f00 */
        /* <DEDUP_REMOVED lines=8> */
[----:B------:R1:W-:Y:S04]  /*70e0*/  STG.E.128 [R2.64], R60 ;  /* 0x0000003c02007986 */ /* 0x0003e8000c101d06 */
[----:B------:R1:W-:Y:S04]  /*70f0*/  STG.E.128 [R2.64+0x80], R56 ;  /* 0x0000803802007986 */ /* 0x0003e8000c101d06 */
[----:B------:R1:W-:Y:S02]  /*7100*/  STG.E.128 [R2.64+0x100], R52 ;  /* 0x0001003402007986 */ /* 0x0003e4000c101d06 */
.L_x_185:
[----:B------:R-:W-:Y:S05]  /*7110*/  BSYNC B1 ;  /* 0x0000000000017941 */ /* 0x000fea0003800000 */
.L_x_171:
[----:B------:R-:W-:-:S04]  /*7120*/  IADD3 R230, R230, c[0x0][0xc], RZ ;  /* 0x00000300e6e67a10 */ /* 0x000fc80007ffe0ff */
[----:B------:R-:W-:-:S13]  /*7130*/  ISETP.GE.AND P0, PT, R230, UR4, PT ;  /* 0x00000004e6007c0c */ /* 0x000fda000bf06270 */
[----:B------:R-:W-:Y:S01]  /*7140*/  @P0 CALL.REL.NOINC `(.L_x_197) ;  /* 0x0000001000000944 */ /* 0x000fe20003c00000 */
[----:B------:R-:W-:Y:S05]  /*7150*/  BRA `(.L_x_198) ;  /* 0xffff975000007947 */ /* 0x000fea000383ffff */
.L_x_197:
[----:B------:R-:W-:Y:S05]  /*7160*/  EXIT ;  /* 0x000000000000794d */ /* 0x000fea0003800000 */
.L_x_199:
        /* <DEDUP_REMOVED lines=9> */
.L_x_802:


//--------------------- .text._ZN5flash44flash_bwd_dq_dk_dv_loop_seqk_parallel_kernelI23Flash_bwd_kernel_traitsILi192ELi64ELi64ELi8ELi4ELi2ELi2ELb0ELb0EN7cutlass10bfloat16_tE19Flash_kernel_traitsILi192ELi64ELi64ELi8ES3_EELb0ELb1ELb0ELb1ELb0ELb0ELb0EEEvNS_16Flash_bwd_paramsE --------------------------
	.section	.text._ZN5flash44flash_bwd_dq_dk_dv_loop_seqk_parallel_kernelI23Flash_bwd_kernel_traitsILi192ELi64ELi64ELi8ELi4ELi2ELi2ELb0ELb0EN7cutlass10bfloat16_tE19Flash_kernel_traitsILi192ELi64ELi64ELi8ES3_EELb0ELb1ELb0ELb1ELb0ELb0ELb0EEEvNS_16Flash_bwd_paramsE,"ax",@progbits
	.sectioninfo	@"SHI_REGISTERS=255"
	.align	128
        .global         _ZN5flash44flash_bwd_dq_dk_dv_loop_seqk_parallel_kernelI23Flash_bwd_kernel_traitsILi192ELi64ELi64ELi8ELi4ELi2ELi2ELb0ELb0EN7cutlass10bfloat16_tE19Flash_kernel_traitsILi192ELi64ELi64ELi8ES3_EELb0ELb1ELb0ELb1ELb0ELb0ELb0EEEvNS_16Flash_bwd_paramsE
        .type           _ZN5flash44flash_bwd_dq_dk_dv_loop_seqk_parallel_kernelI23Flash_bwd_kernel_traitsILi192ELi64ELi64ELi8ELi4ELi2ELi2ELb0ELb0EN7cutlass10bfloat16_tE19Flash_kernel_traitsILi192ELi64ELi64ELi8ES3_EELb0ELb1ELb0ELb1ELb0ELb0ELb0EEEvNS_16Flash_bwd_paramsE,@function
        .size           _ZN5flash44flash_bwd_dq_dk_dv_loop_seqk_parallel_kernelI23Flash_bwd_kernel_traitsILi192ELi64ELi64ELi8ELi4ELi2ELi2ELb0ELb0EN7cutlass10bfloat16_tE19Flash_kernel_traitsILi192ELi64ELi64ELi8ES3_EELb0ELb1ELb0ELb1ELb0ELb0ELb0EEEvNS_16Flash_bwd_paramsE,(.L_x_803 - _ZN5flash44flash_bwd_dq_dk_dv_loop_seqk_parallel_kernelI23Flash_bwd_kernel_traitsILi192ELi64ELi64ELi8ELi4ELi2ELi2ELb0ELb0EN7cutlass10bfloat16_tE19Flash_kernel_traitsILi192ELi64ELi64ELi8ES3_EELb0ELb1ELb0ELb1ELb0ELb0ELb0EEEvNS_16Flash_bwd_paramsE)
        .other          _ZN5flash44flash_bwd_dq_dk_dv_loop_seqk_parallel_kernelI23Flash_bwd_kernel_traitsILi192ELi64ELi64ELi8ELi4ELi2ELi2ELb0ELb0EN7cutlass10bfloat16_tE19Flash_kernel_traitsILi192ELi64ELi64ELi8ES3_EELb0ELb1ELb0ELb1ELb0ELb0ELb0EEEvNS_16Flash_bwd_paramsE,@"STO_CUDA_ENTRY STV_DEFAULT"
_ZN5flash44flash_bwd_dq_dk_dv_loop_seqk_parallel_kernelI23Flash_bwd_kernel_traitsILi192ELi64ELi64ELi8ELi4ELi2ELi2ELb0ELb0EN7cutlass10bfloat16_tE19Flash_kernel_traitsILi192ELi64ELi64ELi8ES3_EELb0ELb1ELb0ELb1ELb0ELb0ELb0EEEvNS_16Flash_bwd_paramsE:
.text._ZN5flash44flash_bwd_dq_dk_dv_loop_seqk_parallel_kernelI23Flash_bwd_kernel_traitsILi192ELi64ELi64ELi8ELi4ELi2ELi2ELb0ELb0EN7cutlass10bfloat16_tE19Flash_kernel_traitsILi192ELi64ELi64ELi8ES3_EELb0ELb1ELb0ELb1ELb0ELb0ELb0EEEvNS_16Flash_bwd_paramsE:
        /* <DEDUP_REMOVED lines=13> */
[----:B------:R-:W-:Y:S01]  /*00d0*/  IMAD.MOV.U32 R171, RZ, RZ, 0x40 ;  /* 0x00000040ffab7424 */ /* 0x000fe200078e00ff */
[----:B------:R-:W2:Y:S01]  /*00e0*/  S2R R244, SR_CTAID.Z ;  /* 0x0000000000f47919 */ /* 0x000ea20000002700 */
[----:B------:R-:W-:Y:S01]  /*00f0*/  IMAD.MOV.U32 R206, RZ, RZ, -0x10 ;  /* 0xfffffff0ffce7424 */ /* 0x000fe200078e00ff */
[----:B-1----:R-:W-:-:S04]  /*0100*/  SHF.R.S32.HI R8, RZ, 0x1f, R12 ;  /* 0x0000001fff087819 */ /* 0x002fc8000001140c */
[CC--:B------:R-:W-:Y:S02]  /*0110*/  LEA.HI R2, R8.reuse, R12.reuse, RZ, 0x5 ;  /* 0x0000000c08027211 */ /* 0x0c0fe400078f28ff */
[----:B------:R-:W-:Y:S02]  /*0120*/  LEA.HI R6, R8, R12, RZ, 0x4 ;  /* 0x0000000c08067211 */ /* 0x000fe400078f20ff */
[--C-:B------:R-:W-:Y:S02]  /*0130*/  SHF.R.S32.HI R0, RZ, 0x5, R2.reuse ;  /* 0x00000005ff007819 */ /* 0x100fe40000011402 */
[----:B------:R-:W-:Y:S02]  /*0140*/  SHF.R.S32.HI R3, RZ, 0x1f, R2 ;  /* 0x0000001fff037819 */ /* 0x000fe40000011402 */
[-C--:B------:R-:W-:Y:S02]  /*0150*/  LEA.HI R2, R2, R0.reuse, RZ, 0x1 ;  /* 0x0000000002027211 */ /* 0x080fe400078f08ff */
[----:B------:R-:W-:-:S02]  /*0160*/  LEA.HI R3, R3, R0, RZ, 0x2 ;  /* 0x0000000003037211 */ /* 0x000fc400078f10ff */
[----:B------:R-:W-:Y:S02]  /*0170*/  SHF.R.S32.HI R5, RZ, 0x4, R6 ;  /* 0x00000004ff057819 */ /* 0x000fe40000011406 */
[----:B------:R-:W-:Y:S02]  /*0180*/  LOP3.LUT R3, R3, 0xfffffffc, RZ, 0xc0, !PT ;  /* 0xfffffffc03037812 */ /* 0x000fe400078ec0ff */
[----:B------:R-:W-:Y:S02]  /*0190*/  LOP3.LUT R2, R2, 0xfffffffe, RZ, 0xc0, !PT ;  /* 0xfffffffe02027812 */ /* 0x000fe400078ec0ff */
[----:B------:R-:W-:Y:S01]  /*01a0*/  LEA.HI R4, R6, R5, RZ, 0x1 ;  /* 0x0000000506047211 */ /* 0x000fe200078f08ff */
[----:B------:R-:W-:Y:S01]  /*01b0*/  IMAD.IADD R187, R0, 0x1, -R3 ;  /* 0x0000000100bb7824 */ /* 0x000fe200078e0a03 */
[----:B------:R-:W-:Y:S01]  /*01c0*/  LEA.HI R14, R8, R12, RZ, 0x2 ;  /* 0x0000000c080e7211 */ /* 0x000fe200078f10ff */
[----:B------:R-:W-:Y:S01]  /*01d0*/  IMAD.IADD R181, R0, 0x1, -R2 ;  /* 0x0000000100b57824 */ /* 0x000fe200078e0a02 */
[----:B------:R-:W-:-:S02]  /*01e0*/  LOP3.LUT R0, R4, 0xfffffffe, RZ, 0xc0, !PT ;  /* 0xfffffffe04007812 */ /* 0x000fc400078ec0ff */
[----:B------:R-:W-:Y:S02]  /*01f0*/  LEA.HI R13, R8, R12, RZ, 0x3 ;  /* 0x0000000c080d7211 */ /* 0x000fe400078f18ff */
[----:B------:R-:W-:Y:S01]  /*0200*/  SHF.R.S32.HI R7, RZ, 0x2, R14 ;  /* 0x00000002ff077819 */ /* 0x000fe2000001140e */
[----:B------:R-:W-:Y:S01]  /*0210*/  IMAD.IADD R10, R5, 0x1, -R0 ;  /* 0x00000001050a7824 */ /* 0x000fe200078e0a00 */
[----:B------:R-:W-:Y:S02]  /*0220*/  SHF.R.S32.HI R2, RZ, 0x1f, R14 ;  /* 0x0000001fff027819 */ /* 0x000fe4000001140e */
[----:B------:R-:W-:Y:S01]  /*0230*/  SHF.R.S32.HI R241, RZ, 0x3, R13 ;  /* 0x00000003fff17819 */ /* 0x000fe2000001140d */
[----:B------:R-:W-:Y:S01]  /*0240*/  IMAD.SHL.U32 R173, R10, 0x200, RZ ;  /* 0x000002000aad7824 */ /* 0x000fe200078e00ff */
[----:B------:R-:W-:Y:S02]  /*0250*/  LOP3.LUT R0, R13, 0xfffffff8, RZ, 0xc0, !PT ;  /* 0xfffffff80d007812 */ /* 0x000fe400078ec0ff */
[----:B------:R-:W-:Y:S01]  /*0260*/  LEA.HI R2, R2, R7, RZ, 0x3 ;  /* 0x0000000702027211 */ /* 0x000fe200078f18ff */
[----:B------:R-:W-:Y:S01]  /*0270*/  IMAD.SHL.U32 R4, R241, 0x40, RZ ;  /* 0x00000040f1047824 */ /* 0x000fe200078e00ff */
[----:B------:R-:W-:Y:S01]  /*0280*/  LOP3.LUT R3, R6, 0xfffffff0, RZ, 0xc0, !PT ;  /* 0xfffffff006037812 */ /* 0x000fe200078ec0ff */
[----:B------:R-:W-:Y:S01]  /*0290*/  IMAD.IADD R0, R12, 0x1, -R0 ;  /* 0x000000010c007824 */ /* 0x000fe200078e0a00 */
[----:B------:R-:W-:-:S03]  /*02a0*/  LOP3.LUT R5, R2, 0xfffffff8, RZ, 0xc0, !PT ;  /* 0xfffffff802057812 */ /* 0x000fc600078ec0ff */
[----:B------:R-:W-:Y:S01]  /*02b0*/  IMAD.IADD R2, R12, 0x1, -R3 ;  /* 0x000000010c027824 */ /* 0x000fe200078e0a03 */
[----:B------:R-:W-:Y:S01]  /*02c0*/  LOP3.LUT R3, R4, 0x1c0, RZ, 0xc0, !PT ;  /* 0x000001c004037812 */ /* 0x000fe200078ec0ff */
[C---:B------:R-:W-:Y:S01]  /*02d0*/  IMAD.SHL.U32 R200, R0.reuse, 0x8, RZ ;  /* 0x0000000800c87824 */ /* 0x040fe200078e00ff */
[C---:B------:R-:W-:Y:S01]  /*02e0*/  LOP3.LUT P4, RZ, R0.reuse, 0x4, RZ, 0xc0, !PT ;  /* 0x0000000400ff7812 */ /* 0x040fe2000788c0ff */
[----:B------:R-:W-:Y:S01]  /*02f0*/  IMAD.IADD R5, R7, 0x1, -R5 ;  /* 0x0000000107057824 */ /* 0x000fe200078e0a05 */
[C---:B------:R-:W-:Y:S01]  /*0300*/  LOP3.LUT P3, RZ, R0.reuse, 0x2, RZ, 0xc0, !PT ;  /* 0x0000000200ff7812 */ /* 0x040fe2000786c0ff */
[----:B------:R-:W-:Y:S01]  /*0310*/  IMAD.SHL.U32 R0, R0, 0x40, RZ ;  /* 0x0000004000007824 */ /* 0x000fe200078e00ff */
[----:B------:R-:W-:Y:S02]  /*0320*/  LOP3.LUT R4, R3, 0x38, R200, 0xf8, !PT ;  /* 0x0000003803047812 */ /* 0x000fe400078ef8c8 */
[----:B------:R-:W-:Y:S02]  /*0330*/  SHF.R.U32.HI R3, RZ, 0x3, R3 ;  /* 0x00000003ff037819 */ /* 0x000fe40000011603 */
[----:B------:R-:W-:-:S02]  /*0340*/  SHF.R.S32.HI R6, RZ, 0x1f, R2 ;  /* 0x0000001fff067819 */ /* 0x000fc40000011402 */
[----:B------:R-:W-:Y:S01]  /*0350*/  LOP3.LUT R7, R4, R3, RZ, 0x3c, !PT ;  /* 0x0000000304077212 */ /* 0x000fe200078e3cff */
[----:B------:R-:W-:Y:S01]  /*0360*/  IMAD.SHL.U32 R3, R181, 0x10, RZ ;  /* 0x00000010b5037824 */ /* 0x000fe200078e00ff */
[----:B------:R-:W-:Y:S02]  /*0370*/  LEA.HI R11, R6, R2, RZ, 0x3 ;  /* 0x00000002060b7211 */ /* 0x000fe400078f18ff */
[----:B------:R-:W-:Y:S02]  /*0380*/  LOP3.LUT R0, R0, 0x1c0, RZ, 0xc0, !PT ;  /* 0x000001c000007812 */ /* 0x000fe400078ec0ff */
[----:B------:R-:W-:Y:S02]  /*0390*/  LEA.HI R6, R8, R12, RZ, 0x7 ;  /* 0x0000000c08067211 */ /* 0x000fe400078f38ff */
[----:B------:R-:W-:Y:S02]  /*03a0*/  LOP3.LUT R4, R11, 0xfffffff8, RZ, 0xc0, !PT ;  /* 0xfffffff80b047812 */ /* 0x000fe400078ec0ff */
[----:B------:R-:W-:-:S02]  /*03b0*/  LOP3.LUT R169, R0, 0x8, R13, 0xf8, !PT ;  /* 0x0000000800a97812 */ /* 0x000fc400078ef80d */
[----:B------:R-:W-:Y:S01]  /*03c0*/  LOP3.LUT R3, R0, 0x10, R3, 0xf8, !PT ;  /* 0x0000001000037812 */ /* 0x000fe200078ef803 */
[----:B------:R-:W-:Y:S01]  /*03d0*/  IMAD.IADD R9, R2, 0x1, -R4 ;  /* 0x0000000102097824 */ /* 0x000fe200078e0a04 */
[----:B------:R-:W-:Y:S02]  /*03e0*/  SHF.R.S32.HI R6, RZ, 0x7, R6 ;  /* 0x00000007ff067819 */ /* 0x000fe40000011406 */
[----:B------:R-:W-:Y:S02]  /*03f0*/  SHF.R.U32.HI R0, RZ, 0x3, R0 ;  /* 0x00000003ff007819 */ /* 0x000fe40000011600 */
[----:B------:R-:W-:Y:S01]  /*0400*/  LOP3.LUT R2, R5, 0x1, RZ, 0xc0, !PT ;  /* 0x0000000105027812 */ /* 0x000fe200078ec0ff */
[----:B------:R-:W-:Y:S01]  /*0410*/  IMAD R4, R6, 0x800, R173 ;  /* 0x0000080006047824 */ /* 0x000fe200078e02ad */
[----:B------:R-:W-:Y:S02]  /*0420*/  LOP3.LUT R169, R169, R0, RZ, 0x3c, !PT ;  /* 0x00000000a9a97212 */ /* 0x000fe400078e3cff */
[----:B------:R-:W-:-:S02]  /*0430*/  LOP3.LUT R3, R3, 0x8, R13, 0xf8, !PT ;  /* 0x0000000803037812 */ /* 0x000fc400078ef80d */
[----:B------:R-:W-:Y:S01]  /*0440*/  LEA.HI R8, R8, R12, RZ, 0x6 ;  /* 0x0000000c08087211 */ /* 0x000fe200078f30ff */
[----:B------:R-:W-:Y:S01]  /*0450*/  IMAD.IADD R169, R4, 0x1, R169 ;  /* 0x0000000104a97824 */ /* 0x000fe200078e02a9 */
[----:B------:R-:W-:Y:S02]  /*0460*/  LOP3.LUT R4, R14, 0x7ffffffc, RZ, 0xc0, !PT ;  /* 0x7ffffffc0e047812 */ /* 0x000fe400078ec0ff */
[----:B------:R-:W-:Y:S01]  /*0470*/  ISETP.NE.U32.AND P0, PT, R2, 0x1, PT ;  /* 0x000000010200780c */ /* 0x000fe20003f05070 */
[----:B------:R-:W-:Y:S01]  /*0480*/  IMAD.SHL.U32 R169, R169, 0x2, RZ ;  /* 0x00000002a9a97824 */ /* 0x000fe200078e00ff */
[----:B------:R-:W-:Y:S01]  /*0490*/  LOP3.LUT R173, R173, R3, R0, 0xf6, !PT ;  /* 0x00000003adad7212 */ /* 0x000fe200078ef600 */
[C---:B------:R-:W-:Y:S01]  /*04a0*/  IMAD.IADD R3, R12.reuse, 0x1, -R4 ;  /* 0x000000010c037824 */ /* 0x040fe200078e0a04 */
[----:B------:R-:W-:Y:S01]  /*04b0*/  SHF.R.S32.HI R2, RZ, 0x6, R8 ;  /* 0x00000006ff027819 */ /* 0x000fe20000011408 */
[----:B------:R-:W-:Y:S01]  /*04c0*/  IMAD.SHL.U32 R12, R12, 0x2, RZ ;  /* 0x000000020c0c7824 */ /* 0x000fe200078e00ff */
[C---:B------:R-:W-:Y:S01]  /*04d0*/  R2P PR, R5.reuse, 0x6 ;  /* 0x0000000605007804 */ /* 0x040fe20000000000 */
[----:B------:R-:W-:Y:S01]  /*04e0*/  IMAD.SHL.U32 R4, R6, 0x20, RZ ;  /* 0x0000002006047824 */ /* 0x000fe200078e00ff */
[----:B------:R-:W-:Y:S01]  /*04f0*/  SEL R170, R170, 0xffffffe0, !P3 ;  /* 0xffffffe0aaaa7807 */ /* 0x000fe20005800000 */
[----:B------:R-:W-:Y:S01]  /*0500*/  IMAD.SHL.U32 R0, R5, 0x40, RZ ;  /* 0x0000004005007824 */ /* 0x000fe200078e00ff */
[----:B------:R-:W-:Y:S01]  /*0510*/  SEL R171, R171, 0xffffffc0, !P4 ;  /* 0xffffffc0abab7807 */ /* 0x000fe20006000000 */
[----:B------:R-:W-:Y:S01]  /*0520*/  IMAD R15, R2, 0x200, R7 ;  /* 0x00000200020f7824 */ /* 0x000fe200078e0207 */
[----:B------:R-:W-:Y:S01]  /*0530*/  LOP3.LUT R6, R4, 0x6, R12, 0xf8, !PT ;  /* 0x0000000604067812 */ /* 0x000fe200078ef80c */
[----:B------:R-:W-:Y:S01]  /*0540*/  IMAD.SHL.U32 R2, R2, 0x8, RZ ;  /* 0x0000000802027824 */ /* 0x000fe200078e00ff */
[----:B------:R-:W-:Y:S01]  /*0550*/  LOP3.LUT R0, R0, 0x1c0, RZ, 0xc0, !PT ;  /* 0x000001c000007812 */ /* 0x000fe200078ec0ff */
[----:B------:R-:W-:Y:S01]  /*0560*/  IMAD.SHL.U32 R7, R3, 0x2, RZ ;  /* 0x0000000203077824 */ /* 0x000fe200078e00ff */
[----:B------:R-:W-:Y:S01]  /*0570*/  STL [R1+0xc], R15 ;  /* 0x00000c0f01007387 */ /* 0x000fe20000100800 */
[----:B------:R-:W-:Y:S01]  /*0580*/  IMAD.SHL.U32 R5, R10, 0x20, RZ ;  /* 0x000000200a057824 */ /* 0x000fe200078e00ff */
[----:B------:R-:W-:Y:S01]  /*0590*/  LOP3.LUT R2, R2, 0x18, RZ, 0xc0, !PT ;  /* 0x0000001802027812 */ /* 0x000fe200078ec0ff */
[----:B------:R-:W-:Y:S01]  /*05a0*/  IMAD.IADD R170, R169, 0x1, R170 ;  /* 0x00000001a9aa7824 */ /* 0x000fe200078e02aa */
[----:B------:R1:W-:Y:S01]  /*05b0*/  STL [R1+0x4], R6 ;  /* 0x0000040601007387 */ /* 0x0003e20000100800 */
[----:B------:R-:W-:Y:S01]  /*05c0*/  SHF.R.U32.HI R3, RZ, 0x3, R0 ;  /* 0x00000003ff037819 */ /* 0x000fe20000011600 */
[C---:B------:R-:W-:Y:S01]  /*05d0*/  IMAD.SHL.U32 R174, R173.reuse, 0x2, RZ ;  /* 0x00000002adae7824 */ /* 0x040fe200078e00ff */
[----:B------:R-:W-:Y:S01]  /*05e0*/  LOP3.LUT R4, R0, 0x20, R4, 0xf8, !PT ;  /* 0x0000002000047812 */ /* 0x000fe200078ef804 */
[----:B------:R-:W-:Y:S01]  /*05f0*/  IMAD R173, R173, 0x2, R171 ;  /* 0x00000002adad7824 */ /* 0x000fe200078e02ab */
[----:B------:R-:W-:Y:S01]  /*0600*/  LOP3.LUT R8, R2, 0x20, R5, 0xf8, !PT ;  /* 0x0000002002087812 */ /* 0x000fe200078ef805 */
[----:B------:R-:W-:Y:S01]  /*0610*/  IMAD.SHL.U32 R5, R11, 0x40, RZ ;  /* 0x000000400b057824 */ /* 0x000fe200078e00ff */
[----:B------:R-:W-:Y:S01]  /*0620*/  SEL R206, R206, 0x10, !P0 ;  /* 0x00000010cece7807 */ /* 0x000fe20004000000 */
[----:B------:R-:W-:Y:S01]  /*0630*/  IMAD.IADD R172, R169, 0x1, R171 ;  /* 0x00000001a9ac7824 */ /* 0x000fe200078e02ab */
[C---:B------:R-:W-:Y:S01]  /*0640*/  IADD3 R211, R200.reuse, 0x40, RZ ;  /* 0x00000040c8d37810 */ /* 0x040fe20007ffe0ff */
[----:B------:R-:W-:Y:S01]  /*0650*/  IMAD.SHL.U32 R192, R15, 0x2, RZ ;  /* 0x000000020fc07824 */ /* 0x000fe200078e00ff */
[----:B------:R-:W-:Y:S01]  /*0660*/  IADD3 R212, R200, 0x80, RZ ;  /* 0x00000080c8d47810 */ /* 0x000fe20007ffe0ff */
[----:B------:R-:W-:-:S02]  /*0670*/  IMAD.IADD R171, R171, 0x1, R170 ;  /* 0x00000001abab7824 */ /* 0x000fc400078e02aa */
[----:B-1----:R-:W-:Y:S01]  /*0680*/  IMAD.SHL.U32 R6, R9, 0x40, RZ ;  /* 0x0000004009067824 */ /* 0x002fe200078e00ff */
[----:B------:R-:W-:Y:S02]  /*0690*/  LOP3.LUT R9, R3, R0, R2, 0x1e, !PT ;  /* 0x0000000003097212 */ /* 0x000fe400078e1e02 */
[----:B------:R-:W-:Y:S01]  /*06a0*/  LOP3.LUT R0, R4, R3, RZ, 0x3c, !PT ;  /* 0x0000000304007212 */ /* 0x000fe200078e3cff */
[--C-:B------:R-:W-:Y:S01]  /*06b0*/  IMAD R4, R187, 0x400, R7.reuse ;  /* 0x00000400bb047824 */ /* 0x100fe200078e0207 */
[----:B------:R-:W-:Y:S01]  /*06c0*/  LOP3.LUT R2, R6, 0x1c0, RZ, 0xc0, !PT ;  /* 0x000001c006027812 */ /* 0x000fe200078ec0ff */
[----:B------:R-:W-:Y:S02]  /*06d0*/  IMAD.SHL.U32 R6, R10, 0x8, RZ ;  /* 0x000000080a067824 */ /* 0x000fe400078e00ff */
[----:B------:R-:W-:Y:S01]  /*06e0*/  IMAD.IADD R204, R4, 0x1, R0 ;  /* 0x0000000104cc7824 */ /* 0x000fe200078e0200 */
[----:B------:R-:W-:Y:S01]  /*06f0*/  SHF.R.U32.HI R3, RZ, 0x3, R2 ;  /* 0x00000003ff037819 */ /* 0x000fe20000011602 */
[----:B------:R-:W-:Y:S01]  /*0700*/  IMAD R4, R181, 0x400, R7 ;  /* 0x00000400b5047824 */ /* 0x000fe200078e0207 */
[----:B------:R-:W-:Y:S01]  /*0710*/  LOP3.LUT R6, R2, 0x8, R6, 0xf8, !PT ;  /* 0x0000000802067812 */ /* 0x000fe200078ef806 */
[----:B------:R-:W-:Y:S01]  /*0720*/  IMAD.SHL.U32 R204, R204, 0x2, RZ ;  /* 0x00000002cccc7824 */ /* 0x000fe200078e00ff */
[----:B------:R-:W-:Y:S01]  /*0730*/  LOP3.LUT R0, R5, 0xfffffe00, RZ, 0xc0, !PT ;  /* 0xfffffe0005007812 */ /* 0x000fe200078ec0ff */
[----:B------:R-:W-:Y:S01]  /*0740*/  IMAD.IADD R4, R4, 0x1, R9 ;  /* 0x0000000104047824 */ /* 0x000fe200078e0209 */
[----:B------:R-:W-:Y:S01]  /*0750*/  LOP3.LUT R2, R3, R8, R2, 0x1e, !PT ;  /* 0x0000000803027212 */ /* 0x000fe200078e1e02 */
[----:B------:R-:W-:Y:S01]  /*0760*/  IMAD.IADD R207, R204, 0x1, R206 ;  /* 0x00000001cccf7824 */ /* 0x000fe200078e02ce */
[----:B------:R-:W-:Y:S01]  /*0770*/  LOP3.LUT R3, R6, R3, RZ, 0x3c, !PT ;  /* 0x0000000306037212 */ /* 0x000fe200078e3cff */
[--C-:B------:R-:W-:Y:S01]  /*0780*/  IMAD R181, R181, 0x400, R0.reuse ;  /* 0x00000400b5b57824 */ /* 0x100fe200078e0200 */
[----:B------:R-:W-:Y:S01]  /*0790*/  IADD3 R205, R204, 0x20, RZ ;  /* 0x00000020cccd7810 */ /* 0x000fe20007ffe0ff */
[----:B------:R-:W-:Y:S01]  /*07a0*/  IMAD R187, R187, 0x400, R0 ;  /* 0x00000400bbbb7824 */ /* 0x000fe200078e0200 */
[----:B------:R-:W-:Y:S01]  /*07b0*/  LEA R246, R4, 0x12000, 0x1 ;  /* 0x0001200004f67811 */ /* 0x000fe200078e08ff */
[----:B------:R-:W-:Y:S01]  /*07c0*/  IMAD.IADD R181, R3, 0x1, R181 ;  /* 0x0000000103b57824 */ /* 0x000fe200078e02b5 */
[----:B------:R-:W-:Y:S01]  /*07d0*/  @P1 IADD3 R205, R204, -0x20, RZ ;  /* 0xffffffe0cccd1810 */ /* 0x000fe20007ffe0ff */
[----:B------:R-:W-:Y:S01]  /*07e0*/  IMAD.IADD R187, R187, 0x1, R3 ;  /* 0x00000001bbbb7824 */ /* 0x000fe200078e0203 */
[----:B------:R-:W-:-:S02]  /*07f0*/  IADD3 R247, R246, 0x40, RZ ;  /* 0x00000040f6f77810 */ /* 0x000fc40007ffe0ff */
[----:B------:R-:W-:Y:S01]  /*0800*/  LOP3.LUT R186, R2, R0, RZ, 0xfc, !PT ;  /* 0x0000000002ba7212 */ /* 0x000fe200078efcff */
[----:B------:R-:W-:Y:S01]  /*0810*/  IMAD.IADD R206, R206, 0x1, R205 ;  /* 0x00000001cece7824 */ /* 0x000fe200078e02cd */
[----:B------:R-:W-:Y:S02]  /*0820*/  LEA R181, R181, 0x1e000, 0x1 ;  /* 0x0001e000b5b57811 */ /* 0x000fe400078e08ff */
[----:B--2---:R-:W-:Y:S02]  /*0830*/  @P2 IADD3 R247, R246, -0x40, RZ ;  /* 0xffffffc0f6f72810 */ /* 0x004fe40007ffe0ff */
.L_x_246:
[----:B-1----:R-:W1:Y:S01]  /*0840*/  S2R R35, SR_CTAID.Y ;  /* 0x0000000000237919 */ /* 0x002e620000002600 */
[----:B--2---:R-:W2:Y:S01]  /*0850*/  LDC.U8 R0, c[0x0][0x312] ;  /* 0x0000c480ff007b82 */ /* 0x004ea20000000000 */
[----:B------:R-:W-:Y:S02]  /*0860*/  ISETP.NE.U32.AND P2, PT, RZ, c[0x0][0x240], PT ;  /* 0x00009000ff007a0c */ /* 0x000fe40003f45070 */
[----:B------:R-:W-:Y:S02]  /*0870*/  ISETP.EQ.U32.AND P5, PT, RZ, c[0x0][0x248], PT ;  /* 0x00009200ff007a0c */ /* 0x000fe40003fa2070 */
[----:B------:R-:W-:-:S02]  /*0880*/  ISETP.NE.AND.EX P2, PT, RZ, c[0x0][0x244], PT, P2 ;  /* 0x00009100ff007a0c */ /* 0x000fc40003f45320 */
[----:B------:R-:W-:Y:S01]  /*0890*/  ISETP.NE.U32.AND P3, PT, RZ, c[0x0][0x250], PT ;  /* 0x00009400ff007a0c */ /* 0x000fe20003f65070 */
[----:B------:R-:W-:-:S03]  /*08a0*/  IMAD.MOV.U32 R36, RZ, RZ, -0x1 ;  /* 0xffffffffff247424 */ /* 0x000fc600078e00ff */
[----:B------:R-:W-:Y:S01]  /*08b0*/  ISETP.NE.AND.EX P3, PT, RZ, c[0x0][0x254], PT, P3 ;  /* 0x00009500ff007a0c */ /* 0x000fe20003f65330 */
[C---:B-1----:R-:W-:Y:S01]  /*08c0*/  IMAD.SHL.U32 R8, R35.reuse, 0x4, RZ ;  /* 0x0000000423087824 */ /* 0x042fe200078e00ff */
[----:B------:R-:W-:Y:S02]  /*08d0*/  SHF.R.S32.HI R29, RZ, 0x1f, R35 ;  /* 0x0000001fff1d7819 */ /* 0x000fe40000011423 */
[----:B--2---:R-:W-:Y:S01]  /*08e0*/  ISETP.NE.AND P4, PT, R0, RZ, PT ;  /* 0x000000ff0000720c */ /* 0x004fe20003f85270 */
[----:B------:R-:W-:Y:S01]  /*08f0*/  IMAD.MOV.U32 R0, RZ, RZ, -0x1 ;  /* 0xffffffffff007424 */ /* 0x000fe200078e00ff */
[----:B------:R-:W-:Y:S02]  /*0900*/  SHF.L.U64.HI R7, R35, 0x2, R29 ;  /* 0x0000000223077819 */ /* 0x000fe4000001021d */
[----:B------:R-:W-:Y:S02]  /*0910*/  IADD3 R2, P0, R8, c[0x0][0x240], RZ ;  /* 0x0000900008027a10 */ /* 0x000fe40007f1e0ff */
        /* <DEDUP_REMOVED lines=10> */
[----:B------:R-:W3:Y:S01]  /*09c0*/  @!P5 LDG.E R36, [R2.64] ;  /* 0x000000060224d981 */ /* 0x000ee2000c1e1900 */
[----:B------:R-:W-:-:S04]  /*09d0*/  ISETP.NE.U32.AND P0, PT, RZ, c[0x0][0x248], PT ;  /* 0x00009200ff007a0c */ /* 0x000fc80003f05070 */
[----:B------:R-:W-:Y:S01]  /*09e0*/  ISETP.NE.AND.EX P0, PT, RZ, c[0x0][0x24c], PT, P0 ;  /* 0x00009300ff007a0c */ /* 0x000fe20003f05300 */
[----:B-1----:R-:W-:Y:S02]  /*09f0*/  IMAD.MOV.U32 R4, RZ, RZ, c[0x0][0x218] ;  /* 0x00008600ff047624 */ /* 0x002fe400078e00ff */
[----:B--2---:R-:W-:Y:S02]  /*0a00*/  @P2 IMAD.IADD R19, R6, 0x1, -R0 ;  /* 0x0000000106132824 */ /* 0x004fe400078e0a00 */
[----:B------:R-:W-:Y:S01]  /*0a10*/  @!P2 IMAD.MOV.U32 R19, RZ, RZ, c[0x0][0x214] ;  /* 0x00008500ff13a624 */ /* 0x000fe200078e00ff */
[----:B---3--:R1:W-:Y:S07]  /*0a20*/  STL [R1+0x8], R36 ;  /* 0x0000082401007387 */ /* 0x0083ee0000100800 */
[----:B------:R-:W-:Y:S05]  /*0a30*/  @!P0 BRA `(.L_x_200) ;  /* 0x0000003000008947 */ /* 0x000fea0003800000 */
[----:B------:R-:W2:Y:S02]  /*0a40*/  @P4 LDG.E R4, [R2.64+0x4] ;  /* 0x0000040602044981 */ /* 0x000ea4000c1e1900 */
[----:B--2---:R-:W-:-:S06]  /*0a50*/  @P4 IADD3 R4, R4, -R36, RZ ;  /* 0x8000002404044210 */ /* 0x004fcc0007ffe0ff */
[----:B------:R2:W5:Y:S02]  /*0a60*/  @!P4 LDG.E R4, [R2.64] ;  /* 0x000000060204c981 */ /* 0x000564000c1e1900 */
.L_x_200:
[----:B------:R-:W-:-:S04]  /*0a70*/  ISETP.NE.U32.AND P1, PT, RZ, c[0x0][0x258], PT ;  /* 0x00009600ff007a0c */ /* 0x000fc80003f25070 */
[----:B------:R-:W-:-:S13]  /*0a80*/  ISETP.NE.AND.EX P1, PT, RZ, c[0x0][0x25c], PT, P1 ;  /* 0x00009700ff007a0c */ /* 0x000fda0003f25310 */
[----:B--2---:R-:W-:-:S04]  /*0a90*/  @P1 IADD3 R2, P0, R8, c[0x0][0x258], RZ ;  /* 0x0000960008021a10 */ /* 0x004fc80007f1e0ff */
[----:B------:R-:W-:-:S06]  /*0aa0*/  @P1 IADD3.X R3, R7, c[0x0][0x25c], RZ, P0, !PT ;  /* 0x0000970007031a10 */ /* 0x000fcc00007fe4ff */
[----:B------:R-:W2:Y:S01]  /*0ab0*/  @P1 LDG.E R3, [R2.64] ;  /* 0x0000000602031981 */ /* 0x000ea2000c1e1900 */
[----:B------:R-:W-:Y:S01]  /*0ac0*/  @!P1 ISETP.NE.U32.AND P0, PT, RZ, c[0x0][0x268], PT ;  /* 0x00009a00ff009a0c */ /* 0x000fe20003f05070 */
[----:B------:R-:W-:-:S03]  /*0ad0*/  IMAD.SHL.U32 R34, R243, 0x40, RZ ;  /* 0x00000040f3227824 */ /* 0x000fc600078e00ff */
[----:B------:R-:W-:Y:S02]  /*0ae0*/  @!P1 ISETP.NE.AND.EX P0, PT, RZ, c[0x0][0x26c], PT, P0 ;  /* 0x00009b00ff009a0c */ /* 0x000fe40003f05300 */
[----:B------:R3:W-:Y:S02]  /*0af0*/  STL [R1], R34 ;  /* 0x0000002201007387 */ /* 0x0007e40000100800 */
[----:B------:R-:W-:Y:S01]  /*0b00*/  @!P1 SEL R2, RZ, c[0x0][0x21c], !P0 ;  /* 0x00008700ff029a07 */ /* 0x000fe20004000000 */
[----:B--2--5:R-:W-:-:S03]  /*0b10*/  @P1 IMAD.IADD R210, R3, 0x1, -R242 ;  /* 0x0000000103d21824 */ /* 0x024fc600078e0af2 */
[----:B------:R-:W-:-:S04]  /*0b20*/  @!P1 IADD3 R210, R2, R4, -R242 ;  /* 0x0000000402d29210 */ /* 0x000fc80007ffe8f2 */
[----:B------:R-:W-:-:S13]  /*0b30*/  ISETP.GT.AND P0, PT, R210, R34, PT ;  /* 0x00000022d200720c */ /* 0x000fda0003f04270 */
[----:B------:R-:W-:Y:S05]  /*0b40*/  @!P0 BRA `(.L_x_201) ;  /* 0x00007c4000008947 */ /* 0x000fea0003800000 */
[----:B---3--:R-:W-:Y:S01]  /*0b50*/  ISETP.NE.AND P0, PT, R36, -0x1, PT ;  /* 0xffffffff2400780c */ /* 0x008fe20003f05270 */
[----:B------:R-:W-:Y:S01]  /*0b60*/  IMAD R3, R29, c[0x0][0x178], RZ ;  /* 0x00005e001d037a24 */ /* 0x000fe200078e02ff */
[----:B------:R-:W-:Y:S01]  /*0b70*/  IADD3 R2, R19, 0x3f, RZ ;  /* 0x0000003f13027810 */ /* 0x000fe20007ffe0ff */
[C---:B------:R-:W-:Y:S01]  /*0b80*/  IMAD.WIDE.U32 R10, R35.reuse, c[0x0][0x178], RZ ;  /* 0x00005e00230a7a25 */ /* 0x040fe200078e00ff */
[C---:B------:R-:W-:Y:S02]  /*0b90*/  ISETP.NE.AND P1, PT, R0.reuse, -0x1, PT ;  /* 0xffffffff0000780c */ /* 0x040fe40003f25270 */
        /* <DEDUP_REMOVED lines=27> */
.L_x_202:
        /* <DEDUP_REMOVED lines=15> */
.L_x_203:
[----:B------:R-:W-:Y:S01]  /*0e40*/  IABS R11, c[0x0][0x1c8] ;  /* 0x00007200000b7a13 */ /* 0x000fe20000000000 */
[----:B------:R-:W2:Y:S01]  /*0e50*/  LDC.U8 R17, c[0x0][0x328] ;  /* 0x0000ca00ff117b82 */ /* 0x000ea20000000000 */
[----:B------:R-:W-:Y:S01]  /*0e60*/  IABS R7, R244 ;  /* 0x000000f400077213 */ /* 0x000fe20000000000 */
[C---:B------:R-:W-:Y:S01]  /*0e70*/  @P1 IMAD.WIDE.U32 R4, R0.reuse, c[0x0][0x370], RZ ;  /* 0x0000dc0000041a25 */ /* 0x040fe200078e00ff */
[----:B------:R-:W3:Y:S01]  /*0e80*/  I2F.RP R2, R11 ;  /* 0x0000000b00027306 */ /* 0x000ee20000209400 */
[----:B------:R-:W-:Y:S01]  /*0e90*/  MOV R12, c[0x0][0x224] ;  /* 0x00008900000c7a02 */ /* 0x000fe20000000f00 */
[----:B------:R-:W4:Y:S01]  /*0ea0*/  S2R R20, SR_CTAID.X ;  /* 0x0000000000147919 */ /* 0x000f220000002500 */
[----:B------:R-:W-:Y:S01]  /*0eb0*/  MOV R8, R7 ;  /* 0x0000000700087202 */ /* 0x000fe20000000f00 */
[----:B------:R-:W-:Y:S01]  /*0ec0*/  @P1 IMAD R16, R0, c[0x0][0x374], R5 ;  /* 0x0000dd0000101a24 */ /* 0x000fe200078e0205 */
[----:B------:R-:W-:Y:S01]  /*0ed0*/  LOP3.LUT R7, R244, c[0x0][0x1c8], RZ, 0x3c, !PT ;  /* 0x00007200f4077a12 */ /* 0x000fe200078e3cff */
[----:B------:R-:W-:Y:S01]  /*0ee0*/  @P1 IMAD.MOV.U32 R10, RZ, RZ, R4 ;  /* 0x000000ffff0a1224 */ /* 0x000fe200078e0004 */
[----:B------:R-:W-:Y:S01]  /*0ef0*/  SHF.R.S32.HI R12, RZ, 0x1f, R12 ;  /* 0x0000001fff0c7819 */ /* 0x000fe2000001140c */
[----:B------:R-:W-:Y:S01]  /*0f00*/  @!P1 IMAD.WIDE.U32 R4, R35, c[0x0][0x368], RZ ;  /* 0x0000da0023049a25 */ /* 0x000fe200078e00ff */
[----:B------:R-:W-:Y:S01]  /*0f10*/  ISETP.GE.AND P4, PT, R7, RZ, PT ;  /* 0x000000ff0700720c */ /* 0x000fe20003f86270 */
[----:B------:R-:W5:Y:S01]  /*0f20*/  LDC.U8 R22, c[0x0][0x3d0] ;  /* 0x0000f400ff167b82 */ /* 0x000f620000000000 */
[----:B------:R-:W-:Y:S01]  /*0f30*/  MOV R32, c[0x0][0x22c] ;  /* 0x00008b0000207a02 */ /* 0x000fe20000000f00 */
[----:B------:R-:W-:Y:S01]  /*0f40*/  IMAD R7, R12, R35, RZ ;  /* 0x000000230c077224 */ /* 0x000fe200078e02ff */
[----:B------:R-:W-:Y:S01]  /*0f50*/  @!P1 MOV R10, R4 ;  /* 0x00000004000a9202 */ /* 0x000fe20000000f00 */
[----:B------:R-:W-:Y:S01]  /*0f60*/  IMAD.WIDE.U32 R12, R35, c[0x0][0x224], RZ ;  /* 0x00008900230c7a25 */ /* 0x000fe200078e00ff */
[----:B------:R-:W-:Y:S01]  /*0f70*/  SHF.R.S32.HI R245, RZ, 0x1f, R244 ;  /* 0x0000001ffff57819 */ /* 0x000fe200000114f4 */
[----:B---3--:R-:W3:Y:S02]  /*0f80*/  MUFU.RCP R2, R2 ;  /* 0x0000000200027308 */ /* 0x008ee40000001000 */
[----:B------:R-:W-:Y:S01]  /*0f90*/  IMAD.WIDE R14, R32, c[0x0][0x1c0], RZ ;  /* 0x00007000200e7a25 */ /* 0x000fe200078e02ff */
[----:B--2---:R-:W-:-:S03]  /*0fa0*/  ISETP.NE.AND P3, PT, R17, RZ, PT ;  /* 0x000000ff1100720c */ /* 0x004fc60003f65270 */
[----:B----4-:R-:W-:Y:S01]  /*0fb0*/  IMAD.WIDE.U32 R30, R20, c[0x0][0x3d8], RZ ;  /* 0x0000f600141e7a25 */ /* 0x010fe200078e00ff */
[----:B---3--:R-:W-:-:S04]  /*0fc0*/  IADD3 R2, R2, 0xffffffe, RZ ;  /* 0x0ffffffe02027810 */ /* 0x008fc80007ffe0ff */
[----:B------:R-:W2:Y:S02]  /*0fd0*/  F2I.FTZ.U32.TRUNC.NTZ R3, R2 ;  /* 0x0000000200037305 */ /* 0x000ea4000021f000 */
[----:B--2---:R-:W-:-:S05]  /*0fe0*/  IADD3 R2, RZ, -R3, RZ ;  /* 0x80000003ff027210 */ /* 0x004fca0007ffe0ff */
[----:B------:R-:W-:Y:S02]  /*0ff0*/  IMAD R6, R2, R11, RZ ;  /* 0x0000000b02067224 */ /* 0x000fe400078e02ff */
[----:B------:R-:W-:-:S04]  /*1000*/  IMAD.MOV.U32 R2, RZ, RZ, RZ ;  /* 0x000000ffff027224 */ /* 0x000fc800078e00ff */
[----:B------:R-:W-:-:S04]  /*1010*/  IMAD.HI.U32 R2, R3, R6, R2 ;  /* 0x0000000603027227 */ /* 0x000fc800078e0002 */
[----:B------:R-:W-:Y:S02]  /*1020*/  @!P1 IMAD R6, R29, c[0x0][0x368], RZ ;  /* 0x0000da001d069a24 */ /* 0x000fe400078e02ff */
[----:B------:R-:W-:-:S04]  /*1030*/  IMAD.HI.U32 R2, R2, R8, RZ ;  /* 0x0000000802027227 */ /* 0x000fc800078e00ff */
[----:B------:R-:W-:Y:S02]  /*1040*/  IMAD.MOV R3, RZ, RZ, -R2 ;  /* 0x000000ffff037224 */ /* 0x000fe400078e0a02 */
[----:B------:R-:W-:Y:S02]  /*1050*/  @!P1 IMAD R6, R35, c[0x0][0x36c], R6 ;  /* 0x0000db0023069a24 */ /* 0x000fe400078e0206 */
[----:B------:R-:W-:Y:S01]  /*1060*/  IMAD R3, R11, R3, R8 ;  /* 0x000000030b037224 */ /* 0x000fe200078e0208 */
[----:B------:R-:W-:Y:S01]  /*1070*/  SHF.L.U64.HI R8, R35, 0x7, R29 ;  /* 0x0000000723087819 */ /* 0x000fe2000001021d */
[----:B------:R-:W-:Y:S01]  /*1080*/  @!P1 IMAD.IADD R16, R5, 0x1, R6 ;  /* 0x0000000105109824 */ /* 0x000fe200078e0206 */
[----:B------:R-:W-:Y:S01]  /*1090*/  SHF.L.U32 R6, R35, 0x7, RZ ;  /* 0x0000000723067819 */ /* 0x000fe200000006ff */
[----:B------:R-:W-:Y:S01]  /*10a0*/  IMAD R5, R29, c[0x0][0x224], R7 ;  /* 0x000089001d057a24 */ /* 0x000fe200078e0207 */
[----:B------:R-:W-:Y:S01]  /*10b0*/  ISETP.GT.U32.AND P5, PT, R11, R3, PT ;  /* 0x000000030b00720c */ /* 0x000fe20003fa4070 */
[-C--:B------:R-:W-:Y:S01]  /*10c0*/  IMAD R7, R15, R12.reuse, RZ ;  /* 0x0000000c0f077224 */ /* 0x080fe200078e02ff */
[----:B------:R-:W-:Y:S01]  /*10d0*/  SEL R6, R6, RZ, P2 ;  /* 0x000000ff06067207 */ /* 0x000fe20001000000 */
[----:B------:R-:W-:Y:S01]  /*10e0*/  IMAD.IADD R4, R13, 0x1, R5 ;  /* 0x000000010d047824 */ /* 0x000fe200078e0205 */
[----:B------:R-:W-:Y:S01]  /*10f0*/  SEL R8, R8, RZ, P2 ;  /* 0x000000ff08087207 */ /* 0x000fe20001000000 */
[----:B------:R-:W-:Y:S01]  /*1100*/  IMAD.WIDE.U32 R12, R14, R12, RZ ;  /* 0x0000000c0e0c7225 */ /* 0x000fe200078e00ff */
[----:B------:R-:W-:-:S03]  /*1110*/  IADD3 R6, P2, R9, R6, RZ ;  /* 0x0000000609067210 */ /* 0x000fc60007f5e0ff */
[----:B------:R-:W-:Y:S01]  /*1120*/  IMAD R7, R14, R4, R7 ;  /* 0x000000040e077224 */ /* 0x000fe200078e0207 */
[----:B------:R-:W-:Y:S01]  /*1130*/  IADD3.X R8, R18, R8, RZ, P2, !PT ;  /* 0x0000000812087210 */ /* 0x000fe200017fe4ff */
[----:B------:R-:W-:Y:S01]  /*1140*/  IMAD.WIDE.U32 R4, R14, R0, RZ ;  /* 0x000000000e047225 */ /* 0x000fe200078e00ff */
[----:B-----5:R-:W-:Y:S02]  /*1150*/  ISETP.NE.AND P2, PT, R22, RZ, PT ;  /* 0x000000ff1600720c */ /* 0x020fe40003f45270 */
[----:B------:R-:W-:Y:S01]  /*1160*/  @!P5 IADD3 R2, R2, 0x1, RZ ;  /* 0x000000010202d810 */ /* 0x000fe20007ffe0ff */
[----:B------:R-:W-:Y:S01]  /*1170*/  @!P5 IMAD.IADD R3, R3, 0x1, -R11 ;  /* 0x000000010303d824 */ /* 0x000fe200078e0a0b */
[----:B------:R-:W-:Y:S02]  /*1180*/  ISETP.NE.AND P5, PT, RZ, c[0x0][0x1c8], PT ;  /* 0x00007200ff007a0c */ /* 0x000fe40003fa5270 */
[----:B------:R-:W-:Y:S01]  /*1190*/  SEL R17, R12, R4, !P1 ;  /* 0x000000040c117207 */ /* 0x000fe20004800000 */
[----:B------:R-:W-:Y:S01]  /*11a0*/  IMAD.IADD R12, R13, 0x1, R7 ;  /* 0x000000010d0c7824 */ /* 0x000fe200078e0207 */
[----:B------:R-:W-:Y:S01]  /*11b0*/  ISETP.GE.U32.AND P6, PT, R3, R11, PT ;  /* 0x0000000b0300720c */ /* 0x000fe20003fc6070 */
[C---:B------:R-:W-:Y:S01]  /*11c0*/  IMAD R11, R15.reuse, R6, RZ ;  /* 0x000000060f0b7224 */ /* 0x040fe200078e02ff */
[----:B------:R-:W-:Y:S01]  /*11d0*/  SEL R13, R30, RZ, P2 ;  /* 0x000000ff1e0d7207 */ /* 0x000fe20001000000 */
[----:B------:R-:W-:-:S02]  /*11e0*/  IMAD R3, R15, R0, RZ ;  /* 0x000000000f037224 */ /* 0x000fc400078e02ff */
[----:B------:R-:W-:Y:S02]  /*11f0*/  @P3 IMAD R4, R35, c[0x0][0x214], RZ ;  /* 0x0000850023043a24 */ /* 0x000fe400078e02ff */
[----:B------:R-:W-:Y:S01]  /*1200*/  IMAD.WIDE.U32 R6, R14, R6, RZ ;  /* 0x000000060e067225 */ /* 0x000fe200078e00ff */
[----:B------:R-:W-:Y:S02]  /*1210*/  @P1 IADD3 R12, R5, R3, RZ ;  /* 0x00000003050c1210 */ /* 0x000fe40007ffe0ff */
[----:B------:R-:W-:Y:S01]  /*1220*/  @P3 SEL R3, R4, R0, !P1 ;  /* 0x0000000004033207 */ /* 0x000fe20004800000 */
[----:B------:R-:W-:Y:S02]  /*1230*/  IMAD R11, R14, R8, R11 ;  /* 0x000000080e0b7224 */ /* 0x000fe400078e020b */
[----:B------:R-:W-:Y:S01]  /*1240*/  @P6 IADD3 R2, R2, 0x1, RZ ;  /* 0x0000000102026810 */ /* 0x000fe20007ffe0ff */
[----:B------:R-:W-:Y:S01]  /*1250*/  IMAD R4, R20, c[0x0][0x3dc], R31 ;  /* 0x0000f70014047a24 */ /* 0x000fe200078e021f */
[----:B------:R-:W-:Y:S01]  /*1260*/  SHF.R.S32.HI R20, RZ, 0x1f, R34 ;  /* 0x0000001fff147819 */ /* 0x000fe20000011422 */
[----:B------:R-:W-:-:S02]  /*1270*/  @!P3 IMAD R5, R35, c[0x0][0x1c0], R244 ;  /* 0x000070002305ba24 */ /* 0x000fc400078e02f4 */
[----:B------:R-:W-:Y:S01]  /*1280*/  IMAD.MOV.U32 R14, RZ, RZ, R2 ;  /* 0x000000ffff0e7224 */ /* 0x000fe200078e0002 */
[----:B------:R-:W-:Y:S01]  /*1290*/  SEL R15, R4, RZ, P2 ;  /* 0x000000ff040f7207 */ /* 0x000fe20001000000 */
[C---:B------:R-:W-:Y:S01]  /*12a0*/  IMAD R2, R244.reuse, c[0x0][0x22c], RZ ;  /* 0x00008b00f4027a24 */ /* 0x040fe200078e02ff */
[----:B------:R-:W-:Y:S01]  /*12b0*/  IADD3 R4, R7, R11, RZ ;  /* 0x0000000b07047210 */ /* 0x000fe20007ffe0ff */
[----:B------:R-:W-:Y:S01]  /*12c0*/  @P3 IMAD R8, R244, c[0x0][0x234], R3 ;  /* 0x00008d00f4083a24 */ /* 0x000fe200078e0203 */
[----:B------:R-:W-:Y:S01]  /*12d0*/  @!P4 IADD3 R14, -R14, RZ, RZ ;  /* 0x000000ff0e0ec210 */ /* 0x000fe20007ffe1ff */
[----:B------:R-:W-:Y:S01]  /*12e0*/  @!P3 IMAD R8, R5, c[0x0][0x214], RZ ;  /* 0x000085000508ba24 */ /* 0x000fe200078e02ff */
[----:B------:R-:W-:Y:S02]  /*12f0*/  @!P5 LOP3.LUT R14, RZ, c[0x0][0x1c8], RZ, 0x33, !PT ;  /* 0x00007200ff0eda12 */ /* 0x000fe400078e33ff */
[----:B------:R-:W-:Y:S02]  /*1300*/  SHF.R.S32.HI R3, RZ, 0x1f, R2 ;  /* 0x0000001fff037819 */ /* 0x000fe40000011402 */
[----:B------:R-:W-:Y:S01]  /*1310*/  SHF.R.S32.HI R22, RZ, 0x1f, R14 ;  /* 0x0000001fff167819 */ /* 0x000fe2000001140e */
[----:B------:R-:W-:Y:S05]  /*1320*/  @!P3 BRA `(.L_x_204) ;  /* 0x000000700000b947 */ /* 0x000fea0003800000 */
[----:B------:R-:W-:Y:S01]  /*1330*/  @!P1 IMAD R0, R35, c[0x0][0x224], RZ ;  /* 0x0000890023009a24 */ /* 0x000fe200078e02ff */
[----:B------:R-:W-:-:S02]  /*1340*/  MOV R11, 0x80 ;  /* 0x00000080000b7802 */ /* 0x000fc40000000f00 */
[----:B------:R-:W-:Y:S02]  /*1350*/  MOV R5, c[0x0][0x210] ;  /* 0x0000840000057a02 */ /* 0x000fe40000000f00 */
[----:B------:R-:W-:-:S03]  /*1360*/  LEA R0, R35, R0, 0x7 ;  /* 0x0000000023007211 */ /* 0x000fc600078e38ff */
[----:B------:R-:W-:-:S04]  /*1370*/  IMAD R5, R11, R5, c[0x0][0x234] ;  /* 0x00008d000b057624 */ /* 0x000fc800078e0205 */
[----:B------:R-:W-:Y:S01]  /*1380*/  IMAD R0, R5, R244, R0 ;  /* 0x000000f405007224 */ /* 0x000fe200078e0200 */
[----:B------:R-:W-:Y:S05]  /*1390*/  BRA `(.L_x_205) ;  /* 0x0000002000007947 */ /* 0x000fea0003800000 */
.L_x_204:
[----:B------:R-:W-:-:S04]  /*13a0*/  IMAD R0, R35, c[0x0][0x1c0], R244 ;  /* 0x0000700023007a24 */ /* 0x000fc800078e02f4 */
[----:B------:R-:W-:Y:S02]  /*13b0*/  IMAD R0, R0, c[0x0][0x224], RZ ;  /* 0x0000890000007a24 */ /* 0x000fe400078e02ff */
.L_x_205:
[----:B------:R-:W2:Y:S01]  /*13c0*/  S2R R30, SR_TID.X ;  /* 0x00000000001e7919 */ /* 0x000ea20000002100 */
[----:B------:R-:W-:Y:S01]  /*13d0*/  IMAD R32, R32, c[0x0][0x1c0], RZ ;  /* 0x0000700020207a24 */ /* 0x000fe200078e02ff */
[----:B------:R-:W-:Y:S01]  /*13e0*/  SHF.R.S32.HI R201, RZ, 0x1f, R200 ;  /* 0x0000001fffc97819 */ /* 0x000fe200000114c8 */
[----:B------:R-:W-:Y:S01]  /*13f0*/  IMAD.IADD R5, R9, 0x1, R0 ;  /* 0x0000000109057824 */ /* 0x000fe200078e0200 */
[----:B------:R-:W-:Y:S01]  /*1400*/  SHF.R.S32.HI R28, RZ, 0x1f, R241 ;  /* 0x0000001fff1c7819 */ /* 0x000fe200000114f1 */
[----:B------:R-:W-:Y:S01]  /*1410*/  IMAD.SHL.U32 R7, R32, 0x40, RZ ;  /* 0x0000004020077824 */ /* 0x000fe200078e00ff */
[----:B------:R-:W-:Y:S01]  /*1420*/  BSSY B1, `(.L_x_201) ;  /* 0x0000736000017945 */ /* 0x000fe20003800000 */
[----:B------:R-:W-:-:S03]  /*1430*/  IMAD.MOV.U32 R33, RZ, RZ, 0x4 ;  /* 0x00000004ff217424 */ /* 0x000fc600078e00ff */
[----:B------:R-:W-:Y:S02]  /*1440*/  IADD3 R6, P3, P1, R6, R7, R2 ;  /* 0x0000000706067210 */ /* 0x000fe4000797e002 */
[----:B------:R-:W-:Y:S02]  /*1450*/  SHF.R.S32.HI R0, RZ, 0x1f, R7 ;  /* 0x0000001fff007819 */ /* 0x000fe40000011407 */
[----:B------:R-:W-:Y:S01]  /*1460*/  IADD3 R2, P4, R200, R10, RZ ;  /* 0x0000000ac8027210 */ /* 0x000fe20007f9e0ff */
[----:B------:R-:W-:Y:S01]  /*1470*/  IMAD.WIDE R10, R5, R33, c[0x0][0x3c8] ;  /* 0x0000f200050a7625 */ /* 0x000fe200078e0221 */
[----:B------:R-:W-:Y:S02]  /*1480*/  IADD3.X R4, R4, R0, R3, P3, P1 ;  /* 0x0000000004047210 */ /* 0x000fe40001fe2403 */
[----:B------:R-:W-:Y:S01]  /*1490*/  IADD3 R13, P3, P1, R13, R6, R17 ;  /* 0x000000060d0d7210 */ /* 0x000fe2000797e011 */
[----:B------:R-:W-:Y:S01]  /*14a0*/  IMAD R0, R18, c[0x0][0x370], RZ ;  /* 0x0000dc0012007a24 */ /* 0x000fe200078e02ff */
[----:B------:R-:W-:Y:S01]  /*14b0*/  IADD3 R7, -R210, R19, R34 ;  /* 0x00000013d2077210 */ /* 0x000fe20007ffe122 */
[----:B------:R-:W-:Y:S01]  /*14c0*/  IMAD.X R3, R201, 0x1, R16, P4 ;  /* 0x00000001c9037824 */ /* 0x000fe200020e0610 */
[----:B------:R-:W-:Y:S01]  /*14d0*/  IADD3.X R12, R15, R4, R12, P3, P1 ;  /* 0x000000040f0c7210 */ /* 0x000fe20001fe240c */
[C---:B------:R-:W-:Y:S01]  /*14e0*/  IMAD R0, R9.reuse, c[0x0][0x374], R0 ;  /* 0x0000dd0009007a24 */ /* 0x040fe200078e0200 */
[----:B--2---:R-:W-:Y:S01]  /*14f0*/  SHF.R.S32.HI R31, RZ, 0x1f, R30 ;  /* 0x0000001fff1f7819 */ /* 0x004fe2000001141e */
[----:B------:R-:W-:Y:S01]  /*1500*/  IMAD.WIDE.U32 R2, R9, c[0x0][0x370], R2 ;  /* 0x0000dc0009027a25 */ /* 0x000fe200078e0002 */
[----:B------:R-:W-:-:S02]  /*1510*/  IADD3 R6, P1, R241, R9, RZ ;  /* 0x00000009f1067210 */ /* 0x000fc40007f3e0ff */
[----:B------:R-:W-:Y:S01]  /*1520*/  LEA.HI R17, R31, R30, RZ, 0x5 ;  /* 0x0000001e1f117211 */ /* 0x000fe200078f28ff */
[----:B------:R-:W-:Y:S01]  /*1530*/  IMAD.IADD R3, R3, 0x1, R0 ;  /* 0x0000000103037824 */ /* 0x000fe200078e0200 */
[----:B------:R-:W-:Y:S01]  /*1540*/  IADD3.X R5, R28, R18, RZ, P1, !PT ;  /* 0x000000121c057210 */ /* 0x000fe20000ffe4ff */
[----:B------:R-:W-:Y:S01]  /*1550*/  IMAD.MOV.U32 R214, RZ, RZ, R10 ;  /* 0x000000ffffd67224 */ /* 0x000fe200078e000a */
[----:B------:R-:W-:Y:S01]  /*1560*/  LOP3.LUT R4, R17, 0xffffffe0, RZ, 0xc0, !PT ;  /* 0xffffffe011047812 */ /* 0x000fe200078ec0ff */
[----:B------:R-:W-:Y:S01]  /*1570*/  IMAD.WIDE.U32 R2, R244, c[0x0][0x378], R2 ;  /* 0x0000de00f4027a25 */ /* 0x000fe200078e0002 */
[----:B------:R-:W-:Y:S02]  /*1580*/  SHF.R.S32.HI R16, RZ, 0x5, R17 ;  /* 0x00000005ff107819 */ /* 0x000fe40000011411 */
[----:B------:R-:W-:Y:S01]  /*1590*/  MOV R213, R11 ;  /* 0x0000000b00d57202 */ /* 0x000fe20000000f00 */
[----:B------:R-:W-:Y:S02]  /*15a0*/  IMAD.IADD R15, R30, 0x1, -R4 ;  /* 0x000000011e0f7824 */ /* 0x000fe400078e0a04 */
[----:B------:R-:W-:Y:S01]  /*15b0*/  IMAD.IADD R11, R9, 0x1, R8 ;  /* 0x00000001090b7824 */ /* 0x000fe200078e0208 */
[----:B------:R-:W-:Y:S01]  /*15c0*/  IADD3 R8, R7, -c[0x0][0x2e8], RZ ;  /* 0x8000ba0007087a10 */ /* 0x000fe20007ffe0ff */
[----:B------:R-:W-:-:S02]  /*15d0*/  IMAD R0, R16, R32, R15 ;  /* 0x0000002010007224 */ /* 0x000fc400078e020f */
[----:B------:R-:W-:Y:S02]  /*15e0*/  IMAD R4, R245, c[0x0][0x378], RZ ;  /* 0x0000de00f5047a24 */ /* 0x000fe400078e02ff */
[----:B------:R-:W-:Y:S01]  /*15f0*/  IMAD R10, R5, c[0x0][0x190], RZ ;  /* 0x00006400050a7a24 */ /* 0x000fe200078e02ff */
[----:B------:R-:W-:Y:S01]  /*1600*/  IADD3 R7, P1, R0, R13, RZ ;  /* 0x0000000d00077210 */ /* 0x000fe20007f3e0ff */
[----:B------:R-:W-:Y:S02]  /*1610*/  IMAD R9, R244, c[0x0][0x37c], R4 ;  /* 0x0000df00f4097a24 */ /* 0x000fe400078e0204 */
[----:B------:R-:W-:-:S04]  /*1620*/  IMAD.WIDE.U32 R4, R6, c[0x0][0x190], R200 ;  /* 0x0000640006047a25 */ /* 0x000fc800078e00c8 */
[----:B------:R-:W-:Y:S01]  /*1630*/  IMAD R10, R6, c[0x0][0x194], R10 ;  /* 0x00006500060a7a24 */ /* 0x000fe200078e020a */
[----:B------:R-:W-:Y:S01]  /*1640*/  LEA.HI.X.SX32 R6, R0, R12, 0x1, P1 ;  /* 0x0000000c00067211 */ /* 0x000fe200008f0eff */
[----:B------:R-:W-:Y:S01]  /*1650*/  IMAD.IADD R3, R3, 0x1, R9 ;  /* 0x0000000103037824 */ /* 0x000fe200078e0209 */
[----:B------:R-:W-:Y:S02]  /*1660*/  SHF.R.S32.HI R0, RZ, 0x1f, R8 ;  /* 0x0000001fff007819 */ /* 0x000fe40000011408 */
[----:B------:R-:W-:Y:S01]  /*1670*/  LEA R188, P1, R7, c[0x0][0x350], 0x2 ;  /* 0x0000d40007bc7a11 */ /* 0x000fe200078210ff */
[----:B------:R-:W-:Y:S01]  /*1680*/  IMAD.WIDE.U32 R2, R241, c[0x0][0x370], R2 ;  /* 0x0000dc00f1027a25 */ /* 0x000fe200078e0002 */
[----:B------:R-:W-:Y:S02]  /*1690*/  LEA.HI R8, R0, R8, RZ, 0x6 ;  /* 0x0000000800087211 */ /* 0x000fe400078f30ff */
[----:B------:R-:W-:Y:S01]  /*16a0*/  LEA.HI.X R189, R7, c[0x0][0x354], R6, 0x2, P1 ;  /* 0x0000d50007bd7a11 */ /* 0x000fe200008f1406 */
[----:B------:R-:W-:Y:S01]  /*16b0*/  IMAD R0, R245, c[0x0][0x1a8], RZ ;  /* 0x00006a00f5007a24 */ /* 0x000fe200078e02ff */
[----:B------:R-:W-:Y:S01]  /*16c0*/  SHF.R.S32.HI R7, RZ, 0x6, R8 ;  /* 0x00000006ff077819 */ /* 0x000fe20000011408 */
[----:B------:R-:W-:Y:S01]  /*16d0*/  IMAD.WIDE R8, R11, R33, c[0x0][0x200] ;  /* 0x000080000b087625 */ /* 0x000fe200078e0221 */
[----:B------:R-:W-:-:S02]  /*16e0*/  IADD3 R4, P3, R25, R4, RZ ;  /* 0x0000000419047210 */ /* 0x000fc40007f7e0ff */
[----:B------:R-:W-:Y:S01]  /*16f0*/  IMNMX R239, RZ, R7, !PT ;  /* 0x00000007ffef7217 */ /* 0x000fe20007800200 */
[----:B------:R-:W-:Y:S01]  /*1700*/  IMAD R6, R244, c[0x0][0x1ac], R0 ;  /* 0x00006b00f4067a24 */ /* 0x000fe200078e0200 */
[----:B------:R-:W-:Y:S01]  /*1710*/  IADD3.X R5, R21, R5, R10, P3, !PT ;  /* 0x0000000515057210 */ /* 0x000fe20001ffe40a */
[----:B------:R-:W-:Y:S01]  /*1720*/  IMAD R0, R28, c[0x0][0x370], RZ ;  /* 0x0000dc001c007a24 */ /* 0x000fe200078e02ff */
[C---:B------:R-:W-:Y:S01]  /*1730*/  ISETP.GT.AND P4, PT, R199.reuse, R239, PT ;  /* 0x000000efc700720c */ /* 0x040fe20003f84270 */
[----:B------:R-:W-:Y:S01]  /*1740*/  IMAD.MOV.U32 R208, RZ, RZ, R9 ;  /* 0x000000ffffd07224 */ /* 0x000fe200078e0009 */
[----:B------:R-:W-:Y:S01]  /*1750*/  LEA R194, P1, R2, c[0x0][0x330], 0x1 ;  /* 0x0000cc0002c27a11 */ /* 0x000fe200078208ff */
[----:B------:R-:W-:Y:S01]  /*1760*/  IMAD.WIDE.U32 R4, R244, c[0x0][0x1a8], R4 ;  /* 0x00006a00f4047a25 */ /* 0x000fe200078e0004 */
[----:B------:R-:W-:Y:S02]  /*1770*/  MOV R209, R8 ;  /* 0x0000000800d17202 */ /* 0x000fe40000000f00 */
[----:B------:R-:W-:Y:S01]  /*1780*/  IADD3 R199, R199, -0x1, RZ ;  /* 0xffffffffc7c77810 */ /* 0x000fe20007ffe0ff */
[----:B------:R-:W-:Y:S01]  /*1790*/  IMAD R0, R241, c[0x0][0x374], R0 ;  /* 0x0000dd00f1007a24 */ /* 0x000fe200078e0200 */
[----:B------:R-:W-:Y:S01]  /*17a0*/  LEA R196, P3, R4, c[0x0][0x160], 0x1 ;  /* 0x0000580004c47a11 */ /* 0x000fe200078608ff */
[----:B------:R-:W-:-:S02]  /*17b0*/  IMAD.IADD R11, R5, 0x1, R6 ;  /* 0x00000001050b7824 */ /* 0x000fc400078e0206 */
[----:B------:R-:W-:-:S03]  /*17c0*/  IMAD.IADD R0, R3, 0x1, R0 ;  /* 0x0000000103007824 */ /* 0x000fc600078e0200 */
[----:B------:R-:W-:Y:S02]  /*17d0*/  LEA.HI.X R197, R4, c[0x0][0x164], R11, 0x1, P3 ;  /* 0x0000590004c57a11 */ /* 0x000fe400018f0c0b */
[----:B------:R-:W-:Y:S01]  /*17e0*/  LEA.HI.X R195, R2, c[0x0][0x334], R0, 0x1, P1 ;  /* 0x0000cd0002c37a11 */ /* 0x000fe200008f0c00 */
        /* <DEDUP_REMOVED lines=16> */
.L_x_207:
        /* <DEDUP_REMOVED lines=15> */
.L_x_208:
        /* <DEDUP_REMOVED lines=27> */
.L_x_210:
[----:B------:R-:W-:Y:S05]  /*1b90*/  BSYNC B0 ;  /* 0x0000000000007941 */ /* 0x000fea0003800000 */
.L_x_209:
        /* <DEDUP_REMOVED lines=8> */
[----:B--2---:R-:W-:Y:S01]  /*1c20*/  IMAD.X R2, RZ, RZ, R28, P0 ;  /* 0x000000ffff027224 */ /* 0x004fe200000e061c */
        /* <DEDUP_REMOVED lines=10> */
.L_x_212:
[----:B------:R-:W-:Y:S05]  /*1cd0*/  BSYNC B0 ;  /* 0x0000000000007941 */ /* 0x000fea0003800000 */
.L_x_211:
[----:B--2---:R-:W-:Y:S01]  /*1ce0*/  IMAD.WIDE.U32 R2, R34, c[0x0][0x3a8], R200 ;  /* 0x0000ea0022027a25 */ /* 0x004fe200078e00c8 */
        /* <DEDUP_REMOVED lines=24> */
.L_x_214:
[----:B------:R-:W-:Y:S05]  /*1e70*/  BSYNC B0 ;  /* 0x0000000000007941 */ /* 0x000fea0003800000 */
.L_x_213:
[----:B------:R-:W-:Y:S05]  /*1e80*/  @P3 BRA `(.L_x_215) ;  /* 0x000068f000003947 */ /* 0x000fea0003800000 */
[----:B------:R-:W-:Y:S01]  /*1e90*/  IADD3 R0, P0, R241, 0x20, RZ ;  /* 0x00000020f1007810 */ /* 0x000fe20007f1e0ff */
[----:B------:R-:W-:Y:S01]  /*1ea0*/  IMAD.MOV.U32 R5, RZ, RZ, R8 ;  /* 0x000000ffff057224 */ /* 0x000fe200078e0008 */
[----:B------:R-:W-:-:S03]  /*1eb0*/  ISETP.GE.AND P1, PT, R200, c[0x0][0x220], PT ;  /* 0x00008800c8007a0c */ /* 0x000fc60003f26270 */
        /* <DEDUP_REMOVED lines=14> */
.L_x_206:
        /* <DEDUP_REMOVED lines=31> */
.L_x_217:
[----:B------:R-:W-:Y:S05]  /*2190*/  BSYNC B0 ;  /* 0x0000000000007941 */ /* 0x000fea0003800000 */
.L_x_216:
        /* <DEDUP_REMOVED lines=39> */
.L_x_219:
[----:B------:R-:W-:Y:S05]  /*2410*/  BSYNC B0 ;  /* 0x0000000000007941 */ /* 0x000fea0003800000 */
.L_x_218:
        /* <DEDUP_REMOVED lines=19> */
.L_x_221:
        /* <DEDUP_REMOVED lines=28> */
.L_x_222:
[----:B------:R-:W-:Y:S05]  /*2710*/  BSYNC B0 ;  /* 0x0000000000007941 */ /* 0x000fea0003800000 */
.L_x_220:
        /* <DEDUP_REMOVED lines=17> */
.L_x_224:
        /* <DEDUP_REMOVED lines=38> */
.L_x_225:
[----:B------:R-:W-:Y:S05]  /*2a90*/  BSYNC B0 ;  /* 0x0000000000007941 */ /* 0x000fea0003800000 */
.L_x_223:
[----:B-1----:R-:W-:Y:S01]  /*2aa0*/  SHF.R.S32.HI R2, RZ, 0x1f, R17 ;  /* 0x0000001fff027819 */ /* 0x002fe20000011411 */
[----:B------:R-:W-:Y:S01]  /*2ab0*/  IMAD.MOV.U32 R202, RZ, RZ, 0x7f800000 ;  /* 0x7f800000ffca7424 */ /* 0x000fe200078e00ff */
[----:B------:R-:W-:Y:S01]  /*2ac0*/  SHF.R.S32.HI R0, RZ, 0x1f, R15 ;  /* 0x0000001fff007819 */ /* 0x000fe2000001140f */
[----:B------:R-:W-:Y:S01]  /*2ad0*/  IMAD.MOV.U32 R203, RZ, RZ, 0x7f800000 ;  /* 0x7f800000ffcb7424 */ /* 0x000fe200078e00ff */
[----:B------:R-:W-:Y:S02]  /*2ae0*/  LEA.HI R2, R2, R16, RZ, 0x2 ;  /* 0x0000001002027211 */ /* 0x000fe400078f10ff */
[----:B------:R-:W-:Y:S02]  /*2af0*/  LEA.HI R0, R0, R15, RZ, 0x2 ;  /* 0x0000000f00007211 */ /* 0x000fe400078f10ff */
[----:B------:R-:W-:Y:S02]  /*2b00*/  LOP3.LUT R2, R2, 0xfffffffc, RZ, 0xc0, !PT ;  /* 0xfffffffc02027812 */ /* 0x000fe400078ec0ff */
[----:B------:R-:W-:-:S03]  /*2b10*/  SHF.R.S32.HI R0, RZ, 0x2, R0 ;  /* 0x00000002ff007819 */ /* 0x000fc60000011400 */
[----:B------:R-:W-:-:S04]  /*2b20*/  IMAD.IADD R2, R16, 0x1, -R2 ;  /* 0x0000000110027824 */ /* 0x000fc800078e0a02 */
[----:B------:R-:W-:Y:S02]  /*2b30*/  IMAD R12, R2, 0x10, R0 ;  /* 0x00000010020c7824 */ /* 0x000fe400078e0200 */
[----:B------:R-:W-:Y:S02]  /*2b40*/  IMAD R11, R243, -0x40, R210 ;  /* 0xffffffc0f30b7824 */ /* 0x000fe400078e02d2 */
[C---:B------:R-:W-:Y:S01]  /*2b50*/  IMAD.SHL.U32 R238, R12.reuse, 0x4, RZ ;  /* 0x000000040cee7824 */ /* 0x040fe200078e00ff */
[C---:B------:R-:W-:Y:S02]  /*2b60*/  IADD3 R2, R12.reuse, 0x8, RZ ;  /* 0x000000080c027810 */ /* 0x040fe40007ffe0ff */
[----:B------:R-:W-:Y:S02]  /*2b70*/  SHF.R.S32.HI R0, RZ, 0x1f, R12 ;  /* 0x0000001fff007819 */ /* 0x000fe4000001140c */
[----:B------:R-:W-:Y:S02]  /*2b80*/  ISETP.GE.AND P6, PT, R241, R11, PT ;  /* 0x0000000bf100720c */ /* 0x000fe40003fc6270 */
[----:B------:R-:W-:-:S02]  /*2b90*/  ISETP.GE.AND P3, PT, R12, R10, PT ;  /* 0x0000000a0c00720c */ /* 0x000fc40003f66270 */
[----:B------:R-:W-:Y:S02]  /*2ba0*/  ISETP.GE.AND P2, PT, R2, R10, PT ;  /* 0x0000000a0200720c */ /* 0x000fe40003f46270 */
[----:B------:R-:W-:Y:S02]  /*2bb0*/  SHF.L.U64.HI R237, R12, 0x2, R0 ;  /* 0x000000020ced7819 */ /* 0x000fe40000010200 */
[----:B------:R-:W-:-:S05]  /*2bc0*/  IADD3 R2, P1, R238, R209, RZ ;  /* 0x000000d1ee027210 */ /* 0x000fca0007f3e0ff */
[----:B------:R-:W-:Y:S01]  /*2bd0*/  IMAD.X R3, R237, 0x1, R208, P1 ;  /* 0x00000001ed037824 */ /* 0x000fe200008e06d0 */
[----:B------:R1:W-:Y:S01]  /*2be0*/  @P6 STS.128 [R192+0x12000], RZ ;  /* 0x012000ffc0006388 */ /* 0x0003e20000000c00 */
[----:B------:R-:W-:-:S03]  /*2bf0*/  IMAD R0, R20, c[0x0][0x198], RZ ;  /* 0x0000660014007a24 */ /* 0x000fc600078e02ff */
[----:B------:R1:W-:Y:S04]  /*2c00*/  @P6 STS.128 [R192+0x14000], RZ ;  /* 0x014000ffc0006388 */ /* 0x0003e80000000c00 */
[----:B------:R1:W-:Y:S04]  /*2c10*/  @P6 STS.128 [R192+0x16000], RZ ;  /* 0x016000ffc0006388 */ /* 0x0003e80000000c00 */
[----:B------:R2:W5:Y:S04]  /*2c20*/  @!P3 LDG.E R202, [R2.64] ;  /* 0x0000000602cab981 */ /* 0x000568000c1e1900 */
[----:B------:R2:W5:Y:S01]  /*2c30*/  @!P2 LDG.E R203, [R2.64+0x20] ;  /* 0x0000200602cba981 */ /* 0x000562000c1e1900 */
[C---:B------:R-:W-:Y:S01]  /*2c40*/  IMAD R0, R34.reuse, c[0x0][0x19c], R0 ;  /* 0x0000670022007a24 */ /* 0x040fe200078e0200 */
[----:B------:R-:W-:Y:S01]  /*2c50*/  BSSY B0, `(.L_x_226) ;  /* 0x0000028000007945 */ /* 0x000fe20003800000 */
[----:B--2---:R-:W-:-:S05]  /*2c60*/  IMAD.WIDE.U32 R2, R34, c[0x0][0x198], R200 ;  /* 0x0000660022027a25 */ /* 0x004fca00078e00c8 */
[----:B------:R-:W-:-:S04]  /*2c70*/  IADD3 R4, P1, R23, R2, RZ ;  /* 0x0000000217047210 */ /* 0x000fc80007f3e0ff */
[----:B------:R-:W-:Y:S01]  /*2c80*/  IADD3.X R5, R24, R3, R0, P1, !PT ;  /* 0x0000000318057210 */ /* 0x000fe20000ffe400 */
[----:B------:R-:W-:-:S04]  /*2c90*/  IMAD R0, R22, c[0x0][0x1b0], RZ ;  /* 0x00006c0016007a24 */ /* 0x000fc800078e02ff */
[C---:B------:R-:W-:Y:S02]  /*2ca0*/  IMAD R0, R14.reuse, c[0x0][0x1b4], R0 ;  /* 0x00006d000e007a24 */ /* 0x040fe400078e0200 */
[----:B------:R-:W-:-:S04]  /*2cb0*/  IMAD.WIDE.U32 R4, R14, c[0x0][0x1b0], R4 ;  /* 0x00006c000e047a25 */ /* 0x000fc800078e0004 */
[----:B------:R-:W-:Y:S01]  /*2cc0*/  IMAD.IADD R10, R5, 0x1, R0 ;  /* 0x00000001050a7824 */ /* 0x000fe200078e0200 */
[----:B------:R-:W-:Y:S05]  /*2cd0*/  @P6 BRA `(.L_x_227) ;  /* 0x000001f000006947 */ /* 0x000fea0003800000 */
[----:B-1----:R-:W-:Y:S01]  /*2ce0*/  ISETP.GE.AND P4, PT, R200, c[0x0][0x220], PT ;  /* 0x00008800c8007a0c */ /* 0x002fe20003f86270 */
        /* <DEDUP_REMOVED lines=30> */
.L_x_227:
[----:B-1----:R-:W-:Y:S05]  /*2ed0*/  BSYNC B0 ;  /* 0x0000000000007941 */ /* 0x002fea0003800000 */
.L_x_226:
        /* <DEDUP_REMOVED lines=32> */
[----:B--2---:R-:W-:-:S04]  /*30e0*/  LEA R2, P1, R6, c[0x0][0x168], 0x1 ;  /* 0x00005a0006027a11 */ /* 0x004fc800078208ff */
[----:B------:R-:W-:-:S05]  /*30f0*/  LEA.HI.X R3, R6, c[0x0][0x16c], R0, 0x1, P1 ;  /* 0x00005b0006037a11 */ /* 0x000fca00008f0c00 */
[----:B------:R-:W-:Y:S01]  /*3100*/  @!PT LDS RZ, [RZ] ;  /* 0x00000000fffff984 */ /* 0x000fe20000000800 */
[----:B------:R-:W-:Y:S01]  /*3110*/  @!PT LDS RZ, [RZ] ;  /* 0x00000000fffff984 */ /* 0x000fe20000000800 */
[----:B------:R-:W-:Y:S01]  /*3120*/  @!PT LDS RZ, [RZ] ;  /* 0x00000000fffff984 */ /* 0x000fe20000000800 */
[----:B------:R2:W-:Y:S04]  /*3130*/  LDGSTS.E.BYPASS.LTC128B.128 [R192+0x17000], [R2.64+0x100] ;  /* 0x1700010002c07fae */ /* 0x0005e8000b901d46 */
.L_x_229:
[----:B------:R-:W-:Y:S05]  /*3140*/  BSYNC B0 ;  /* 0x0000000000007941 */ /* 0x000fea0003800000 */
.L_x_228:
[----:B------:R1:W-:Y:S01]  /*3150*/  @P6 STS.128 [R192+0x18000], RZ ;  /* 0x018000ffc0006388 */ /* 0x0003e20000000c00 */
[----:B--2---:R-:W-:Y:S01]  /*3160*/  IMAD.WIDE.U32 R2, R34, c[0x0][0x1a0], R200 ;  /* 0x0000680022027a25 */ /* 0x004fe200078e00c8 */
[----:B------:R-:W-:Y:S02]  /*3170*/  BSSY B0, `(.L_x_230) ;  /* 0x000002b000007945 */ /* 0x000fe40003800000 */
[----:B------:R1:W-:Y:S01]  /*3180*/  @P6 STS.128 [R192+0x1a000], RZ ;  /* 0x01a000ffc0006388 */ /* 0x0003e20000000c00 */
[----:B------:R-:W-:Y:S01]  /*3190*/  IMAD R0, R20, c[0x0][0x1a0], RZ ;  /* 0x0000680014007a24 */ /* 0x000fe200078e02ff */
[----:B------:R-:W-:Y:S02]  /*31a0*/  IADD3 R4, P1, R26, R2, RZ ;  /* 0x000000021a047210 */ /* 0x000fe40007f3e0ff */
[----:B------:R1:W-:Y:S01]  /*31b0*/  @P6 STS.128 [R192+0x1c000], RZ ;  /* 0x01c000ffc0006388 */ /* 0x0003e20000000c00 */
        /* <DEDUP_REMOVED lines=38> */
.L_x_231:
[----:B------:R-:W-:Y:S05]  /*3420*/  BSYNC B0 ;  /* 0x0000000000007941 */ /* 0x000fea0003800000 */
.L_x_230:
        /* <DEDUP_REMOVED lines=11> */
[----:B--2---:R-:W-:-:S04]  /*34e0*/  IMAD.WIDE.U32 R6, R0, c[0x0][0x1a0], R4 ;  /* 0x0000680000067a25 */ /* 0x004fc800078e0004 */
        /* <DEDUP_REMOVED lines=25> */
.L_x_233:
[----:B------:R-:W-:Y:S05]  /*3680*/  BSYNC B0 ;  /* 0x0000000000007941 */ /* 0x000fea0003800000 */
.L_x_232:
[----:B------:R-:W-:Y:S01]  /*3690*/  ISETP.NE.U32.AND P3, PT, RZ, c[0x0][0x318], PT ;  /* 0x0000c600ff007a0c */ /* 0x000fe20003f65070 */
[----:B--2---:R-:W2:Y:S03]  /*36a0*/  LDL R6, [R1+0x4] ;  /* 0x0000040001067983 */ /* 0x004ea60000100800 */
[----:B------:R-:W-:Y:S01]  /*36b0*/  ISETP.NE.AND.EX P3, PT, RZ, c[0x0][0x31c], PT, P3 ;  /* 0x0000c700ff007a0c */ /* 0x000fe20003f65330 */
[----:B------:R-:W-:Y:S01]  /*36c0*/  IMAD.MOV.U32 R191, RZ, RZ, RZ ;  /* 0x000000ffffbf7224 */ /* 0x000fe200078e00ff */
[----:B------:R-:W0:Y:S11]  /*36d0*/  LDGDEPBAR ;  /* 0x00000000000079af */ /* 0x000e360000000000 */
[----:B------:R-:W-:-:S02]  /*36e0*/  @P3 IMAD R0, R29, c[0x0][0x320], RZ ;  /* 0x0000c8001d003a24 */ /* 0x000fc400078e02ff */
[----:B------:R-:W-:-:S04]  /*36f0*/  @P3 IMAD.WIDE.U32 R2, R35, c[0x0][0x320], R244 ;  /* 0x0000c80023023a25 */ /* 0x000fc800078e00f4 */
[----:B------:R-:W-:Y:S01]  /*3700*/  @P3 IMAD R0, R35, c[0x0][0x324], R0 ;  /* 0x0000c90023003a24 */ /* 0x000fe200078e0200 */
[----:B------:R-:W-:-:S03]  /*3710*/  @P3 LEA R4, P1, R2, c[0x0][0x318], 0x2 ;  /* 0x0000c60002043a11 */ /* 0x000fc600078210ff */
[----:B------:R-:W-:-:S05]  /*3720*/  @P3 IMAD.IADD R0, R3, 0x1, R0 ;  /* 0x0000000103003824 */ /* 0x000fca00078e0200 */
[----:B------:R-:W-:-:S05]  /*3730*/  @P3 LEA.HI.X R5, R2, c[0x0][0x31c], R0, 0x2, P1 ;  /* 0x0000c70002053a11 */ /* 0x000fca00008f1400 */
[----:B---3--:R1:W3:Y:S01]  /*3740*/  @P3 LDG.E R4, [R4.64] ;  /* 0x0000000604043981 */ /* 0x0082e2000c1e1900 */
[----:B------:R-:W-:Y:S01]  /*3750*/  LEA.HI R0, R31, R30, RZ, 0x4 ;  /* 0x0000001e1f007211 */ /* 0x000fe200078f20ff */
[----:B------:R-:W3:Y:S01]  /*3760*/  @P3 MUFU.RCP R3, c[0x0][0x238] ;  /* 0x00008e0000033b08 */ /* 0x000ee20000001000 */
[----:B------:R-:W-:Y:S01]  /*3770*/  IMAD.MOV.U32 R180, RZ, RZ, 0x40 ;  /* 0x00000040ffb47424 */ /* 0x000fe200078e00ff */
[----:B------:R-:W-:Y:S01]  /*3780*/  IADD3 R168, R186, 0x3000, RZ ;  /* 0x00003000baa87810 */ /* 0x000fe20007ffe0ff */
[C---:B------:R-:W-:Y:S01]  /*3790*/  IMAD.SHL.U32 R176, R187.reuse, 0x2, RZ ;  /* 0x00000002bbb07824 */ /* 0x040fe200078e00ff */
[----:B------:R-:W-:Y:S01]  /*37a0*/  LOP3.LUT R0, R0, 0xfffffff0, RZ, 0xc0, !PT ;  /* 0xfffffff000007812 */ /* 0x000fe200078ec0ff */
[----:B------:R-:W-:Y:S01]  /*37b0*/  IMAD.MOV.U32 R193, RZ, RZ, R190 ;  /* 0x000000ffffc17224 */ /* 0x000fe200078e00be */
[----:B------:R-:W-:Y:S01]  /*37c0*/  IADD3 R175, R187, 0x3000, RZ ;  /* 0x00003000bbaf7810 */ /* 0x000fe20007ffe0ff */
[----:B------:R-:W-:Y:S01]  /*37d0*/  CS2R R142, SRZ ;  /* 0x00000000008e7805 */ /* 0x000fe2000001ff00 */
[----:B------:R-:W-:Y:S01]  /*37e0*/  SEL R168, R168, R186, !P0 ;  /* 0x000000baa8a87207 */ /* 0x000fe20004000000 */
[----:B------:R-:W-:Y:S01]  /*37f0*/  IMAD.IADD R0, R30, 0x1, -R0 ;  /* 0x000000011e007824 */ /* 0x000fe200078e0a00 */
[----:B------:R-:W-:Y:S01]  /*3800*/  SEL R175, R175, R187, !P0 ;  /* 0x000000bbafaf7207 */ /* 0x000fe20004000000 */
[----:B------:R-:W-:Y:S01]  /*3810*/  CS2R R140, SRZ ;  /* 0x00000000008c7805 */ /* 0x000fe2000001ff00 */
[----:B------:R-:W-:Y:S01]  /*3820*/  IADD3 R249, R34, 0x40, RZ ;  /* 0x0000004022f97810 */ /* 0x000fe20007ffe0ff */
[----:B------:R-:W-:Y:S01]  /*3830*/  CS2R R146, SRZ ;  /* 0x0000000000927805 */ /* 0x000fe2000001ff00 */
[----:B------:R-:W-:Y:S01]  /*3840*/  SHF.R.S32.HI R2, RZ, 0x1f, R0 ;  /* 0x0000001fff027819 */ /* 0x000fe20000011400 */
[----:B------:R-:W-:Y:S01]  /*3850*/  CS2R R144, SRZ ;  /* 0x0000000000907805 */ /* 0x000fe2000001ff00 */
[----:B------:R-:W-:Y:S01]  /*3860*/  CS2R R138, SRZ ;  /* 0x00000000008a7805 */ /* 0x000fe2000001ff00 */
[----:B------:R-:W-:Y:S01]  /*3870*/  CS2R R136, SRZ ;  /* 0x0000000000887805 */ /* 0x000fe2000001ff00 */
[----:B------:R-:W-:Y:S01]  /*3880*/  LEA.HI R2, R2, R0, RZ, 0x3 ;  /* 0x0000000002027211 */ /* 0x000fe200078f18ff */
[----:B------:R-:W-:Y:S01]  /*3890*/  CS2R R134, SRZ ;  /* 0x0000000000867805 */ /* 0x000fe2000001ff00 */
[----:B------:R-:W-:Y:S01]  /*38a0*/  CS2R R132, SRZ ;  /* 0x0000000000847805 */ /* 0x000fe2000001ff00 */
[----:B------:R-:W-:Y:S01]  /*38b0*/  CS2R R126, SRZ ;  /* 0x00000000007e7805 */ /* 0x000fe2000001ff00 */
[----:B------:R-:W-:Y:S01]  /*38c0*/  LOP3.LUT R2, R2, 0xfffffff8, RZ, 0xc0, !PT ;  /* 0xfffffff802027812 */ /* 0x000fe200078ec0ff */
[----:B------:R-:W-:Y:S01]  /*38d0*/  CS2R R124, SRZ ;  /* 0x00000000007c7805 */ /* 0x000fe2000001ff00 */
[----:B------:R-:W-:Y:S01]  /*38e0*/  CS2R R130, SRZ ;  /* 0x0000000000827805 */ /* 0x000fe2000001ff00 */
[----:B------:R-:W-:Y:S01]  /*38f0*/  CS2R R128, SRZ ;  /* 0x0000000000807805 */ /* 0x000fe2000001ff00 */
[----:B------:R-:W-:Y:S01]  /*3900*/  CS2R R122, SRZ ;  /* 0x00000000007a7805 */ /* 0x000fe2000001ff00 */
[----:B------:R-:W-:Y:S01]  /*3910*/  IMAD.IADD R2, R0, 0x1, -R2 ;  /* 0x0000000100027824 */ /* 0x000fe200078e0a02 */
[----:B------:R-:W-:Y:S01]  /*3920*/  IADD3 R0, R12, 0x1, RZ ;  /* 0x000000010c007810 */ /* 0x000fe20007ffe0ff */
[----:B------:R-:W-:Y:S01]  /*3930*/  CS2R R120, SRZ ;  /* 0x0000000000787805 */ /* 0x000fe2000001ff00 */
[----:B------:R-:W-:Y:S01]  /*3940*/  CS2R R118, SRZ ;  /* 0x0000000000767805 */ /* 0x000fe2000001ff00 */
[----:B------:R-:W-:Y:S01]  /*3950*/  CS2R R116, SRZ ;  /* 0x0000000000747805 */ /* 0x000fe2000001ff00 */
[----:B------:R-:W-:Y:S01]  /*3960*/  IADD3 R250, R210, R0, -R19 ;  /* 0x00000000d2fa7210 */ /* 0x000fe20007ffe813 */
[----:B------:R-:W-:Y:S01]  /*3970*/  CS2R R110, SRZ ;  /* 0x00000000006e7805 */ /* 0x000fe2000001ff00 */
[----:B------:R-:W-:Y:S01]  /*3980*/  R2P PR, R2, 0x6 ;  /* 0x0000000602007804 */ /* 0x000fe20000000000 */
[----:B------:R-:W-:Y:S01]  /*3990*/  CS2R R108, SRZ ;  /* 0x00000000006c7805 */ /* 0x000fe2000001ff00 */
[----:B------:R-:W-:Y:S01]  /*39a0*/  IADD3 R19, R19, 0x40, R34 ;  /* 0x0000004013137810 */ /* 0x000fe20007ffe022 */
[----:B------:R-:W-:Y:S01]  /*39b0*/  CS2R R114, SRZ ;  /* 0x0000000000727805 */ /* 0x000fe2000001ff00 */
[----:B------:R-:W-:Y:S01]  /*39c0*/  CS2R R112, SRZ ;  /* 0x0000000000707805 */ /* 0x000fe2000001ff00 */
[----:B------:R-:W-:Y:S01]  /*39d0*/  SEL R185, R185, 0xffffffe0, !P1 ;  /* 0xffffffe0b9b97807 */ /* 0x000fe20004800000 */
[----:B------:R-:W-:Y:S01]  /*39e0*/  CS2R R106, SRZ ;  /* 0x00000000006a7805 */ /* 0x000fe2000001ff00 */
[----:B------:R-:W-:Y:S01]  /*39f0*/  SEL R180, R180, 0xffffffc0, !P2 ;  /* 0xffffffc0b4b47807 */ /* 0x000fe20005000000 */
[----:B------:R-:W-:Y:S01]  /*3a00*/  CS2R R104, SRZ ;  /* 0x0000000000687805 */ /* 0x000fe2000001ff00 */
[----:B------:R-:W-:Y:S01]  /*3a10*/  IADD3 R177, R185, R176, RZ ;  /* 0x000000b0b9b17210 */ /* 0x000fe20007ffe0ff */
        /* <DEDUP_REMOVED lines=27> */
[----:B------:R-:W-:Y:S01]  /*3bd0*/  IMAD.IADD R248, R19, 0x1, -R210 ;  /* 0x0000000113f87824 */ /* 0x000fe200078e0ad2 */
[----:B------:R-:W-:Y:S01]  /*3be0*/  SHF.L.U32 R175, R175, 0x1, RZ ;  /* 0x00000001afaf7819 */ /* 0x000fe200000006ff */
[----:B------:R-:W-:-:S02]  /*3bf0*/  IMAD.SHL.U32 R168, R168, 0x2, RZ ;  /* 0x00000002a8a87824 */ /* 0x000fc400078e00ff */
[----:B------:R-:W-:Y:S02]  /*3c00*/  IMAD.IADD R183, R181, 0x1, R180 ;  /* 0x00000001b5b77824 */ /* 0x000fe400078e02b4 */
[C---:B------:R-:W-:Y:S02]  /*3c10*/  IMAD.IADD R179, R180.reuse, 0x1, R176 ;  /* 0x00000001b4b37824 */ /* 0x040fe400078e02b0 */
[C---:B------:R-:W-:Y:S02]  /*3c20*/  IMAD.IADD R184, R180.reuse, 0x1, R182 ;  /* 0x00000001b4b87824 */ /* 0x040fe400078e02b6 */
[----:B------:R-:W-:Y:S01]  /*3c30*/  IMAD.IADD R178, R180, 0x1, R177 ;  /* 0x00000001b4b27824 */ /* 0x000fe200078e02b1 */
[----:B--2---:R-:W-:-:S04]  /*3c40*/  LEA R0, R243, R6, 0x6 ;  /* 0x00000006f3007211 */ /* 0x004fc800078e30ff */
[C---:B------:R-:W-:Y:S02]  /*3c50*/  IADD3 R2, R0.reuse, 0x19, RZ ;  /* 0x0000001900027810 */ /* 0x040fe40007ffe0ff */
[C---:B------:R-:W-:Y:S02]  /*3c60*/  IADD3 R235, R0.reuse, 0x18, RZ ;  /* 0x0000001800eb7810 */ /* 0x040fe40007ffe0ff */
[C---:B------:R-:W-:Y:S01]  /*3c70*/  IADD3 R234, R0.reuse, 0x11, RZ ;  /* 0x0000001100ea7810 */ /* 0x040fe20007ffe0ff */
[----:B------:R2:W4:Y:S01]  /*3c80*/  I2F R236, R2 ;  /* 0x0000000200ec7306 */ /* 0x0005220000201400 */
[C---:B------:R-:W-:Y:S02]  /*3c90*/  IADD3 R233, R0.reuse, 0x10, RZ ;  /* 0x0000001000e97810 */ /* 0x040fe40007ffe0ff */
[C---:B------:R-:W-:Y:S02]  /*3ca0*/  IADD3 R232, R0.reuse, 0x9, RZ ;  /* 0x0000000900e87810 */ /* 0x040fe40007ffe0ff */
[----:B------:R-:W-:-:S02]  /*3cb0*/  IADD3 R231, R0, 0x8, RZ ;  /* 0x0000000800e77810 */ /* 0x000fc40007ffe0ff */
[----:B------:R-:W-:Y:S01]  /*3cc0*/  IADD3 R230, R0, 0x1, RZ ;  /* 0x0000000100e67810 */ /* 0x000fe20007ffe0ff */
[----:B------:R-:W-:Y:S01]  /*3cd0*/  IMAD.MOV.U32 R0, RZ, RZ, c[0x0][0x22c] ;  /* 0x00008b00ff007624 */ /* 0x000fe200078e00ff */
[----:B------:R-:W1:Y:S03]  /*3ce0*/  I2F R235, R235 ;  /* 0x000000eb00eb7306 */ /* 0x000e660000201400 */
[----:B------:R-:W-:-:S04]  /*3cf0*/  IMAD R0, R0, c[0x0][0x1c0], RZ ;  /* 0x0000700000007a24 */ /* 0x000fc800078e02ff */
[C---:B------:R-:W-:Y:S01]  /*3d00*/  IMAD.SHL.U32 R198, R0.reuse, 0x8, RZ ;  /* 0x0000000800c67824 */ /* 0x040fe200078e00ff */
[----:B------:R-:W-:Y:S01]  /*3d10*/  SHF.L.U32 R240, R0, 0x4, RZ ;  /* 0x0000000400f07819 */ /* 0x000fe200000006ff */
[----:B------:R-:W4:Y:S03]  /*3d20*/  I2F R234, R234 ;  /* 0x000000ea00ea7306 */ /* 0x000f260000201400 */
[C---:B--2---:R-:W-:Y:S02]  /*3d30*/  IADD3 R2, R240.reuse, 0x40, RZ ;  /* 0x00000040f0027810 */ /* 0x044fe40007ffe0ff */
[C---:B------:R-:W-:Y:S02]  /*3d40*/  IADD3 R6, R240.reuse, 0x60, RZ ;  /* 0x00000060f0067810 */ /* 0x040fe40007ffe0ff */
[----:B-1----:R-:W-:Y:S01]  /*3d50*/  IADD3 R5, R240, 0x80, RZ ;  /* 0x00000080f0057810 */ /* 0x002fe20007ffe0ff */
[C---:B------:R-:W-:Y:S01]  /*3d60*/  IMAD.IADD R2, R198.reuse, 0x1, R2 ;  /* 0x00000001c6027824 */ /* 0x040fe200078e0202 */
[----:B------:R-:W-:Y:S01]  /*3d70*/  IADD3 R0, R198, R6, RZ ;  /* 0x00000006c6007210 */ /* 0x000fe20007ffe0ff */
[----:B---3--:R-:W-:Y:S01]  /*3d80*/  @P3 FMUL.FTZ R191, R4, R3 ;  /* 0x0000000304bf3220 */ /* 0x008fe20000410000 */
[----:B------:R-:W-:Y:S01]  /*3d90*/  IADD3 R3, R240, 0x20, RZ ;  /* 0x00000020f0037810 */ /* 0x000fe20007ffe0ff */
[----:B------:R-:W-:Y:S01]  /*3da0*/  IMAD.IADD R252, R198, 0x1, R5 ;  /* 0x00000001c6fc7824 */ /* 0x000fe200078e0205 */
[----:B------:R-:W-:Y:S01]  /*3db0*/  IADD3 R4, R240, 0xa0, RZ ;  /* 0x000000a0f0047810 */ /* 0x000fe20007ffe0ff */
[----:B------:R-:W1:Y:S02]  /*3dc0*/  I2F R233, R233 ;  /* 0x000000e900e97306 */ /* 0x000e640000201400 */
[----:B------:R-:W-:-:S02]  /*3dd0*/  IMAD.IADD R3, R198, 0x1, R3 ;  /* 0x00000001c6037824 */ /* 0x000fc400078e0203 */
[C---:B------:R-:W-:Y:S01]  /*3de0*/  IMAD.IADD R251, R198.reuse, 0x1, R4 ;  /* 0x00000001c6fb7824 */ /* 0x040fe200078e0204 */
[C---:B------:R-:W-:Y:S01]  /*3df0*/  IADD3 R4, R198.reuse, R2, RZ ;  /* 0x00000002c6047210 */ /* 0x040fe20007ffe0ff */
[C---:B------:R-:W-:Y:S02]  /*3e00*/  IMAD.IADD R5, R198.reuse, 0x1, R3 ;  /* 0x00000001c6057824 */ /* 0x040fe400078e0203 */
[C---:B------:R-:W-:Y:S01]  /*3e10*/  IMAD.IADD R3, R198.reuse, 0x1, R0 ;  /* 0x00000001c6037824 */ /* 0x040fe200078e0200 */
[----:B------:R-:W2:Y:S01]  /*3e20*/  I2F R232, R232 ;  /* 0x000000e800e87306 */ /* 0x000ea20000201400 */
[C---:B------:R-:W-:Y:S01]  /*3e30*/  IMAD.IADD R2, R198.reuse, 0x1, R252 ;  /* 0x00000001c6027824 */ /* 0x040fe200078e02fc */
[C---:B------:R-:W-:Y:S01]  /*3e40*/  IADD3 R224, R198.reuse, R5, RZ ;  /* 0x00000005c6e07210 */ /* 0x040fe20007ffe0ff */
[C---:B------:R-:W-:Y:S02]  /*3e50*/  IMAD.IADD R0, R198.reuse, 0x1, R251 ;  /* 0x00000001c6007824 */ /* 0x040fe400078e02fb */
[----:B------:R-:W-:-:S02]  /*3e60*/  IMAD.IADD R218, R198, 0x1, R2 ;  /* 0x00000001c6da7824 */ /* 0x000fc400078e0202 */
[C---:B------:R-:W-:Y:S01]  /*3e70*/  IMAD.IADD R220, R198.reuse, 0x1, R3 ;  /* 0x00000001c6dc7824 */ /* 0x040fe200078e0203 */
[----:B------:R-:W3:Y:S01]  /*3e80*/  I2F R231, R231 ;  /* 0x000000e700e77306 */ /* 0x000ee20000201400 */
[C---:B------:R-:W-:Y:S01]  /*3e90*/  IADD3 R216, R198.reuse, R0, RZ ;  /* 0x00000000c6d87210 */ /* 0x040fe20007ffe0ff */
[C---:B------:R-:W-:Y:S01]  /*3ea0*/  IMAD.IADD R222, R198.reuse, 0x1, R4 ;  /* 0x00000001c6de7824 */ /* 0x040fe200078e0204 */
[C---:B------:R-:W-:Y:S01]  /*3eb0*/  IADD3 R217, R198.reuse, R218, RZ ;  /* 0x000000dac6d97210 */ /* 0x040fe20007ffe0ff */
[C---:B------:R-:W-:Y:S02]  /*3ec0*/  IMAD.IADD R219, R198.reuse, 0x1, R220 ;  /* 0x00000001c6db7824 */ /* 0x040fe400078e02dc */
[C---:B------:R-:W-:Y:S02]  /*3ed0*/  IMAD.IADD R223, R198.reuse, 0x1, R224 ;  /* 0x00000001c6df7824 */ /* 0x040fe400078e02e0 */
[----:B------:R-:W1:Y:S01]  /*3ee0*/  I2F R230, R230 ;  /* 0x000000e600e67306 */ /* 0x000e620000201400 */
[C---:B------:R-:W-:Y:S01]  /*3ef0*/  IMAD.IADD R221, R198.reuse, 0x1, R222 ;  /* 0x00000001c6dd7824 */ /* 0x040fe200078e02de */
[C---:B------:R-:W-:Y:S01]  /*3f00*/  IADD3 R227, R198.reuse, R219, RZ ;  /* 0x000000dbc6e37210 */ /* 0x040fe20007ffe0ff */
[----:B------:R-:W-:-:S02]  /*3f10*/  IMAD.IADD R215, R198, 0x1, R216 ;  /* 0x00000001c6d77824 */ /* 0x000fc400078e02d8 */
[C---:B------:R-:W-:Y:S02]  /*3f20*/  IMAD.IADD R229, R198.reuse, 0x1, R223 ;  /* 0x00000001c6e57824 */ /* 0x040fe400078e02df */
[C---:B------:R-:W-:Y:S02]  /*3f30*/  IMAD.IADD R228, R198.reuse, 0x1, R221 ;  /* 0x00000001c6e47824 */ /* 0x040fe400078e02dd */
[C---:B------:R-:W-:Y:S02]  /*3f40*/  IMAD.IADD R226, R198.reuse, 0x1, R217 ;  /* 0x00000001c6e27824 */ /* 0x040fe400078e02d9 */
[----:B--234-:R-:W-:Y:S02]  /*3f50*/  IMAD.IADD R225, R198, 0x1, R215 ;  /* 0x00000001c6e17824 */ /* 0x01cfe400078e02d7 */
.L_x_236:
[----:B------:R-:W0:Y:S01]  /*3f60*/  LDGDEPBAR ;  /* 0x00000000000079af */ /* 0x000e220000000000 */
[C---:B------:R-:W-:Y:S02]  /*3f70*/  IADD3 R0, R175.reuse, R185, RZ ;  /* 0x000000b9af007210 */ /* 0x040fe40007ffe0ff */
[-C--:B------:R-:W-:Y:S02]  /*3f80*/  IADD3 R2, R175, R180.reuse, RZ ;  /* 0x000000b4af027210 */ /* 0x080fe40007ffe0ff */
[----:B------:R-:W-:Y:S01]  /*3f90*/  IADD3 R3, R0, R180, RZ ;  /* 0x000000b400037210 */ /* 0x000fe20007ffe0ff */
[----:B------:R-:W2:Y:S01]  /*3fa0*/  LDL R96, [R1+0x4] ;  /* 0x0000040001607983 */ /* 0x000ea20000100800 */
[----:B-----5:R-:W-:Y:S02]  /*3fb0*/  FSETP.NEU.FTZ.AND P0, PT, R202, -INF , PT ;  /* 0xff800000ca00780b */ /* 0x020fe40003f1d000 */
[----:B------:R-:W-:Y:S02]  /*3fc0*/  MOV R150, c[0x0][0x22c] ;  /* 0x00008b0000967a02 */ /* 0x000fe40000000f00 */
[C---:B------:R-:W-:Y:S03]  /*3fd0*/  ISETP.GT.AND P6, PT, R199.reuse, R239, PT ;  /* 0x000000efc700720c */ /* 0x040fe60003fc4270 */
[----:B------:R-:W-:Y:S05]  /*3fe0*/  IMAD R150, R150, c[0x0][0x1c0], RZ ;  /* 0x0000700096967a24 */ /* 0x000fea00078e02ff */
[----:B------:R-:W-:Y:S01]  /*3ff0*/  LEA R150, -R150, RZ, 0x6 ;  /* 0x000000ff96967211 */ /* 0x000fe200078e31ff */
[----:B------:R-:W-:Y:S04]  /*4000*/  DEPBAR.LE SB0, 0x0 ;  /* 0x000080000000791a */ /* 0x000fe80000000000 */
[----:B------:R-:W-:Y:S06]  /*4010*/  BAR.SYNC.DEFER_BLOCKING 0x0 ;  /* 0x0000000000007b1d */ /* 0x000fec0000010000 */
[----:B------:R-:W-:Y:S06]  /*4020*/  LDSM.16.M88.4 R16, [R175] ;  /* 0x00000000af10783b */ /* 0x000fec0000000200 */
[----:B------:R-:W3:Y:S06]  /*4030*/  LDSM.16.M88.4 R8, [R169+0x12000] ;  /* 0x01200000a908783b */ /* 0x000eec0000000200 */
[----:B------:R-:W4:Y:S06]  /*4040*/  LDSM.16.M88.4 R68, [R169+0x12800] ;  /* 0x01280000a944783b */ /* 0x000f2c0000000200 */
[----:B------:R-:W-:Y:S06]  /*4050*/  LDSM.16.M88.4 R72, [R0] ;  /* 0x000000000048783b */ /* 0x000fec0000000200 */
[----:B------:R-:W1:Y:S06]  /*4060*/  LDSM.16.M88.4 R76, [R170+0x12000] ;  /* 0x01200000aa4c783b */ /* 0x000e6c0000000200 */
[----:B------:R-:W1:Y:S06]  /*4070*/  LDSM.16.M88.4 R80, [R170+0x12800] ;  /* 0x01280000aa50783b */ /* 0x000e6c0000000200 */
[----:B------:R-:W-:Y:S06]  /*4080*/  LDSM.16.M88.4 R84, [R2] ;  /* 0x000000000254783b */ /* 0x000fec0000000200 */
[----:B------:R-:W1:Y:S01]  /*4090*/  LDSM.16.M88.4 R88, [R172+0x12000] ;  /* 0x01200000ac58783b */ /* 0x000e620000000200 */
[C---:B---3--:R-:W-:Y:S05]  /*40a0*/  HMMA.16816.F32.BF16 R4, R16.reuse, R8, RZ ;  /* 0x000000081004723c */ /* 0x048fea00000418ff */
[----:B------:R-:W-:Y:S03]  /*40b0*/  LDSM.16.M88.4 R92, [R171+0x12000] ;  /* 0x01200000ab5c783b */ /* 0x000fe60000000200 */
[C---:B------:R-:W-:Y:S08]  /*40c0*/  HMMA.16816.F32.BF16 R8, R16.reuse, R10, RZ ;  /* 0x0000000a1008723c */ /* 0x040ff000000418ff */
[C---:B----4-:R-:W-:Y:S08]  /*40d0*/  HMMA.16816.F32.BF16 R12, R16.reuse, R68, RZ ;  /* 0x00000044100c723c */ /* 0x050ff000000418ff */
[----:B------:R-:W-:Y:S01]  /*40e0*/  HMMA.16816.F32.BF16 R16, R16, R70, RZ ;  /* 0x000000461010723c */ /* 0x000fe200000418ff */
[----:B------:R-:W3:Y:S07]  /*40f0*/  LDSM.16.M88.4 R68, [R172+0x12800] ;  /* 0x01280000ac44783b */ /* 0x000eee0000000200 */
[C---:B-1----:R-:W-:Y:S08]  /*4100*/  HMMA.16816.F32.BF16 R4, R72.reuse, R76, R4 ;  /* 0x0000004c4804723c */ /* 0x042ff00000041804 */
[C---:B------:R-:W-:Y:S01]  /*4110*/  HMMA.16816.F32.BF16 R8, R72.reuse, R78, R8 ;  /* 0x0000004e4808723c */ /* 0x040fe20000041808 */
[----:B------:R-:W1:Y:S07]  /*4120*/  LDSM.16.M88.4 R76, [R3] ;  /* 0x00000000034c783b */ /* 0x000e6e0000000200 */
[C---:B------:R-:W-:Y:S08]  /*4130*/  HMMA.16816.F32.BF16 R12, R72.reuse, R80, R12 ;  /* 0x00000050480c723c */ /* 0x040ff0000004180c */
[----:B------:R-:W-:Y:S01]  /*4140*/  HMMA.16816.F32.BF16 R16, R72, R82, R16 ;  /* 0x000000524810723c */ /* 0x000fe20000041810 */
[----:B------:R-:W4:Y:S06]  /*4150*/  LDSM.16.M88.4 R72, [R171+0x12800] ;  /* 0x01280000ab48783b */ /* 0x000f2c0000000200 */
[----:B------:R-:W-:Y:S01]  /*4160*/  LDSM.16.M88.4 R80, [R175+0x2000] ;  /* 0x00200000af50783b */ /* 0x000fe20000000200 */
[C---:B------:R-:W-:Y:S08]  /*4170*/  HMMA.16816.F32.BF16 R4, R84.reuse, R88, R4 ;  /* 0x000000585404723c */ /* 0x040ff00000041804 */
[C---:B------:R-:W-:Y:S01]  /*4180*/  HMMA.16816.F32.BF16 R8, R84.reuse, R90, R8 ;  /* 0x0000005a5408723c */ /* 0x040fe20000041808 */
[----:B------:R-:W4:Y:S07]  /*4190*/  LDSM.16.M88.4 R88, [R169+0x14000] ;  /* 0x01400000a958783b */ /* 0x000f2e0000000200 */
[C---:B---3--:R-:W-:Y:S08]  /*41a0*/  HMMA.16816.F32.BF16 R12, R84.reuse, R68, R12 ;  /* 0x00000044540c723c */ /* 0x048ff0000004180c */
[----:B------:R-:W-:Y:S01]  /*41b0*/  HMMA.16816.F32.BF16 R16, R84, R70, R16 ;  /* 0x000000465410723c */ /* 0x000fe20000041810 */
[----:B------:R-:W3:Y:S06]  /*41c0*/  LDSM.16.M88.4 R68, [R169+0x14800] ;  /* 0x01480000a944783b */ /* 0x000eec0000000200 */
[----:B------:R-:W-:Y:S01]  /*41d0*/  LDSM.16.M88.4 R84, [R0+0x2000] ;  /* 0x002000000054783b */ /* 0x000fe20000000200 */
[C---:B-1----:R-:W-:Y:S08]  /*41e0*/  HMMA.16816.F32.BF16 R4, R76.reuse, R92, R4 ;  /* 0x0000005c4c04723c */ /* 0x042ff00000041804 */
[C---:B------:R-:W-:Y:S01]  /*41f0*/  HMMA.16816.F32.BF16 R8, R76.reuse, R94, R8 ;  /* 0x0000005e4c08723c */ /* 0x040fe20000041808 */
[----:B------:R-:W1:Y:S07]  /*4200*/  LDSM.16.M88.4 R92, [R170+0x14000] ;  /* 0x01400000aa5c783b */ /* 0x000e6e0000000200 */
[C---:B----4-:R-:W-:Y:S08]  /*4210*/  HMMA.16816.F32.BF16 R12, R76.reuse, R72, R12 ;  /* 0x000000484c0c723c */ /* 0x050ff0000004180c */
        /* <DEDUP_REMOVED lines=19> */
[----:B------:R-:W2:Y:S07]  /*4350*/  LDSM.16.M88.4 R88, [R169+0x16000] ;  /* 0x01600000a958783b */ /* 0x000eae0000000200 */
[C---:B---3--:R-:W-:Y:S08]  /*4360*/  HMMA.16816.F32.BF16 R12, R76.reuse, R68, R12 ;  /* 0x000000444c0c723c */ /* 0x048ff0000004180c */
[----:B------:R-:W-:Y:S01]  /*4370*/  HMMA.16816.F32.BF16 R16, R76, R70, R16 ;  /* 0x000000464c10723c */ /* 0x000fe20000041810 */
[----:B------:R-:W3:Y:S06]  /*4380*/  LDSM.16.M88.4 R68, [R169+0x16800] ;  /* 0x01680000a944783b */ /* 0x000eec0000000200 */
[----:B------:R2:W-:Y:S01]  /*4390*/  LDSM.16.M88.4 R76, [R0+0x4000] ;  /* 0x00400000004c783b */ /* 0x0005e20000000200 */
[C---:B-1----:R-:W-:Y:S08]  /*43a0*/  HMMA.16816.F32.BF16 R4, R80.reuse, R92, R4 ;  /* 0x0000005c5004723c */ /* 0x042ff00000041804 */
[C---:B------:R-:W-:Y:S01]  /*43b0*/  HMMA.16816.F32.BF16 R8, R80.reuse, R94, R8 ;  /* 0x0000005e5008723c */ /* 0x040fe20000041808 */
[----:B------:R-:W1:Y:S07]  /*43c0*/  LDSM.16.M88.4 R92, [R170+0x16000] ;  /* 0x01600000aa5c783b */ /* 0x000e6e0000000200 */
[C---:B----4-:R-:W-:Y:S04]  /*43d0*/  HMMA.16816.F32.BF16 R12, R80.reuse, R72, R12 ;  /* 0x00000048500c723c */ /* 0x050fe8000004180c */
[----:B--2---:R-:W-:Y:S04]  /*43e0*/  SHF.L.U32 R0, R199, 0x6, RZ ;  /* 0x00000006c7007819 */ /* 0x004fe800000006ff */
[----:B------:R-:W-:Y:S01]  /*43f0*/  HMMA.16816.F32.BF16 R16, R80, R74, R16 ;  /* 0x0000004a5010723c */ /* 0x000fe20000041810 */
[----:B------:R-:W2:Y:S02]  /*4400*/  LDSM.16.M88.4 R72, [R170+0x16800] ;  /* 0x01680000aa48783b */ /* 0x000ea40000000200 */
[----:B------:R-:W-:Y:S04]  /*4410*/  ISETP.GE.AND P2, PT, R0, R248, PT ;  /* 0x000000f80000720c */ /* 0x000fe80003f46270 */
[----:B------:R4:W-:Y:S01]  /*4420*/  LDSM.16.M88.4 R80, [R2+0x4000] ;  /* 0x004000000250783b */ /* 0x0009e20000000200 */
[C---:B------:R-:W-:Y:S05]  /*4430*/  HMMA.16816.F32.BF16 R4, R84.reuse, R88, R4 ;  /* 0x000000585404723c */ /* 0x040fea0000041804 */
[----:B------:R-:W-:Y:S03]  /*4440*/  ISETP.LT.AND P2, PT, R249, R210, P2 ;  /* 0x000000d2f900720c */ /* 0x000fe60001741270 */
[C---:B------:R-:W-:Y:S01]  /*4450*/  HMMA.16816.F32.BF16 R8, R84.reuse, R90, R8 ;  /* 0x0000005a5408723c */ /* 0x040fe20000041808 */
[----:B------:R-:W2:Y:S07]  /*4460*/  LDSM.16.M88.4 R88, [R172+0x16000] ;  /* 0x01600000ac58783b */ /* 0x000eae0000000200 */
[C---:B---3--:R-:W-:Y:S04]  /*4470*/  HMMA.16816.F32.BF16 R12, R84.reuse, R68, R12 ;  /* 0x00000044540c723c */ /* 0x048fe8000004180c */
[----:B------:R-:W-:Y:S01]  /*4480*/  @!P2 IADD3 R0, R250, R0, RZ ;  /* 0x00000000fa00a210 */ /* 0x000fe20007ffe0ff */
[----:B----4-:R-:W-:Y:S03]  /*4490*/  FMUL.FTZ R2, R202, 1.4426950216293334961 ;  /* 0x3fb8aa3bca027820 */ /* 0x010fe60000410000 */
[----:B------:R-:W-:Y:S01]  /*44a0*/  HMMA.16816.F32.BF16 R16, R84, R70, R16 ;  /* 0x000000465410723c */ /* 0x000fe20000041810 */
[----:B------:R-:W3:Y:S03]  /*44b0*/  LDSM.16.M88.4 R68, [R172+0x16800] ;  /* 0x01680000ac44783b */ /* 0x000ee60000000200 */
[----:B------:R-:W-:Y:S03]  /*44c0*/  FSEL R2, R2, RZ, P0 ;  /* 0x000000ff02027208 */ /* 0x000fe60000000000 */
[----:B------:R4:W-:Y:S01]  /*44d0*/  LDSM.16.M88.4 R84, [R3+0x4000] ;  /* 0x004000000354783b */ /* 0x0009e20000000200 */
[C---:B-1----:R-:W-:Y:S08]  /*44e0*/  HMMA.16816.F32.BF16 R4, R76.reuse, R92, R4 ;  /* 0x0000005c4c04723c */ /* 0x042ff00000041804 */
[C---:B------:R-:W-:Y:S01]  /*44f0*/  HMMA.16816.F32.BF16 R8, R76.reuse, R94, R8 ;  /* 0x0000005e4c08723c */ /* 0x040fe20000041808 */
[----:B------:R-:W1:Y:S07]  /*4500*/  LDSM.16.M88.4 R92, [R171+0x16000] ;  /* 0x01600000ab5c783b */ /* 0x000e6e0000000200 */
[C---:B--2---:R-:W-:Y:S04]  /*4510*/  HMMA.16816.F32.BF16 R12, R76.reuse, R72, R12 ;  /* 0x000000484c0c723c */ /* 0x044fe8000004180c */
[----:B----4-:R-:W-:Y:S04]  /*4520*/  LEA R3, R243, R96, 0x6 ;  /* 0x00000060f3037211 */ /* 0x010fe800078e30ff */
[----:B------:R-:W-:Y:S01]  /*4530*/  HMMA.16816.F32.BF16 R16, R76, R74, R16 ;  /* 0x0000004a4c10723c */ /* 0x000fe20000041810 */
[----:B------:R-:W2:Y:S03]  /*4540*/  I2F R74, R3 ;  /* 0x00000003004a7306 */ /* 0x000ea60000201400 */
[C---:B------:R-:W-:Y:S02]  /*4550*/  @!P2 IMNMX R72, R0.reuse, R210, PT ;  /* 0x000000d20048a217 */ /* 0x040fe40003800200 */
[C---:B------:R-:W-:Y:S02]  /*4560*/  @!P2 IADD3 R73, R3.reuse, 0x1, RZ ;  /* 0x000000010349a810 */ /* 0x040fe40007ffe0ff */
[C---:B------:R-:W-:Y:S05]  /*4570*/  HMMA.16816.F32.BF16 R4, R80.reuse, R88, R4 ;  /* 0x000000585004723c */ /* 0x040fea0000041804 */
[-C--:B------:R-:W-:Y:S02]  /*4580*/  @!P2 ISETP.GE.AND P1, PT, R3, R72.reuse, PT ;  /* 0x000000480300a20c */ /* 0x080fe40003f26270 */
[----:B------:R-:W-:Y:S01]  /*4590*/  @!P2 ISETP.GE.AND P0, PT, R73, R72, PT ;  /* 0x000000484900a20c */ /* 0x000fe20003f06270 */
[C---:B------:R-:W-:Y:S04]  /*45a0*/  HMMA.16816.F32.BF16 R8, R80.reuse, R90, R8 ;  /* 0x0000005a5008723c */ /* 0x040fe80000041808 */
[----:B------:R-:W-:Y:S04]  /*45b0*/  @!P2 IADD3 R0, R0, 0x8, RZ ;  /* 0x000000080000a810 */ /* 0x000fe80007ffe0ff */
[C---:B---3--:R-:W-:Y:S08]  /*45c0*/  HMMA.16816.F32.BF16 R12, R80.reuse, R68, R12 ;  /* 0x00000044500c723c */ /* 0x048ff0000004180c */
[----:B------:R-:W-:Y:S01]  /*45d0*/  HMMA.16816.F32.BF16 R16, R80, R70, R16 ;  /* 0x000000465010723c */ /* 0x000fe20000041810 */
[----:B------:R-:W3:Y:S07]  /*45e0*/  LDSM.16.M88.4 R68, [R171+0x16800] ;  /* 0x01680000ab44783b */ /* 0x000eee0000000200 */
[C---:B-1----:R-:W-:Y:S08]  /*45f0*/  HMMA.16816.F32.BF16 R4, R84.reuse, R92, R4 ;  /* 0x0000005c5404723c */ /* 0x042ff00000041804 */
[C---:B------:R-:W-:Y:S11]  /*4600*/  HMMA.16816.F32.BF16 R8, R84.reuse, R94, R8 ;  /* 0x0000005e5408723c */ /* 0x040ff60000041808 */
[----:B------:R-:W-:Y:S05]  /*4610*/  @!UPT UIADD3 URZ, URZ, URZ, URZ ;  /* 0x0000003f3f3ff290 */ /* 0x000fea000fffe03f */
[-C--:B--2---:R-:W-:Y:S02]  /*4620*/  FFMA.FTZ R4, R74, R191.reuse, R4 ;  /* 0x000000bf4a047223 */ /* 0x084fe40000010004 */
[-C--:B------:R-:W-:Y:S02]  /*4630*/  FFMA.FTZ R5, R230, R191.reuse, R5 ;  /* 0x000000bfe6057223 */ /* 0x080fe40000010005 */
[-C--:B------:R-:W-:Y:S01]  /*4640*/  FFMA.FTZ R6, R74, R191.reuse, R6 ;  /* 0x000000bf4a067223 */ /* 0x080fe20000010006 */
[----:B------:R-:W-:Y:S01]  /*4650*/  @!P2 FSEL R4, R4, -INF , !P1 ;  /* 0xff8000000404a808 */ /* 0x000fe20004800000 */
[-C--:B------:R-:W-:Y:S01]  /*4660*/  FFMA.FTZ R7, R230, R191.reuse, R7 ;  /* 0x000000bfe6077223 */ /* 0x080fe20000010007 */
[----:B------:R-:W-:Y:S01]  /*4670*/  @!P2 FSEL R5, R5, -INF , !P0 ;  /* 0xff8000000505a808 */ /* 0x000fe20004000000 */
[-C--:B------:R-:W-:Y:S01]  /*4680*/  FFMA.FTZ R8, R231, R191.reuse, R8 ;  /* 0x000000bfe7087223 */ /* 0x080fe20000010008 */
[C---:B---3--:R-:W-:Y:S03]  /*4690*/  HMMA.16816.F32.BF16 R12, R84.reuse, R68, R12 ;  /* 0x00000044540c723c */ /* 0x048fe6000004180c */
[--C-:B------:R-:W-:Y:S01]  /*46a0*/  FFMA.FTZ R4, R4, c[0x0][0x23c], -R2.reuse ;  /* 0x00008f0004047a23 */ /* 0x100fe20000010802 */
[----:B------:R-:W-:Y:S01]  /*46b0*/  FSETP.NEU.FTZ.AND P0, PT, R203, -INF , PT ;  /* 0xff800000cb00780b */ /* 0x000fe20003f1d000 */
[----:B------:R-:W-:Y:S02]  /*46c0*/  FFMA.FTZ R5, R5, c[0x0][0x23c], -R2 ;  /* 0x00008f0005057a23 */ /* 0x000fe40000010802 */
[----:B------:R1:W-:Y:S01]  /*46d0*/  MUFU.EX2 R99, R4 ;  /* 0x0000000400637308 */ /* 0x0003e20000000800 */
[----:B------:R-:W-:Y:S04]  /*46e0*/  HMMA.16816.F32.BF16 R16, R84, R70, R16 ;  /* 0x000000465410723c */ /* 0x000fe80000041810 */
[CC--:B------:R-:W-:Y:S02]  /*46f0*/  FFMA.FTZ R9, R232.reuse, R191.reuse, R9 ;  /* 0x000000bfe8097223 */ /* 0x0c0fe40000010009 */
[-C--:B------:R-:W-:Y:S02]  /*4700*/  FFMA.FTZ R10, R231, R191.reuse, R10 ;  /* 0x000000bfe70a7223 */ /* 0x080fe4000001000a */
[-C--:B------:R-:W-:Y:S01]  /*4710*/  FFMA.FTZ R11, R232, R191.reuse, R11 ;  /* 0x000000bfe80b7223 */ /* 0x080fe2000001000b */
[----:B------:R2:W3:Y:S07]  /*4720*/  MUFU.EX2 R98, R5 ;  /* 0x0000000500627308 */ /* 0x0004ee0000000800 */
[CC--:B------:R-:W-:Y:S02]  /*4730*/  FFMA.FTZ R12, R233.reuse, R191.reuse, R12 ;  /* 0x000000bfe90c7223 */ /* 0x0c0fe4000001000c */
[CC--:B------:R-:W-:Y:S02]  /*4740*/  FFMA.FTZ R13, R234.reuse, R191.reuse, R13 ;  /* 0x000000bfea0d7223 */ /* 0x0c0fe4000001000d */
[-C--:B------:R-:W-:Y:S02]  /*4750*/  FFMA.FTZ R14, R233, R191.reuse, R14 ;  /* 0x000000bfe90e7223 */ /* 0x080fe4000001000e */
[-C--:B------:R-:W-:Y:S01]  /*4760*/  FFMA.FTZ R15, R234, R191.reuse, R15 ;  /* 0x000000bfea0f7223 */ /* 0x080fe2000001000f */
[----:B-1----:R-:W-:Y:S01]  /*4770*/  @!P2 IMNMX R4, R0, R210, PT ;  /* 0x000000d20004a217 */ /* 0x002fe20003800200 */
[----:B------:R-:W-:Y:S02]  /*4780*/  FMUL.FTZ R0, R203, 1.4426950216293334961 ;  /* 0x3fb8aa3bcb007820 */ /* 0x000fe40000410000 */
[-C--:B------:R-:W-:Y:S01]  /*4790*/  FFMA.FTZ R17, R236, R191.reuse, R17 ;  /* 0x000000bfec117223 */ /* 0x080fe20000010011 */
[-C--:B------:R-:W-:Y:S01]  /*47a0*/  @!P2 ISETP.GE.AND P1, PT, R3, R4.reuse, PT ;  /* 0x000000040300a20c */ /* 0x080fe20003f26270 */
[CC--:B------:R-:W-:Y:S01]  /*47b0*/  FFMA.FTZ R16, R235.reuse, R191.reuse, R16 ;  /* 0x000000bfeb107223 */ /* 0x0c0fe20000010010 */
[----:B------:R-:W-:Y:S01]  /*47c0*/  FSEL R0, R0, RZ, P0 ;  /* 0x000000ff00007208 */ /* 0x000fe20000000000 */
[-C--:B------:R-:W-:Y:S01]  /*47d0*/  FFMA.FTZ R18, R235, R191.reuse, R18 ;  /* 0x000000bfeb127223 */ /* 0x080fe20000010012 */
[----:B------:R-:W-:Y:S01]  /*47e0*/  @!P2 FSEL R6, R6, -INF , !P1 ;  /* 0xff8000000606a808 */ /* 0x000fe20004800000 */
[----:B------:R-:W-:Y:S01]  /*47f0*/  FFMA.FTZ R19, R236, R191, R19 ;  /* 0x000000bfec137223 */ /* 0x000fe20000010013 */
[----:B------:R-:W-:Y:S02]  /*4800*/  @!P2 ISETP.GE.AND P0, PT, R73, R4, PT ;  /* 0x000000044900a20c */ /* 0x000fe40003f06270 */
[----:B--2---:R-:W-:Y:S01]  /*4810*/  @!P2 IADD3 R5, R3, 0x9, RZ ;  /* 0x000000090305a810 */ /* 0x004fe20007ffe0ff */
[--C-:B------:R-:W-:Y:S01]  /*4820*/  FFMA.FTZ R6, R6, c[0x0][0x23c], -R0.reuse ;  /* 0x00008f0006067a23 */ /* 0x100fe20000010800 */
[----:B------:R-:W-:Y:S03]  /*4830*/  @!P2 FSEL R7, R7, -INF , !P0 ;  /* 0xff8000000707a808 */ /* 0x000fe60004000000 */
[----:B------:R1:W-:Y:S02]  /*4840*/  MUFU.EX2 R149, R6 ;  /* 0x0000000600957308 */ /* 0x0003e40000000800 */
[----:B------:R-:W-:Y:S08]  /*4850*/  FFMA.FTZ R7, R7, c[0x0][0x23c], -R0 ;  /* 0x00008f0007077a23 */ /* 0x000ff00000010800 */
[----:B------:R-:W-:Y:S01]  /*4860*/  MUFU.EX2 R148, R7 ;  /* 0x0000000700947308 */ /* 0x000fe20000000800 */
[----:B-1----:R-:W-:Y:S04]  /*4870*/  @!P2 IADD3 R6, R3, 0x8, RZ ;  /* 0x000000080306a810 */ /* 0x002fe80007ffe0ff */
[-C--:B------:R-:W-:Y:S04]  /*4880*/  @!P2 ISETP.GE.AND P0, PT, R6, R72.reuse, PT ;  /* 0x000000480600a20c */ /* 0x080fe80003f06270 */
[----:B------:R-:W-:Y:S02]  /*4890*/  @!P2 FSEL R8, R8, -INF , !P0 ;  /* 0xff8000000808a808 */ /* 0x000fe40004000000 */
[----:B------:R-:W-:Y:S03]  /*48a0*/  @!P2 ISETP.GE.AND P0, PT, R5, R72, PT ;  /* 0x000000480500a20c */ /* 0x000fe60003f06270 */
[--C-:B------:R-:W-:Y:S01]  /*48b0*/  FFMA.FTZ R8, R8, c[0x0][0x23c], -R2.reuse ;  /* 0x00008f0008087a23 */ /* 0x100fe20000010802 */
[----:B------:R-:W-:Y:S02]  /*48c0*/  @!P2 FSEL R9, R9, -INF , !P0 ;  /* 0xff8000000909a808 */ /* 0x000fe40004000000 */
[-C--:B------:R-:W-:Y:S01]  /*48d0*/  @!P2 ISETP.GE.AND P0, PT, R6, R4.reuse, PT ;  /* 0x000000040600a20c */ /* 0x080fe20003f06270 */
[----:B------:R-:W-:Y:S01]  /*48e0*/  MUFU.EX2 R95, R8 ;  /* 0x00000008005f7308 */ /* 0x000fe20000000800 */
[----:B------:R-:W-:Y:S01]  /*48f0*/  @!P2 IADD3 R6, R3, 0x10, RZ ;  /* 0x000000100306a810 */ /* 0x000fe20007ffe0ff */
[----:B------:R-:W-:Y:S01]  /*4900*/  FFMA.FTZ R9, R9, c[0x0][0x23c], -R2 ;  /* 0x00008f0009097a23 */ /* 0x000fe20000010802 */
[----:B------:R-:W-:Y:S02]  /*4910*/  @!P2 FSEL R10, R10, -INF , !P0 ;  /* 0xff8000000a0aa808 */ /* 0x000fe40004000000 */
[----:B------:R-:W-:Y:S02]  /*4920*/  @!P2 ISETP.GE.AND P0, PT, R5, R4, PT ;  /* 0x000000040500a20c */ /* 0x000fe40003f06270 */
[----:B------:R-:W-:Y:S01]  /*4930*/  @!P2 IADD3 R5, R3, 0x11, RZ ;  /* 0x000000110305a810 */ /* 0x000fe20007ffe0ff */
[--C-:B------:R-:W-:Y:S01]  /*4940*/  FFMA.FTZ R10, R10, c[0x0][0x23c], -R0.reuse ;  /* 0x00008f000a0a7a23 */ /* 0x100fe20000010800 */
[----:B------:R-:W-:Y:S01]  /*4950*/  @!P2 FSEL R11, R11, -INF , !P0 ;  /* 0xff8000000b0ba808 */ /* 0x000fe20004000000 */
[----:B------:R-:W-:Y:S01]  /*4960*/  MUFU.EX2 R94, R9 ;  /* 0x00000009005e7308 */ /* 0x000fe20000000800 */
[-C--:B------:R-:W-:Y:S03]  /*4970*/  @!P2 ISETP.GE.AND P0, PT, R6, R72.reuse, PT ;  /* 0x000000480600a20c */ /* 0x080fe60003f06270 */
[----:B------:R-:W-:Y:S01]  /*4980*/  FFMA.FTZ R11, R11, c[0x0][0x23c], -R0 ;  /* 0x00008f000b0b7a23 */ /* 0x000fe20000010800 */
[----:B------:R-:W-:Y:S02]  /*4990*/  @!P2 FSEL R12, R12, -INF , !P0 ;  /* 0xff8000000c0ca808 */ /* 0x000fe40004000000 */
[----:B------:R-:W-:Y:S03]  /*49a0*/  @!P2 ISETP.GE.AND P0, PT, R5, R72, PT ;  /* 0x000000480500a20c */ /* 0x000fe60003f06270 */
[--C-:B------:R-:W-:Y:S01]  /*49b0*/  FFMA.FTZ R12, R12, c[0x0][0x23c], -R2.reuse ;  /* 0x00008f000c0c7a23 */ /* 0x100fe20000010802 */
[----:B------:R-:W-:Y:S01]  /*49c0*/  @!P2 FSEL R13, R13, -INF , !P0 ;  /* 0xff8000000d0da808 */ /* 0x000fe20004000000 */
[----:B------:R-:W-:Y:S01]  /*49d0*/  MUFU.EX2 R97, R10 ;  /* 0x0000000a00617308 */ /* 0x000fe20000000800 */
[-C--:B------:R-:W-:Y:S03]  /*49e0*/  @!P2 ISETP.GE.AND P0, PT, R6, R4.reuse, PT ;  /* 0x000000040600a20c */ /* 0x080fe60003f06270 */
[----:B------:R-:W-:Y:S01]  /*49f0*/  FFMA.FTZ R13, R13, c[0x0][0x23c], -R2 ;  /* 0x00008f000d0d7a23 */ /* 0x000fe20000010802 */
[----:B------:R-:W-:Y:S02]  /*4a00*/  @!P2 FSEL R14, R14, -INF , !P0 ;  /* 0xff8000000e0ea808 */ /* 0x000fe40004000000 */
[----:B------:R-:W-:Y:S02]  /*4a10*/  @!P2 ISETP.GE.AND P0, PT, R5, R4, PT ;  /* 0x000000040500a20c */ /* 0x000fe40003f06270 */
[C---:B------:R-:W-:Y:S01]  /*4a20*/  @!P2 IADD3 R5, R3.reuse, 0x18, RZ ;  /* 0x000000180305a810 */ /* 0x040fe20007ffe0ff */
[--C-:B------:R-:W-:Y:S01]  /*4a30*/  FFMA.FTZ R14, R14, c[0x0][0x23c], -R0.reuse ;  /* 0x00008f000e0e7a23 */ /* 0x100fe20000010800 */
[----:B------:R-:W-:Y:S01]  /*4a40*/  @!P2 IADD3 R3, R3, 0x19, RZ ;  /* 0x000000190303a810 */ /* 0x000fe20007ffe0ff */
[----:B------:R-:W1:Y:S01]  /*4a50*/  MUFU.EX2 R96, R11 ;  /* 0x0000000b00607308 */ /* 0x000e620000000800 */
[----:B------:R-:W-:Y:S02]  /*4a60*/  @!P2 FSEL R15, R15, -INF , !P0 ;  /* 0xff8000000f0fa808 */ /* 0x000fe40004000000 */
[-C--:B------:R-:W-:Y:S02]  /*4a70*/  @!P2 ISETP.GE.AND P0, PT, R3, R72.reuse, PT ;  /* 0x000000480300a20c */ /* 0x080fe40003f06270 */
[----:B------:R-:W-:Y:S01]  /*4a80*/  @!P2 ISETP.GE.AND P1, PT, R5, R72, PT ;  /* 0x000000480500a20c */ /* 0x000fe20003f26270 */
[----:B------:R-:W-:Y:S01]  /*4a90*/  FFMA.FTZ R15, R15, c[0x0][0x23c], -R0 ;  /* 0x00008f000f0f7a23 */ /* 0x000fe20000010800 */
[----:B------:R-:W-:Y:S02]  /*4aa0*/  @!P2 FSEL R17, R17, -INF , !P0 ;  /* 0xff8000001111a808 */ /* 0x000fe40004000000 */
[-C--:B------:R-:W-:Y:S01]  /*4ab0*/  @!P2 ISETP.GE.AND P0, PT, R5, R4.reuse, PT ;  /* 0x000000040500a20c */ /* 0x080fe20003f06270 */
[----:B------:R-:W-:Y:S01]  /*4ac0*/  MUFU.EX2 R91, R12 ;  /* 0x0000000c005b7308 */ /* 0x000fe20000000800 */
[----:B------:R-:W-:Y:S02]  /*4ad0*/  @!P2 FSEL R16, R16, -INF , !P1 ;  /* 0xff8000001010a808 */ /* 0x000fe40004800000 */
[----:B------:R-:W-:Y:S02]  /*4ae0*/  @!P2 FSEL R18, R18, -INF , !P0 ;  /* 0xff8000001212a808 */ /* 0x000fe40004000000 */
[----:B------:R-:W-:Y:S01]  /*4af0*/  @!P2 ISETP.GE.AND P0, PT, R3, R4, PT ;  /* 0x000000040300a20c */ /* 0x000fe20003f06270 */
[--C-:B------:R-:W-:Y:S01]  /*4b00*/  FFMA.FTZ R16, R16, c[0x0][0x23c], -R2.reuse ;  /* 0x00008f0010107a23 */ /* 0x100fe20000010802 */
[----:B---3--:R-:W-:Y:S01]  /*4b10*/  F2FP.BF16.PACK_AB R3, R98, R99 ;  /* 0x000000636203723e */ /* 0x008fe200000010ff */
[----:B------:R-:W-:Y:S01]  /*4b20*/  FFMA.FTZ R2, R17, c[0x0][0x23c], -R2 ;  /* 0x00008f0011027a23 */ /* 0x000fe20000010802 */
[----:B------:R-:W-:Y:S01]  /*4b30*/  @!P2 FSEL R19, R19, -INF , !P0 ;  /* 0xff8000001313a808 */ /* 0x000fe20004000000 */
[--C-:B------:R-:W-:Y:S01]  /*4b40*/  FFMA.FTZ R18, R18, c[0x0][0x23c], -R0.reuse ;  /* 0x00008f0012127a23 */ /* 0x100fe20000010800 */
[----:B------:R-:W2:Y:S01]  /*4b50*/  MUFU.EX2 R90, R13 ;  /* 0x0000000d005a7308 */ /* 0x000ea20000000800 */
[----:B------:R3:W-:Y:S01]  /*4b60*/  STS [R204+0x20000], R3 ;  /* 0x02000003cc007388 */ /* 0x0007e20000000800 */
[----:B------:R-:W-:Y:S01]  /*4b70*/  IADD3 R84, P0, R238, R214, RZ ;  /* 0x000000d6ee547210 */ /* 0x000fe20007f1e0ff */
[----:B------:R-:W-:Y:S01]  /*4b80*/  FFMA.FTZ R0, R19, c[0x0][0x23c], -R0 ;  /* 0x00008f0013007a23 */ /* 0x000fe20000010800 */
[----:B-1----:R-:W-:Y:S02]  /*4b90*/  F2FP.BF16.PACK_AB R5, R96, R97 ;  /* 0x000000616005723e */ /* 0x002fe400000010ff */
[----:B------:R-:W-:Y:S02]  /*4ba0*/  IADD3.X R85, R237, R213, RZ, P0, !PT ;  /* 0x000000d5ed557210 */ /* 0x000fe400007fe4ff */
[C---:B------:R-:W-:Y:S02]  /*4bb0*/  LEA R188, P0, R150.reuse, R188, 0x2 ;  /* 0x000000bc96bc7211 */ /* 0x040fe400078010ff */
[----:B------:R1:W-:Y:S02]  /*4bc0*/  MUFU.EX2 R86, R2 ;  /* 0x0000000200567308 */ /* 0x0003e40000000800 */
[----:B------:R-:W-:Y:S08]  /*4bd0*/  LEA.HI.X.SX32 R189, R150, R189, 0x2, P0 ;  /* 0x000000bd96bd7211 */ /* 0x000ff000000f16ff */
[----:B------:R4:W-:Y:S01]  /*4be0*/  MUFU.EX2 R88, R0 ;  /* 0x0000000000587308 */ /* 0x0009e20000000800 */
[----:B--2---:R-:W-:Y:S09]  /*4bf0*/  F2FP.BF16.PACK_AB R4, R90, R91 ;  /* 0x0000005b5a04723e */ /* 0x004ff200000010ff */
[----:B------:R-:W-:Y:S01]  /*4c00*/  MUFU.EX2 R93, R14 ;  /* 0x0000000e005d7308 */ /* 0x000fe20000000800 */
[----:B-1----:R-:W-:Y:S05]  /*4c10*/  F2FP.BF16.PACK_AB R2, R148, R149 ;  /* 0x000000959402723e */ /* 0x002fea00000010ff */
[----:B------:R1:W-:Y:S04]  /*4c20*/  STS [R204+0x20400], R2 ;  /* 0x02040002cc007388 */ /* 0x0003e80000000800 */
[----:B------:R-:W3:Y:S01]  /*4c30*/  MUFU.EX2 R92, R15 ;  /* 0x0000000f005c7308 */ /* 0x000ee20000000800 */
[----:B----4-:R-:W-:Y:S01]  /*4c40*/  F2FP.BF16.PACK_AB R0, R94, R95 ;  /* 0x0000005f5e00723e */ /* 0x010fe200000010ff */
[----:B------:R-:W-:Y:S08]  /*4c50*/  STS [R207+0x20400], R5 ;  /* 0x02040005cf007388 */ /* 0x000ff00000000800 */
[----:B------:R-:W1:Y:S01]  /*4c60*/  MUFU.EX2 R87, R16 ;  /* 0x0000001000577308 */ /* 0x000e620000000800 */
[----:B------:R2:W-:Y:S06]  /*4c70*/  STS [R207+0x20000], R0 ;  /* 0x02000000cf007388 */ /* 0x0005ec0000000800 */
[----:B------:R-:W-:Y:S03]  /*4c80*/  STS [R205+0x20000], R4 ;  /* 0x02000004cd007388 */ /* 0x000fe60000000800 */
[----:B------:R-:W2:Y:S01]  /*4c90*/  MUFU.EX2 R89, R18 ;  /* 0x0000001200597308 */ /* 0x000ea20000000800 */
[----:B---3--:R-:W-:Y:S05]  /*4ca0*/  F2FP.BF16.PACK_AB R3, R92, R93 ;  /* 0x0000005d5c03723e */ /* 0x008fea00000010ff */
[----:B------:R-:W-:Y:S01]  /*4cb0*/  STS [R205+0x20400], R3 ;  /* 0x02040003cd007388 */ /* 0x000fe20000000800 */
[----:B-1----:R-:W-:Y:S05]  /*4cc0*/  F2FP.BF16.PACK_AB R2, R86, R87 ;  /* 0x000000575602723e */ /* 0x002fea00000010ff */
[----:B------:R1:W-:Y:S01]  /*4cd0*/  STS [R206+0x20000], R2 ;  /* 0x02000002ce007388 */ /* 0x0003e20000000800 */
[----:B--2---:R-:W-:Y:S05]  /*4ce0*/  F2FP.BF16.PACK_AB R0, R88, R89 ;  /* 0x000000595800723e */ /* 0x004fea00000010ff */
[----:B------:R2:W-:Y:S06]  /*4cf0*/  STS [R206+0x20400], R0 ;  /* 0x02040000ce007388 */ /* 0x0005ec0000000800 */
[----:B------:R-:W-:Y:S06]  /*4d00*/  LDSM.16.M88.4 R16, [R176+0xc000] ;  /* 0x00c00000b010783b */ /* 0x000fec0000000200 */
[----:B------:R-:W3:Y:S06]  /*4d10*/  LDSM.16.M88.4 R8, [R169+0x18000] ;  /* 0x01800000a908783b */ /* 0x000eec0000000200 */
[----:B------:R-:W3:Y:S06]  /*4d20*/  LDSM.16.M88.4 R68, [R169+0x18800] ;  /* 0x01880000a944783b */ /* 0x000eec0000000200 */
[----:B------:R-:W-:Y:S06]  /*4d30*/  LDSM.16.M88.4 R72, [R177+0xc000] ;  /* 0x00c00000b148783b */ /* 0x000fec0000000200 */
[----:B------:R-:W3:Y:S06]  /*4d40*/  LDSM.16.M88.4 R76, [R170+0x18000] ;  /* 0x01800000aa4c783b */ /* 0x000eec0000000200 */
[----:B-1----:R-:W4:Y:S06]  /*4d50*/  LDG.E R2, [R84.64] ;  /* 0x0000000654027981 */ /* 0x002f2c000c1e1900 */
[----:B------:R-:W1:Y:S06]  /*4d60*/  LDSM.16.M88.4 R80, [R170+0x18800] ;  /* 0x01880000aa50783b */ /* 0x000e6c0000000200 */
        /* <DEDUP_REMOVED lines=11> */
[----:B------:R-:W1:Y:S06]  /*4e20*/  LDSM.16.M88.4 R72, [R172+0x18800] ;  /* 0x01880000ac48783b */ /* 0x000e6c0000000200 */
[----:B------:R-:W-:Y:S01]  /*4e30*/  LDSM.16.M88.4 R80, [R171+0x18000] ;  /* 0x01800000ab50783b */ /* 0x000fe20000000200 */
[C---:B---3--:R-:W-:Y:S08]  /*4e40*/  HMMA.16816.F32.BF16 R4, R68.reuse, R76, R4 ;  /* 0x0000004c4404723c */ /* 0x048ff00000041804 */
        /* <DEDUP_REMOVED lines=42> */
[C---:B------:R-:W-:Y:S08]  /*50f0*/  HMMA.16816.F32.BF16 R8, R72.reuse, R82, R8 ;  /* 0x000000524808723c */ /* 0x040ff00000041808 */
[C---:B-1----:R-:W-:Y:S08]  /*5100*/  HMMA.16816.F32.BF16 R12, R72.reuse, R68, R12 ;  /* 0x00000044480c723c */ /* 0x042ff0000004180c */
[----:B------:R-:W-:Y:S01]  /*5110*/  HMMA.16816.F32.BF16 R16, R72, R70, R16 ;  /* 0x000000464810723c */ /* 0x000fe20000041810 */
[----:B------:R-:W-:Y:S06]  /*5120*/  LDSM.16.M88.4 R68, [R177+0x10000] ;  /* 0x01000000b144783b */ /* 0x000fec0000000200 */
[----:B------:R-:W1:Y:S02]  /*5130*/  LDSM.16.M88.4 R72, [R170+0x1c000] ;  /* 0x01c00000aa48783b */ /* 0x000e640000000200 */
[C---:B-1----:R-:W-:Y:S08]  /*5140*/  HMMA.16816.F32.BF16 R4, R68.reuse, R72, R4 ;  /* 0x000000484404723c */ /* 0x042ff00000041804 */
[C---:B------:R-:W-:Y:S01]  /*5150*/  HMMA.16816.F32.BF16 R8, R68.reuse, R74, R8 ;  /* 0x0000004a4408723c */ /* 0x040fe20000041808 */
[----:B------:R-:W-:Y:S07]  /*5160*/  LDSM.16.M88.4 R72, [R172+0x1c000] ;  /* 0x01c00000ac48783b */ /* 0x000fee0000000200 */
[C---:B------:R-:W-:Y:S08]  /*5170*/  HMMA.16816.F32.BF16 R12, R68.reuse, R76, R12 ;  /* 0x0000004c440c723c */ /* 0x040ff0000004180c */
[----:B------:R-:W-:Y:S01]  /*5180*/  HMMA.16816.F32.BF16 R16, R68, R78, R16 ;  /* 0x0000004e4410723c */ /* 0x000fe20000041810 */
[----:B------:R-:W1:Y:S06]  /*5190*/  LDSM.16.M88.4 R68, [R179+0x10000] ;  /* 0x01000000b344783b */ /* 0x000e6c0000000200 */
[----:B------:R-:W3:Y:S01]  /*51a0*/  LDSM.16.M88.4 R76, [R172+0x1c800] ;  /* 0x01c80000ac4c783b */ /* 0x000ee20000000200 */
[C---:B-1----:R-:W-:Y:S08]  /*51b0*/  HMMA.16816.F32.BF16 R4, R68.reuse, R72, R4 ;  /* 0x000000484404723c */ /* 0x042ff00000041804 */
[C---:B------:R-:W-:Y:S01]  /*51c0*/  HMMA.16816.F32.BF16 R8, R68.reuse, R74, R8 ;  /* 0x0000004a4408723c */ /* 0x040fe20000041808 */
[----:B------:R-:W-:Y:S07]  /*51d0*/  LDSM.16.M88.4 R72, [R171+0x1c000] ;  /* 0x01c00000ab48783b */ /* 0x000fee0000000200 */
[C---:B---3--:R-:W-:Y:S08]  /*51e0*/  HMMA.16816.F32.BF16 R12, R68.reuse, R76, R12 ;  /* 0x0000004c440c723c */ /* 0x048ff0000004180c */
[----:B------:R-:W-:Y:S01]  /*51f0*/  HMMA.16816.F32.BF16 R16, R68, R78, R16 ;  /* 0x0000004e4410723c */ /* 0x000fe20000041810 */
[----:B------:R-:W1:Y:S06]  /*5200*/  LDSM.16.M88.4 R68, [R178+0x10000] ;  /* 0x01000000b244783b */ /* 0x000e6c0000000200 */
[----:B------:R-:W3:Y:S01]  /*5210*/  LDSM.16.M88.4 R76, [R171+0x1c800] ;  /* 0x01c80000ab4c783b */ /* 0x000ee20000000200 */
        /* <DEDUP_REMOVED lines=112> */
.L_x_234:
        /* <DEDUP_REMOVED lines=138> */
.L_x_235:
[----:B------:R-:W-:Y:S01]  /*61c0*/  LDSM.16.M88.4 R96, [R181] ;  /* 0x00000000b560783b */ /* 0x000fe20000000200 */
[CC--:B-1----:R-:W-:Y:S03]  /*61d0*/  LEA R2, P1, R198.reuse, R188.reuse, 0x2 ;  /* 0x000000bcc6027211 */ /* 0x0c2fe600078210ff */
[----:B------:R-:W1:Y:S01]  /*61e0*/  LDSM.16.MT88.4 R16, [R0+0x12000] ;  /* 0x012000000010783b */ /* 0x000e620000004200 */
[----:B------:R-:W-:Y:S03]  /*61f0*/  LEA.HI.X.SX32 R3, R198, R189, 0x2, P1 ;  /* 0x000000bdc6037211 */ /* 0x000fe600008f16ff */
        /* <DEDUP_REMOVED lines=99> */
[----:B------:R-:W-:Y:S02]  /*6830*/  IADD3 R156, R240, 0x20, RZ ;  /* 0x00000020f09c7810 */ /* 0x000fe40007ffe0ff */
[CC--:B--2---:R-:W-:Y:S01]  /*6840*/  LEA R4, P0, R0.reuse, R188.reuse, 0x2 ;  /* 0x000000bc00047211 */ /* 0x0c4fe200078010ff */
[----:B------:R1:W-:Y:S01]  /*6850*/  RED.E.ADD.F32.FTZ.RN.STRONG.GPU [R148.64], R9 ;  /* 0x000000099400798e */ /* 0x0003e2000c10e786 */
[-C--:B------:R-:W-:Y:S02]  /*6860*/  LEA.HI.X.SX32 R7, R157, R189.reuse, 0x2, P1 ;  /* 0x000000bd9d077211 */ /* 0x080fe400008f16ff */
[-C--:B------:R-:W-:Y:S02]  /*6870*/  LEA.HI.X.SX32 R5, R0, R189.reuse, 0x2, P0 ;  /* 0x000000bd00057211 */ /* 0x080fe400000f16ff */
[-C--:B---3--:R-:W-:Y:S01]  /*6880*/  LEA R8, P0, R156, R188.reuse, 0x2 ;  /* 0x000000bc9c087211 */ /* 0x088fe200078010ff */
[----:B------:R2:W-:Y:S01]  /*6890*/  RED.E.ADD.F32.FTZ.RN.STRONG.GPU [R6.64], R10 ;  /* 0x0000000a0600798e */ /* 0x0005e2000c10e786 */
[C---:B------:R-:W-:Y:S02]  /*68a0*/  IADD3 R157, R240.reuse, 0x20, RZ ;  /* 0x00000020f09d7810 */ /* 0x040fe40007ffe0ff */
[----:B------:R-:W-:Y:S01]  /*68b0*/  IADD3 R0, R240, 0x20, RZ ;  /* 0x00000020f0007810 */ /* 0x000fe20007ffe0ff */
[----:B------:R3:W-:Y:S02]  /*68c0*/  RED.E.ADD.F32.FTZ.RN.STRONG.GPU [R4.64], R11 ;  /* 0x0000000b0400798e */ /* 0x0007e4000c10e786 */
[C---:B------:R-:W-:Y:S02]  /*68d0*/  IMAD.IADD R157, R198.reuse, 0x1, R157 ;  /* 0x00000001c69d7824 */ /* 0x040fe400078e029d */
[----:B------:R-:W-:Y:S01]  /*68e0*/  RED.E.ADD.F32.FTZ.RN.STRONG.GPU [R188.64+0x80], R16 ;  /* 0x00008010bc00798e */ /* 0x000fe2000c10e786 */
[C---:B------:R-:W-:Y:S03]  /*68f0*/  IMAD.IADD R0, R198.reuse, 0x1, R0 ;  /* 0x00000001c6007824 */ /* 0x040fe600078e0200 */
[----:B------:R4:W-:Y:S01]  /*6900*/  RED.E.ADD.F32.FTZ.RN.STRONG.GPU [R2.64+0x80], R17 ;  /* 0x000080110200798e */ /* 0x0009e2000c10e786 */
[----:B------:R-:W-:Y:S01]  /*6910*/  IMAD.IADD R0, R198, 0x1, R0 ;  /* 0x00000001c6007824 */ /* 0x000fe200078e0200 */
[-C--:B-1----:R-:W-:Y:S02]  /*6920*/  LEA.HI.X.SX32 R9, R156, R189.reuse, 0x2, P0 ;  /* 0x000000bd9c097211 */ /* 0x082fe400000f16ff */
[----:B------:R-:W-:Y:S03]  /*6930*/  IADD3 R156, R240, 0x40, RZ ;  /* 0x00000040f09c7810 */ /* 0x000fe60007ffe0ff */
[----:B------:R1:W-:Y:S01]  /*6940*/  RED.E.ADD.F32.FTZ.RN.STRONG.GPU [R8.64], R18 ;  /* 0x000000120800798e */ /* 0x0003e2000c10e786 */
[CC--:B--2---:R-:W-:Y:S01]  /*6950*/  LEA R6, P1, R157.reuse, R188.reuse, 0x2 ;  /* 0x000000bc9d067211 */ /* 0x0c4fe200078210ff */
[----:B------:R-:W-:Y:S01]  /*6960*/  IMAD.IADD R156, R198, 0x1, R156 ;  /* 0x00000001c69c7824 */ /* 0x000fe200078e029c */
[CC--:B------:R-:W-:Y:S02]  /*6970*/  LEA R10, P0, R0.reuse, R188.reuse, 0x2 ;  /* 0x000000bc000a7211 */ /* 0x0c0fe400078010ff */
[-C--:B------:R-:W-:Y:S02]  /*6980*/  LEA.HI.X.SX32 R7, R157, R189.reuse, 0x2, P1 ;  /* 0x000000bd9d077211 */ /* 0x080fe400008f16ff */
[-C--:B---3--:R-:W-:Y:S02]  /*6990*/  LEA.HI.X.SX32 R11, R0, R189.reuse, 0x2, P0 ;  /* 0x000000bd000b7211 */ /* 0x088fe400000f16ff */
[CC--:B------:R-:W-:Y:S01]  /*69a0*/  LEA R4, P1, R223.reuse, R188.reuse, 0x2 ;  /* 0x000000bcdf047211 */ /* 0x0c0fe200078210ff */
[----:B------:R2:W-:Y:S01]  /*69b0*/  RED.E.ADD.F32.FTZ.RN.STRONG.GPU [R6.64], R19 ;  /* 0x000000130600798e */ /* 0x0005e2000c10e786 */
[C---:B------:R-:W-:Y:S02]  /*69c0*/  IADD3 R157, R240.reuse, 0x40, RZ ;  /* 0x00000040f09d7810 */ /* 0x040fe40007ffe0ff */
[-C--:B------:R-:W-:Y:S01]  /*69d0*/  LEA.HI.X.SX32 R5, R223, R189.reuse, 0x2, P1 ;  /* 0x000000bddf057211 */ /* 0x080fe200008f16ff */
[----:B------:R3:W-:Y:S01]  /*69e0*/  RED.E.ADD.F32.FTZ.RN.STRONG.GPU [R10.64], R12 ;  /* 0x0000000c0a00798e */ /* 0x0007e2000c10e786 */
[C---:B------:R-:W-:Y:S02]  /*69f0*/  IADD3 R0, R240.reuse, 0x40, RZ ;  /* 0x00000040f0007810 */ /* 0x040fe40007ffe0ff */
[C---:B----4-:R-:W-:Y:S02]  /*6a00*/  IADD3 R17, R240.reuse, 0x60, RZ ;  /* 0x00000060f0117810 */ /* 0x050fe40007ffe0ff */
[----:B------:R-:W-:Y:S01]  /*6a10*/  IADD3 R16, R240, 0x60, RZ ;  /* 0x00000060f0107810 */ /* 0x000fe20007ffe0ff */
[C---:B------:R-:W-:Y:S04]  /*6a20*/  IMAD.IADD R0, R198.reuse, 0x1, R0 ;  /* 0x00000001c6007824 */ /* 0x040fe800078e0200 */
[C---:B------:R-:W-:Y:S02]  /*6a30*/  IMAD.IADD R0, R198.reuse, 0x1, R0 ;  /* 0x00000001c6007824 */ /* 0x040fe400078e0200 */
[----:B------:R-:W-:Y:S01]  /*6a40*/  IMAD.IADD R16, R198, 0x1, R16 ;  /* 0x00000001c6107824 */ /* 0x000fe200078e0210 */
[CC--:B-1----:R-:W-:Y:S04]  /*6a50*/  LEA R8, P2, R224.reuse, R188.reuse, 0x2 ;  /* 0x000000bce0087211 */ /* 0x0c2fe800078410ff */
[-C--:B------:R-:W-:Y:S05]  /*6a60*/  LEA.HI.X.SX32 R9, R224, R189.reuse, 0x2, P2 ;  /* 0x000000bde0097211 */ /* 0x080fea00010f16ff */
[----:B------:R1:W-:Y:S01]  /*6a70*/  RED.E.ADD.F32.FTZ.RN.STRONG.GPU [R8.64], R13 ;  /* 0x0000000d0800798e */ /* 0x0003e2000c10e786 */
[CC--:B--2---:R-:W-:Y:S03]  /*6a80*/  LEA R6, P0, R229.reuse, R188.reuse, 0x2 ;  /* 0x000000bce5067211 */ /* 0x0c4fe600078010ff */
[----:B------:R2:W-:Y:S01]  /*6a90*/  RED.E.ADD.F32.FTZ.RN.STRONG.GPU [R4.64], R14 ;  /* 0x0000000e0400798e */ /* 0x0005e2000c10e786 */
[-C--:B------:R-:W-:Y:S02]  /*6aa0*/  LEA.HI.X.SX32 R7, R229, R189.reuse, 0x2, P0 ;  /* 0x000000bde5077211 */ /* 0x080fe400000f16ff */
[----:B---3--:R-:W-:Y:S03]  /*6ab0*/  IADD3 R12, R240, 0x80, RZ ;  /* 0x00000080f00c7810 */ /* 0x008fe60007ffe0ff */
[----:B------:R3:W-:Y:S04]  /*6ac0*/  RED.E.ADD.F32.FTZ.RN.STRONG.GPU [R6.64], R15 ;  /* 0x0000000f0600798e */ /* 0x0007e8000c10e786 */
[----:B------:R-:W-:Y:S04]  /*6ad0*/  RED.E.ADD.F32.FTZ.RN.STRONG.GPU [R188.64+0x100], R68 ;  /* 0x00010044bc00798e */ /* 0x000fe8000c10e786 */
[----:B------:R-:W-:Y:S01]  /*6ae0*/  RED.E.ADD.F32.FTZ.RN.STRONG.GPU [R2.64+0x100], R69 ;  /* 0x000100450200798e */ /* 0x000fe2000c10e786 */
[CC--:B-1----:R-:W-:Y:S02]  /*6af0*/  LEA R8, P2, R222.reuse, R188.reuse, 0x2 ;  /* 0x000000bcde087211 */ /* 0x0c2fe400078410ff */
[CC--:B--2---:R-:W-:Y:S02]  /*6b00*/  LEA R4, P0, R157.reuse, R188.reuse, 0x2 ;  /* 0x000000bc9d047211 */ /* 0x0c4fe400078010ff */
[-C--:B------:R-:W-:Y:S02]  /*6b10*/  LEA.HI.X.SX32 R9, R222, R189.reuse, 0x2, P2 ;  /* 0x000000bdde097211 */ /* 0x080fe400010f16ff */
[-C--:B------:R-:W-:Y:S02]  /*6b20*/  LEA.HI.X.SX32 R5, R157, R189.reuse, 0x2, P0 ;  /* 0x000000bd9d057211 */ /* 0x080fe400000f16ff */
[-C--:B---3--:R-:W-:Y:S02]  /*6b30*/  LEA R6, P1, R156, R188.reuse, 0x2 ;  /* 0x000000bc9c067211 */ /* 0x088fe400078210ff */
[-C--:B------:R-:W-:Y:S01]  /*6b40*/  LEA R10, P0, R0, R188.reuse, 0x2 ;  /* 0x000000bc000a7211 */ /* 0x080fe200078010ff */
[----:B------:R1:W-:Y:S01]  /*6b50*/  RED.E.ADD.F32.FTZ.RN.STRONG.GPU [R4.64], R70 ;  /* 0x000000460400798e */ /* 0x0003e2000c10e786 */
[-C--:B------:R-:W-:Y:S02]  /*6b60*/  LEA.HI.X.SX32 R7, R156, R189.reuse, 0x2, P1 ;  /* 0x000000bd9c077211 */ /* 0x080fe400008f16ff */
[-C--:B------:R-:W-:Y:S02]  /*6b70*/  LEA.HI.X.SX32 R11, R0, R189.reuse, 0x2, P0 ;  /* 0x000000bd000b7211 */ /* 0x080fe400000f16ff */
[----:B------:R-:W-:Y:S01]  /*6b80*/  IADD3 R0, R240, 0x60, RZ ;  /* 0x00000060f0007810 */ /* 0x000fe20007ffe0ff */
[----:B------:R2:W-:Y:S04]  /*6b90*/  RED.E.ADD.F32.FTZ.RN.STRONG.GPU [R6.64], R71 ;  /* 0x000000470600798e */ /* 0x0005e8000c10e786 */
[----:B------:R-:W-:Y:S01]  /*6ba0*/  RED.E.ADD.F32.FTZ.RN.STRONG.GPU [R10.64], R72 ;  /* 0x000000480a00798e */ /* 0x000fe2000c10e786 */
[C---:B------:R-:W-:Y:S03]  /*6bb0*/  IMAD.IADD R0, R198.reuse, 0x1, R0 ;  /* 0x00000001c6007824 */ /* 0x040fe600078e0200 */
[----:B------:R3:W-:Y:S01]  /*6bc0*/  RED.E.ADD.F32.FTZ.RN.STRONG.GPU [R8.64], R73 ;  /* 0x000000490800798e */ /* 0x0007e2000c10e786 */
[----:B------:R-:W-:Y:S03]  /*6bd0*/  IMAD.IADD R0, R198, 0x1, R0 ;  /* 0x00000001c6007824 */ /* 0x000fe600078e0200 */
        /* <DEDUP_REMOVED lines=19> */
[----:B------:R-:W-:Y:S01]  /*6d10*/  IMAD.IADD R0, R198, 0x1, R252 ;  /* 0x00000001c6007824 */ /* 0x000fe200078e02fc */
[----:B------:R-:W-:Y:S04]  /*6d20*/  LDSM.16.MT88.4 R16, [R168+0x2000] ;  /* 0x00200000a810783b */ /* 0x000fe80000004200 */
[----:B------:R2:W-:Y:S04]  /*6d30*/  RED.E.ADD.F32.FTZ.RN.STRONG.GPU [R6.64], R83 ;  /* 0x000000530600798e */ /* 0x0005e8000c10e786 */
[----:B------:R-:W-:Y:S04]  /*6d40*/  RED.E.ADD.F32.FTZ.RN.STRONG.GPU [R10.64], R76 ;  /* 0x0000004c0a00798e */ /* 0x000fe8000c10e786 */
[----:B------:R3:W-:Y:S04]  /*6d50*/  RED.E.ADD.F32.FTZ.RN.STRONG.GPU [R8.64], R77 ;  /* 0x0000004d0800798e */ /* 0x0007e8000c10e786 */
[----:B------:R-:W-:Y:S01]  /*6d60*/  LDSM.16.MT88.4 R80, [R173+0x1e800] ;  /* 0x01e80000ad50783b */ /* 0x000fe20000004200 */
[CC--:B-1----:R-:W-:Y:S04]  /*6d70*/  LEA R4, P1, R219.reuse, R188.reuse, 0x2 ;  /* 0x000000bcdb047211 */ /* 0x0c2fe800078210ff */
[-C--:B------:R-:W-:Y:S05]  /*6d80*/  LEA.HI.X.SX32 R5, R219, R189.reuse, 0x2, P1 ;  /* 0x000000bddb057211 */ /* 0x080fea00008f16ff */
[----:B------:R1:W-:Y:S01]  /*6d90*/  RED.E.ADD.F32.FTZ.RN.STRONG.GPU [R4.64], R78 ;  /* 0x0000004e0400798e */ /* 0x0003e2000c10e786 */
[CC--:B--2---:R-:W-:Y:S04]  /*6da0*/  LEA R6, P0, R227.reuse, R188.reuse, 0x2 ;  /* 0x000000bce3067211 */ /* 0x0c4fe800078010ff */
        /* <DEDUP_REMOVED lines=9> */
[-C--:B------:R-:W-:Y:S02]  /*6e40*/  LEA R10, P0, R0, R188.reuse, 0x2 ;  /* 0x000000bc000a7211 */ /* 0x080fe400078010ff */
[----:B------:R-:W-:Y:S01]  /*6e50*/  IADD3 R12, R240, 0xa0, RZ ;  /* 0x000000a0f00c7810 */ /* 0x000fe20007ffe0ff */
[----:B------:R1:W-:Y:S01]  /*6e60*/  RED.E.ADD.F32.FTZ.RN.STRONG.GPU [R4.64], R86 ;  /* 0x000000560400798e */ /* 0x0003e2000c10e786 */
[-C--:B--2---:R-:W-:Y:S02]  /*6e70*/  LEA R6, P1, R252, R188.reuse, 0x2 ;  /* 0x000000bcfc067211 */ /* 0x084fe400078210ff */
[-C--:B------:R-:W-:Y:S01]  /*6e80*/  LEA.HI.X.SX32 R11, R0, R189.reuse, 0x2, P0 ;  /* 0x000000bd000b7211 */ /* 0x080fe200000f16ff */
[----:B------:R-:W-:Y:S01]  /*6e90*/  IMAD.IADD R0, R198, 0x1, R251 ;  /* 0x00000001c6007824 */ /* 0x000fe200078e02fb */
[-C--:B------:R-:W-:Y:S05]  /*6ea0*/  LEA.HI.X.SX32 R7, R252, R189.reuse, 0x2, P1 ;  /* 0x000000bdfc077211 */ /* 0x080fea00008f16ff */
[----:B------:R2:W-:Y:S04]  /*6eb0*/  RED.E.ADD.F32.FTZ.RN.STRONG.GPU [R6.64], R87 ;  /* 0x000000570600798e */ /* 0x0005e8000c10e786 */
[----:B------:R3:W-:Y:S04]  /*6ec0*/  RED.E.ADD.F32.FTZ.RN.STRONG.GPU [R10.64], R88 ;  /* 0x000000580a00798e */ /* 0x0007e8000c10e786 */
[----:B------:R4:W-:Y:S04]  /*6ed0*/  RED.E.ADD.F32.FTZ.RN.STRONG.GPU [R8.64], R89 ;  /* 0x000000590800798e */ /* 0x0009e8000c10e786 */
[----:B------:R-:W-:Y:S01]  /*6ee0*/  LDSM.16.MT88.4 R84, [R168+0x2800] ;  /* 0x00280000a854783b */ /* 0x000fe20000004200 */
[CC--:B-1----:R-:W-:Y:S04]  /*6ef0*/  LEA R4, P1, R217.reuse, R188.reuse, 0x2 ;  /* 0x000000bcd9047211 */ /* 0x0c2fe800078210ff */
[-C--:B------:R-:W-:Y:S05]  /*6f00*/  LEA.HI.X.SX32 R5, R217, R189.reuse, 0x2, P1 ;  /* 0x000000bdd9057211 */ /* 0x080fea00008f16ff */
[----:B------:R1:W-:Y:S01]  /*6f10*/  RED.E.ADD.F32.FTZ.RN.STRONG.GPU [R4.64], R90 ;  /* 0x0000005a0400798e */ /* 0x0003e2000c10e786 */
[CC--:B--2---:R-:W-:Y:S04]  /*6f20*/  LEA R6, P0, R226.reuse, R188.reuse, 0x2 ;  /* 0x000000bce2067211 */ /* 0x0c4fe800078010ff */
        /* <DEDUP_REMOVED lines=12> */
[----:B------:R-:W-:Y:S04]  /*6ff0*/  LDSM.16.MT88.4 R12, [R173+0x1e000] ;  /* 0x01e00000ad0c783b */ /* 0x000fe80000004200 */
[----:B------:R1:W-:Y:S01]  /*7000*/  RED.E.ADD.F32.FTZ.RN.STRONG.GPU [R4.64], R98 ;  /* 0x000000620400798e */ /* 0x0003e2000c10e786 */
[CC--:B--2---:R-:W-:Y:S03]  /*7010*/  LEA R6, P2, R216.reuse, R188.reuse, 0x2 ;  /* 0x000000bcd8067211 */ /* 0x0c4fe600078410ff */
[----:B------:R-:W-:Y:S01]  /*7020*/  RED.E.ADD.F32.FTZ.RN.STRONG.GPU [R10.64], R99 ;  /* 0x000000630a00798e */ /* 0x000fe2000c10e786 */
[-C--:B------:R-:W-:Y:S03]  /*7030*/  LEA.HI.X.SX32 R7, R216, R189.reuse, 0x2, P2 ;  /* 0x000000bdd8077211 */ /* 0x080fe600010f16ff */
[----:B------:R-:W-:Y:S01]  /*7040*/  RED.E.ADD.F32.FTZ.RN.STRONG.GPU [R8.64], R92 ;  /* 0x0000005c0800798e */ /* 0x000fe2000c10e786 */
[CC--:B---3--:R-:W-:Y:S03]  /*7050*/  LEA R2, P0, R225.reuse, R188.reuse, 0x2 ;  /* 0x000000bce1027211 */ /* 0x0c8fe600078010ff */
[----:B------:R-:W-:Y:S01]  /*7060*/  RED.E.ADD.F32.FTZ.RN.STRONG.GPU [R6.64], R93 ;  /* 0x0000005d0600798e */ /* 0x000fe2000c10e786 */
[-C--:B------:R-:W-:Y:S02]  /*7070*/  LEA.HI.X.SX32 R3, R225, R189.reuse, 0x2, P0 ;  /* 0x000000bde1037211 */ /* 0x080fe400000f16ff */
[----:B------:R-:W-:Y:S01]  /*7080*/  ISETP.NE.U32.AND P0, PT, R0, 0x1, PT ;  /* 0x000000010000780c */ /* 0x000fe20003f05070 */
[----:B------:R-:W-:Y:S01]  /*7090*/  LDSM.16.MT88.4 R8, [R168] ;  /* 0x00000000a808783b */ /* 0x000fe20000004200 */
[----:B------:R-:W-:Y:S05]  /*70a0*/  @P6 IADD3 R0, P2, R209, -0x100, RZ ;  /* 0xffffff00d1006810 */ /* 0x000fea0007f5e0ff */
[----:B------:R-:W-:Y:S01]  /*70b0*/  @P6 IMAD.MOV.U32 R209, RZ, RZ, R0 ;  /* 0x000000ffffd16224 */ /* 0x000fe200078e0000 */
[C---:B------:R-:W-:Y:S02]  /*70c0*/  IADD3 R0, R168.reuse, -0x6000, RZ ;  /* 0xffffa000a8007810 */ /* 0x040fe40007ffe0ff */
[C---:B-1----:R-:W-:Y:S03]  /*70d0*/  LEA R4, P1, R215.reuse, R188, 0x2 ;  /* 0x000000bcd7047211 */ /* 0x042fe600078210ff */
[----:B------:R-:W-:Y:S02]  /*70e0*/  @P0 IADD3 R0, R168, 0x6000, RZ ;  /* 0x00006000a8000810 */ /* 0x000fe40007ffe0ff */
        /* <DEDUP_REMOVED lines=71> */
[----:B------:R-:W2:Y:S01]  /*7560*/  LDL R97, [R1+0x8] ;  /* 0x0000080001617983 */ /* 0x000ea20000100800 */
        /* <DEDUP_REMOVED lines=146> */
[----:B------:R4:W-:Y:S01]  /*7e90*/  STS [R247+0xb400], R62 ;  /* 0x00b4003ef7007388 */ /* 0x0009e20000000800 */
[----:B--2---:R-:W-:-:S13]  /*7ea0*/  ISETP.NE.AND P0, PT, R97, -0x1, PT ;  /* 0xffffffff6100780c */ /* 0x004fda0003f05270 */
[----:B---3--:R-:W-:-:S05]  /*7eb0*/  @P0 IADD3 R0, R242, R97, RZ ;  /* 0x00000061f2000210 */ /* 0x008fca0007ffe0ff */
[----:B------:R-:W-:-:S04]  /*7ec0*/  @P0 IMAD.WIDE.U32 R2, R0, c[0x0][0x3a0], RZ ;  /* 0x0000e80000020a25 */ /* 0x000fc800078e00ff */
[----:B------:R-:W-:Y:S01]  /*7ed0*/  @P0 IMAD R7, R0, c[0x0][0x3a4], R3 ;  /* 0x0000e90000070a24 */ /* 0x000fe200078e0203 */
[----:B------:R-:W-:Y:S01]  /*7ee0*/  @P0 MOV R6, R2 ;  /* 0x0000000200060202 */ /* 0x000fe20000000f00 */
[----:B------:R-:W-:Y:S05]  /*7ef0*/  @P0 BRA `(.L_x_237) ;  /* 0x000000a000000947 */ /* 0x000fea0003800000 */
[----:B----4-:R-:W-:Y:S01]  /*7f00*/  SHF.R.S32.HI R0, RZ, 0x1f, R242 ;  /* 0x0000001fff007819 */ /* 0x010fe200000114f2 */
        /* <DEDUP_REMOVED lines=9> */
.L_x_237:
[----:B----4-:R-:W-:-:S05]  /*7fa0*/  @P0 IADD3 R0, R242, R97, RZ ;  /* 0x00000061f2000210 */ /* 0x010fca0007ffe0ff */
        /* <DEDUP_REMOVED lines=14> */
.L_x_238:
[----:B------:R-:W2:Y:S01]  /*8090*/  LDL R65, [R1] ;  /* 0x0000000001417983 */ /* 0x000ea20000100800 */
[----:B------:R-:W-:Y:S01]  /*80a0*/  SHF.R.S32.HI R5, RZ, 0x1f, R200 ;  /* 0x0000001fff057819 */ /* 0x000fe200000114c8 */
[----:B------:R-:W-:Y:S01]  /*80b0*/  IMAD R11, R243, -0x40, R210 ;  /* 0xffffffc0f30b7824 */ /* 0x000fe200078e02d2 */
[----:B------:R-:W-:Y:S01]  /*80c0*/  MOV R4, R200 ;  /* 0x000000c800047202 */ /* 0x000fe20000000f00 */
[----:B------:R-:W-:Y:S01]  /*80d0*/  BAR.SYNC.DEFER_BLOCKING 0x0 ;  /* 0x0000000000007b1d */ /* 0x000fe20000010000 */
[----:B------:R-:W-:Y:S02]  /*80e0*/  SHF.R.S32.HI R26, RZ, 0x1f, R244 ;  /* 0x0000001fff1a7819 */ /* 0x000fe400000114f4 */
[----:B------:R-:W-:Y:S02]  /*80f0*/  ISETP.GE.AND P4, PT, R241, R11, PT ;  /* 0x0000000bf100720c */ /* 0x000fe40003f86270 */
[----:B------:R-:W-:Y:S01]  /*8100*/  SHF.R.S32.HI R64, RZ, 0x1f, R241 ;  /* 0x0000001fff407819 */ /* 0x000fe200000114f1 */
[----:B------:R-:W-:Y:S01]  /*8110*/  BSSY B0, `(.L_x_239) ;  /* 0x0000026000007945 */ /* 0x000fe20003800000 */
[----:B------:R1:W3:Y:S04]  /*8120*/  LDS.128 R36, [R192+0x13000] ;  /* 0x01300000c0247984 */ /* 0x0002e80000000c00 */
[----:B------:R1:W4:Y:S04]  /*8130*/  LDS.128 R32, [R192+0x15000] ;  /* 0x01500000c0207984 */ /* 0x0003280000000c00 */
[----:B------:R1:W1:Y:S04]  /*8140*/  LDS.128 R28, [R192+0x17000] ;  /* 0x01700000c01c7984 */ /* 0x0002680000000c00 */
[----:B------:R1:W1:Y:S04]  /*8150*/  LDS.128 R48, [R192+0x18000] ;  /* 0x01800000c0307984 */ /* 0x0002680000000c00 */
[----:B------:R1:W1:Y:S04]  /*8160*/  LDS.128 R60, [R192+0x19000] ;  /* 0x01900000c03c7984 */ /* 0x0002680000000c00 */
[----:B------:R1:W1:Y:S04]  /*8170*/  LDS.128 R44, [R192+0x1a000] ;  /* 0x01a00000c02c7984 */ /* 0x0002680000000c00 */
[----:B------:R1:W1:Y:S04]  /*8180*/  LDS.128 R56, [R192+0x1b000] ;  /* 0x01b00000c0387984 */ /* 0x0002680000000c00 */
[----:B------:R1:W1:Y:S04]  /*8190*/  LDS.128 R40, [R192+0x1c000] ;  /* 0x01c00000c0287984 */ /* 0x0002680000000c00 */
[----:B------:R1:W1:Y:S01]  /*81a0*/  LDS.128 R52, [R192+0x1d000] ;  /* 0x01d00000c0347984 */ /* 0x0002620000000c00 */
[----:B--2---:R-:W-:Y:S01]  /*81b0*/  SHF.R.S32.HI R24, RZ, 0x1f, R65 ;  /* 0x0000001fff187819 */ /* 0x004fe20000011441 */
[----:B------:R-:W-:-:S04]  /*81c0*/  IMAD.WIDE.U32 R2, R65, c[0x0][0x3a0], R4 ;  /* 0x0000e80041027a25 */ /* 0x000fc800078e0004 */
[----:B------:R-:W-:Y:S01]  /*81d0*/  IMAD R0, R24, c[0x0][0x3a0], RZ ;  /* 0x0000e80018007a24 */ /* 0x000fe200078e02ff */
[----:B------:R-:W-:-:S03]  /*81e0*/  IADD3 R2, P0, R6, R2, RZ ;  /* 0x0000000206027210 */ /* 0x000fc60007f1e0ff */
[----:B------:R-:W-:-:S05]  /*81f0*/  IMAD R0, R65, c[0x0][0x3a4], R0 ;  /* 0x0000e90041007a24 */ /* 0x000fca00078e0200 */
[----:B------:R-:W-:Y:S01]  /*8200*/  IADD3.X R3, R7, R3, R0, P0, !PT ;  /* 0x0000000307037210 */ /* 0x000fe200007fe400 */
[----:B------:R-:W-:-:S04]  /*8210*/  IMAD R0, R26, c[0x0][0x3b8], RZ ;  /* 0x0000ee001a007a24 */ /* 0x000fc800078e02ff */
[C---:B------:R-:W-:Y:S02]  /*8220*/  IMAD R0, R244.reuse, c[0x0][0x3bc], R0 ;  /* 0x0000ef00f4007a24 */ /* 0x040fe400078e0200 */
[----:B------:R-:W-:-:S05]  /*8230*/  IMAD.WIDE.U32 R6, R244, c[0x0][0x3b8], R2 ;  /* 0x0000ee00f4067a25 */ /* 0x000fca00078e0002 */
[----:B------:R-:W-:Y:S01]  /*8240*/  IADD3 R10, R0, R7, RZ ;  /* 0x00000007000a7210 */ /* 0x000fe20007ffe0ff */
[----:B------:R-:W-:Y:S05]  /*8250*/  @P4 BRA `(.L_x_240) ;  /* 0x0000011000004947 */ /* 0x000fea0003800000 */
[----:B-1-34-:R-:W-:Y:S01]  /*8260*/  ISETP.GE.AND P2, PT, R200, c[0x0][0x220], PT ;  /* 0x00008800c8007a0c */ /* 0x01afe20003f46270 */
[----:B------:R-:W1:Y:S01]  /*8270*/  LDS.128 R20, [R192+0x14000] ;  /* 0x01400000c0147984 */ /* 0x000e620000000c00 */
[----:B------:R-:W-:Y:S01]  /*8280*/  MOV R3, R10 ;  /* 0x0000000a00037202 */ /* 0x000fe20000000f00 */
[----:B------:R-:W-:Y:S01]  /*8290*/  IMAD R0, R64, c[0x0][0x3a0], RZ ;  /* 0x0000e80040007a24 */ /* 0x000fe200078e02ff */
[----:B------:R-:W-:Y:S01]  /*82a0*/  ISETP.GE.AND P1, PT, R211, c[0x0][0x220], PT ;  /* 0x00008800d3007a0c */ /* 0x000fe20003f26270 */
[----:B------:R-:W2:Y:S01]  /*82b0*/  LDS.128 R16, [R192+0x16000] ;  /* 0x01600000c0107984 */ /* 0x000ea20000000c00 */
[----:B------:R-:W-:Y:S01]  /*82c0*/  IMAD.MOV.U32 R2, RZ, RZ, R6 ;  /* 0x000000ffff027224 */ /* 0x000fe200078e0006 */
[----:B------:R-:W-:Y:S01]  /*82d0*/  ISETP.GE.AND P0, PT, R212, c[0x0][0x220], PT ;  /* 0x00008800d4007a0c */ /* 0x000fe20003f06270 */
[C---:B------:R-:W-:Y:S02]  /*82e0*/  IMAD R0, R241.reuse, c[0x0][0x3a4], R0 ;  /* 0x0000e900f1007a24 */ /* 0x040fe400078e0200 */
[----:B------:R-:W-:-:S03]  /*82f0*/  IMAD.WIDE.U32 R8, R241, c[0x0][0x3a0], R2 ;  /* 0x0000e800f1087a25 */ /* 0x000fc600078e0002 */
[----:B------:R-:W3:Y:S01]  /*8300*/  @!P2 LDS.128 R12, [R192+0x12000] ;  /* 0x01200000c00ca984 */ /* 0x000ee20000000c00 */
[----:B------:R-:W-:Y:S01]  /*8310*/  IMAD.IADD R0, R0, 0x1, R9 ;  /* 0x0000000100007824 */ /* 0x000fe200078e0209 */
[----:B------:R-:W-:-:S04]  /*8320*/  LEA R2, P3, R8, c[0x0][0x340], 0x1 ;  /* 0x0000d00008027a11 */ /* 0x000fc800078608ff */
[----:B------:R-:W-:-:S05]  /*8330*/  LEA.HI.X R3, R8, c[0x0][0x344], R0, 0x1, P3 ;  /* 0x0000d10008037a11 */ /* 0x000fca00018f0c00 */
[----:B-1----:R1:W-:Y:S04]  /*8340*/  @!P1 STG.E.128 [R2.64+0x80], R20 ;  /* 0x0000801402009986 */ /* 0x0023e8000c101d06 */
[----:B--2---:R1:W-:Y:S04]  /*8350*/  @!P0 STG.E.128 [R2.64+0x100], R16 ;  /* 0x0001001002008986 */ /* 0x0043e8000c101d06 */
[----:B---3--:R1:W-:Y:S02]  /*8360*/  @!P2 STG.E.128 [R2.64], R12 ;  /* 0x0000000c0200a986 */ /* 0x0083e4000c101d06 */
.L_x_240:
[----:B-1-34-:R-:W-:Y:S05]  /*8370*/  BSYNC B0 ;  /* 0x0000000000007941 */ /* 0x01afea0003800000 */
.L_x_239:
[----:B------:R-:W-:Y:S01]  /*8380*/  IADD3 R0, R241, 0x20, RZ ;  /* 0x00000020f1007810 */ /* 0x000fe20007ffe0ff */
[----:B------:R-:W-:Y:S03]  /*8390*/  BSSY B0, `(.L_x_241) ;  /* 0x0000013000007945 */ /* 0x000fe60003800000 */
[----:B------:R-:W-:-:S13]  /*83a0*/  ISETP.GE.AND P3, PT, R0, R11, PT ;  /* 0x0000000b0000720c */ /* 0x000fda0003f66270 */
[----:B------:R-:W-:Y:S05]  /*83b0*/  @P3 BRA `(.L_x_242) ;  /* 0x0000010000003947 */ /* 0x000fea0003800000 */
[----:B------:R-:W-:Y:S02]  /*83c0*/  IADD3 R0, P0, R241, 0x20, RZ ;  /* 0x00000020f1007810 */ /* 0x000fe40007f1e0ff */
[----:B------:R-:W-:Y:S02]  /*83d0*/  MOV R3, R10 ;  /* 0x0000000a00037202 */ /* 0x000fe40000000f00 */
        /* <DEDUP_REMOVED lines=14> */
.L_x_242:
[----:B------:R-:W-:Y:S05]  /*84c0*/  BSYNC B0 ;  /* 0x0000000000007941 */ /* 0x000fea0003800000 */
.L_x_241:
[----:B-1----:R-:W-:Y:S01]  /*84d0*/  IMAD.WIDE.U32 R2, R65, c[0x0][0x3a8], R4 ;  /* 0x0000ea0041027a25 */ /* 0x002fe200078e0004 */
[----:B------:R-:W-:Y:S03]  /*84e0*/  BSSY B0, `(.L_x_243) ;  /* 0x0000018000007945 */ /* 0x000fe60003800000 */
[----:B------:R-:W-:Y:S01]  /*84f0*/  IMAD R0, R24, c[0x0][0x3a8], RZ ;  /* 0x0000ea0018007a24 */ /* 0x000fe200078e02ff */
[----:B------:R-:W-:-:S03]  /*8500*/  IADD3 R2, P0, R25, R2, RZ ;  /* 0x0000000219027210 */ /* 0x000fc60007f1e0ff */
[----:B------:R-:W-:Y:S02]  /*8510*/  IMAD R4, R65, c[0x0][0x3ac], R0 ;  /* 0x0000eb0041047a24 */ /* 0x000fe400078e0200 */
        /* <DEDUP_REMOVED lines=17> */
[----:B------:R1:W-:Y:S04]  /*8630*/  @!P2 STG.E.128 [R2.64], R48 ;  /* 0x000000300200a986 */ /* 0x0003e8000c101d06 */
[----:B------:R1:W-:Y:S04]  /*8640*/  @!P1 STG.E.128 [R2.64+0x80], R44 ;  /* 0x0000802c02009986 */ /* 0x0003e8000c101d06 */
[----:B------:R1:W-:Y:S02]  /*8650*/  @!P0 STG.E.128 [R2.64+0x100], R40 ;  /* 0x0001002802008986 */ /* 0x0003e4000c101d06 */
.L_x_244:
[----:B------:R-:W-:Y:S05]  /*8660*/  BSYNC B0 ;  /* 0x0000000000007941 */ /* 0x000fea0003800000 */
.L_x_243:
        /* <DEDUP_REMOVED lines=17> */
.L_x_215:
[----:B------:R-:W-:Y:S05]  /*8780*/  BSYNC B1 ;  /* 0x0000000000017941 */ /* 0x000fea0003800000 */
.L_x_201:
[----:B---3--:R-:W-:Y:S01]  /*8790*/  ULDC UR5, c[0x0][0x218] ;  /* 0x0000860000057ab9 */ /* 0x008fe20000000800 */
[----:B------:R-:W-:Y:S01]  /*87a0*/  IADD3 R243, R243, c[0x0][0xc], RZ ;  /* 0x00000300f3f37a10 */ /* 0x000fe20007ffe0ff */
[----:B------:R-:W-:-:S04]  /*87b0*/  UIADD3 UR5, UR5, 0x3f, URZ ;  /* 0x0000003f05057890 */ /* 0x000fc8000fffe03f */
[----:B------:R-:W-:-:S04]  /*87c0*/  USHF.R.S32.HI UR4, URZ, 0x1f, UR5 ;  /* 0x0000001f3f047899 */ /* 0x000fc80008011405 */
[----:B------:R-:W-:-:S04]  /*87d0*/  ULEA.HI UR4, UR4, UR5, URZ, 0x6 ;  /* 0x0000000504047291 */ /* 0x000fc8000f8f303f */
[----:B------:R-:W-:-:S06]  /*87e0*/  USHF.R.S32.HI UR4, URZ, 0x6, UR4 ;  /* 0x000000063f047899 */ /* 0x000fcc0008011404 */
[----:B------:R-:W-:-:S13]  /*87f0*/  ISETP.GE.AND P0, PT, R243, UR4, PT ;  /* 0x00000004f3007c0c */ /* 0x000fda000bf06270 */
[----:B------:R-:W-:Y:S01]  /*8800*/  @P0 CALL.REL.NOINC `(.L_x_245) ;  /* 0x0000001000000944 */ /* 0x000fe20003c00000 */
[----:B------:R-:W-:Y:S05]  /*8810*/  BRA `(.L_x_246) ;  /* 0xffff802000007947 */ /* 0x000fea000383ffff */
.L_x_245:
[----:B------:R-:W-:Y:S05]  /*8820*/  EXIT ;  /* 0x000000000000794d */ /* 0x000fea0003800000 */
.L_x_247:
        /* <DEDUP_REMOVED lines=13> */
.L_x_803:


//--------------------- .text._ZN5flash27flash_bwd_convert_dq_kernelI23Flash_bwd_kernel_traitsILi192ELi64ELi64ELi8ELi4ELi2ELi2ELb1ELb1EN7cutlass10bfloat16_tE19Flash_kernel_traitsILi192ELi64ELi64ELi8ES3_EEEEvNS_16Flash_bwd_paramsEi --------------------------
	.section	.text._ZN5flash27flash_bwd_convert_dq_kernelI23Flash_bwd_kernel_traitsILi192ELi64ELi64ELi8ELi4ELi2ELi2ELb1ELb1EN7cutlass10bfloat16_tE19Flash_kernel_traitsILi192ELi64ELi64ELi8ES3_EEEEvNS_16Flash_bwd_paramsEi,"ax",@progbits
	.sectioninfo	@"SHI_REGISTERS=96"
	.align	128
        .global         _ZN5flash27flash_bwd_convert_dq_kernelI23Flash_bwd_kernel_traitsILi192ELi64ELi64ELi8ELi4ELi2ELi2ELb1ELb1EN7cutlass10bfloat16_tE19Flash_kernel_traitsILi192ELi64ELi64ELi8ES3_EEEEvNS_16Flash_bwd_paramsEi
        .type           _ZN5flash27flash_bwd_convert_dq_kernelI23Flash_bwd_kernel_traitsILi192ELi64ELi64ELi8ELi4ELi2ELi2ELb1ELb1EN7cutlass10bfloat16_tE19Flash_kernel_traitsILi192ELi64ELi64ELi8ES3_EEEEvNS_16Flash_bwd_paramsEi,@function
        .size           _ZN5flash27flash_bwd_convert_dq_kernelI23Flash_bwd_kernel_traitsILi192ELi64ELi64ELi8ELi4ELi2ELi2ELb1ELb1EN7cutlass10bfloat16_tE19Flash_kernel_traitsILi192ELi64ELi64ELi8ES3_EEEEvNS_16Flash_bwd_paramsEi,(.L_x_804 - _ZN5flash27flash_bwd_convert_dq_kernelI23Flash_bwd_kernel_traitsILi192ELi64ELi64ELi8ELi4ELi2ELi2ELb1ELb1EN7cutlass10bfloat16_tE19Flash_kernel_traitsILi192ELi64ELi64ELi8ES3_EEEEvNS_16Flash_bwd_paramsEi)
        .other          _ZN5flash27flash_bwd_convert_dq_kernelI23Flash_bwd_kernel_traitsILi192ELi64ELi64ELi8ELi4ELi2ELi2ELb1ELb1EN7cutlass10bfloat16_tE19Flash_kernel_traitsILi192ELi64ELi64ELi8ES3_EEEEvNS_16Flash_bwd_paramsEi,@"STO_CUDA_ENTRY STV_DEFAULT"
_ZN5flash27flash_bwd_convert_dq_kernelI23Flash_bwd_kernel_traitsILi192ELi64ELi64ELi8ELi4ELi2ELi2ELb1ELb1EN7cutlass10bfloat16_tE19Flash_kernel_traitsILi192ELi64ELi64ELi8ES3_EEEEvNS_16Flash_bwd_paramsEi:
.text._ZN5flash27flash_bwd_convert_dq_kernelI23Flash_bwd_kernel_traitsILi192ELi64ELi64ELi8ELi4ELi2ELi2ELb1ELb1EN7cutlass10bfloat16_tE19Flash_kernel_traitsILi192ELi64ELi64ELi8ES3_EEEEvNS_16Flash_bwd_paramsEi:
[----:B------:R-:W-:Y:S02]  /*0000*/  MOV R1, c[0x0][0x28] ;  /* 0x00000a0000017a02 */ /* 0x000fe40000000f00 */
[----:B------:R-:W0:Y:S01]  /*0010*/  S2R R42, SR_CTAID.Y ;  /* 0x00000000002a7919 */ /* 0x000e220000002600 */
[----:B------:R-:W-:Y:S01]  /*0020*/  ISETP.NE.U32.AND P0, PT, RZ, c[0x0][0x240], PT ;  /* 0x00009000ff007a0c */ /* 0x000fe20003f05070 */
[----:B------:R-:W-:Y:S01]  /*0030*/  HFMA2.MMA R5, -RZ, RZ, 0, 2.384185791015625e-07 ;  /* 0x00000004ff057435 */ /* 0x000fe200000001ff */
[----:B------:R-:W-:Y:S01]  /*0040*/  MOV R39, 0xffffffff ;  /* 0xffffffff00277802 */ /* 0x000fe20000000f00 */
[----:B------:R-:W-:Y:S01]  /*0050*/  ULDC.64 UR6, c[0x0][0x118] ;  /* 0x0000460000067ab9 */ /* 0x000fe20000000a00 */
[----:B------:R-:W-:-:S07]  /*0060*/  ISETP.NE.AND.EX P0, PT, RZ, c[0x0][0x244], PT, P0 ;  /* 0x00009100ff007a0c */ /* 0x000fce0003f05300 */
[----:B0-----:R-:W-:-:S06]  /*0070*/  IMAD.WIDE R4, R42, R5, c[0x0][0x240] ;  /* 0x000090002a047625 */ /* 0x001fcc00078e0205 */
[----:B------:R-:W2:Y:S04]  /*0080*/  @P0 LDG.E R39, [R4.64] ;  /* 0x0000000604270981 */ /* 0x000ea8000c1e1900 */
[----:B------:R-:W2:Y:S04]  /*0090*/  @P0 LDG.E R0, [R4.64+0x4] ;  /* 0x0000040604000981 */ /* 0x000ea8000c1e1900 */
[----:B------:R-:W0:Y:S02]  /*00a0*/  S2R R3, SR_CTAID.X ;  /* 0x0000000000037919 */ /* 0x000e240000002500 */
[----:B0-----:R-:W-:-:S02]  /*00b0*/  SHF.L.U32 R3, R3, 0x6, RZ ;  /* 0x0000000603037819 */ /* 0x001fc400000006ff */
[----:B--2---:R-:W-:Y:S02]  /*00c0*/  @P0 IADD3 R0, R0, -R39, RZ ;  /* 0x8000002700000210 */ /* 0x004fe40007ffe0ff */
[----:B------:R-:W-:-:S04]  /*00d0*/  @!P0 MOV R0, c[0x0][0x214] ;  /* 0x0000850000008a02 */ /* 0x000fc80000000f00 */
[----:B------:R-:W-:-:S13]  /*00e0*/  ISETP.GT.AND P1, PT, R0, R3, PT ;  /* 0x000000030000720c */ /* 0x000fda0003f24270 */
[----:B------:R-:W-:Y:S05]  /*00f0*/  @!P1 EXIT ;  /* 0x000000000000994d */ /* 0x000fea0003800000 */
[C---:B------:R-:W-:Y:S01]  /*0100*/  ISETP.NE.AND P2, PT, R39.reuse, -0x1, PT ;  /* 0xffffffff2700780c */ /* 0x040fe20003f45270 */
[----:B------:R-:W-:Y:S01]  /*0110*/  CS2R R18, SRZ ;  /* 0x0000000000127805 */ /* 0x000fe2000001ff00 */
[----:B------:R-:W-:Y:S01]  /*0120*/  MOV R16, RZ ;  /* 0x000000ff00107202 */ /* 0x000fe20000000f00 */
        /* <DEDUP_REMOVED lines=10> */
[----:B------:R-:W-:Y:S01]  /*01d0*/  @!P2 IMAD.WIDE.U32 R6, R42, c[0x0][0x380], RZ ;  /* 0x0000e0002a06aa25 */ /* 0x000fe200078e00ff */
[----:B------:R-:W-:Y:S01]  /*01e0*/  @!P2 SHF.R.S32.HI R2, RZ, 0x1f, R42 ;  /* 0x0000001fff02a819 */ /* 0x000fe2000001142a */
[----:B------:R-:W-:Y:S01]  /*01f0*/  CS2R R30, SRZ ;  /* 0x00000000001e7805 */ /* 0x000fe2000001ff00 */
[----:B------:R-:W-:Y:S01]  /*0200*/  CS2R R66, SRZ ;  /* 0x0000000000427805 */ /* 0x000fe2000001ff00 */
[C---:B------:R-:W-:Y:S01]  /*0210*/  @P2 IMAD.WIDE.U32 R4, R39.reuse, c[0x0][0x398], RZ ;  /* 0x0000e60027042a25 */ /* 0x040fe200078e00ff */
[----:B------:R-:W-:Y:S01]  /*0220*/  @!P2 MOV R4, R6 ;  /* 0x000000060004a202 */ /* 0x000fe20000000f00 */
[----:B------:R-:W-:Y:S01]  /*0230*/  CS2R R68, SRZ ;  /* 0x0000000000447805 */ /* 0x000fe2000001ff00 */
[----:B------:R-:W0:Y:S01]  /*0240*/  S2R R6, SR_TID.X ;  /* 0x0000000000067919 */ /* 0x000e220000002100 */
[----:B------:R-:W-:Y:S01]  /*0250*/  @!P2 IMAD R9, R2, c[0x0][0x380], RZ ;  /* 0x0000e0000209aa24 */ /* 0x000fe200078e02ff */
[----:B------:R-:W-:Y:S01]  /*0260*/  CS2R R36, SRZ ;  /* 0x0000000000247805 */ /* 0x000fe2000001ff00 */
[----:B------:R-:W-:Y:S01]  /*0270*/  @P2 IMAD R2, R39, c[0x0][0x39c], R5 ;  /* 0x0000e70027022a24 */ /* 0x000fe200078e0205 */
[----:B------:R-:W-:Y:S01]  /*0280*/  CS2R R64, SRZ ;  /* 0x0000000000407805 */ /* 0x000fe2000001ff00 */
[----:B------:R-:W-:Y:S01]  /*0290*/  IMAD.MOV.U32 R5, RZ, RZ, c[0x0][0x3e0] ;  /* 0x0000f800ff057624 */ /* 0x000fe200078e00ff */
[----:B------:R-:W-:Y:S01]  /*02a0*/  MOV R90, RZ ;  /* 0x000000ff005a7202 */ /* 0x000fe20000000f00 */
[----:B------:R-:W-:Y:S01]  /*02b0*/  @!P2 IMAD R9, R42, c[0x0][0x384], R9 ;  /* 0x0000e1002a09aa24 */ /* 0x000fe200078e0209 */
[----:B------:R-:W-:Y:S01]  /*02c0*/  CS2R R70, SRZ ;  /* 0x0000000000467805 */ /* 0x000fe2000001ff00 */
[----:B------:R-:W-:Y:S01]  /*02d0*/  CS2R R72, SRZ ;  /* 0x0000000000487805 */ /* 0x000fe2000001ff00 */
[----:B------:R-:W-:Y:S01]  /*02e0*/  ISETP.GE.AND P1, PT, R5, 0x1, PT ;  /* 0x000000010500780c */ /* 0x000fe20003f26270 */
[----:B------:R-:W-:Y:S01]  /*02f0*/  CS2R R74, SRZ ;  /* 0x00000000004a7805 */ /* 0x000fe2000001ff00 */
[----:B------:R-:W1:Y:S01]  /*0300*/  S2R R5, SR_CTAID.Z ;  /* 0x0000000000057919 */ /* 0x000e620000002700 */
[----:B------:R-:W-:Y:S01]  /*0310*/  @!P2 IADD3 R2, R7, R9, RZ ;  /* 0x000000090702a210 */ /* 0x000fe20007ffe0ff */
[----:B------:R-:W-:Y:S01]  /*0320*/  CS2R R78, SRZ ;  /* 0x00000000004e7805 */ /* 0x000fe2000001ff00 */
[----:B------:R-:W-:Y:S01]  /*0330*/  SHF.R.S32.HI R7, RZ, 0x1f, R3 ;  /* 0x0000001fff077819 */ /* 0x000fe20000011403 */
[----:B------:R-:W-:Y:S01]  /*0340*/  CS2R R8, SRZ ;  /* 0x0000000000087805 */ /* 0x000fe2000001ff00 */
[----:B------:R-:W-:Y:S01]  /*0350*/  MOV R76, RZ ;  /* 0x000000ff004c7202 */ /* 0x000fe20000000f00 */
[----:B------:R-:W-:Y:S01]  /*0360*/  CS2R R80, SRZ ;  /* 0x0000000000507805 */ /* 0x000fe2000001ff00 */
[----:B------:R-:W-:Y:S01]  /*0370*/  IMAD.MOV.U32 R82, RZ, RZ, RZ ;  /* 0x000000ffff527224 */ /* 0x000fe200078e00ff */
[----:B0-----:R-:W-:-:S04]  /*0380*/  SHF.R.S32.HI R77, RZ, 0x1f, R6 ;  /* 0x0000001fff4d7819 */ /* 0x001fc80000011406 */
[CC--:B------:R-:W-:Y:S02]  /*0390*/  LEA.HI R46, R77.reuse, R6.reuse, RZ, 0x5 ;  /* 0x000000064d2e7211 */ /* 0x0c0fe400078f28ff */
[----:B------:R-:W-:Y:S02]  /*03a0*/  LEA.HI R83, R77, R6, RZ, 0x2 ;  /* 0x000000064d537211 */ /* 0x000fe400078f10ff */
[----:B------:R-:W-:Y:S01]  /*03b0*/  SHF.R.S32.HI R84, RZ, 0x5, R46 ;  /* 0x00000005ff547819 */ /* 0x000fe2000001142e */
[----:B------:R-:W-:Y:S05]  /*03c0*/  @!P1 BRA `(.L_x_248) ;  /* 0x00000ce000009947 */ /* 0x000fea0003800000 */
[C---:B------:R-:W-:Y:S01]  /*03d0*/  IMAD.WIDE R16, R42.reuse, 0x80, RZ ;  /* 0x000000802a107825 */ /* 0x040fe200078e02ff */
[----:B------:R-:W-:Y:S01]  /*03e0*/  MOV R40, c[0x0][0x1c0] ;  /* 0x0000700000287a02 */ /* 0x000fe20000000f00 */
[----:B------:R-:W-:Y:S01]  /*03f0*/  HFMA2.MMA R51, -RZ, RZ, 0, 0 ;  /* 0x00000000ff337435 */ /* 0x000fe200000001ff */
[----:B------:R-:W-:Y:S01]  /*0400*/  @!P2 MOV R39, 0xffffffff ;  /* 0xffffffff0027a802 */ /* 0x000fe20000000f00 */
[----:B------:R-:W-:Y:S01]  /*0410*/  IMAD.WIDE R42, R42, c[0x0][0x224], RZ ;  /* 0x000089002a2a7a25 */ /* 0x000fe200078e02ff */
[----:B------:R-:W-:Y:S01]  /*0420*/  SEL R16, R16, RZ, P0 ;  /* 0x000000ff10107207 */ /* 0x000fe20000000000 */
[----:B------:R-:W-:Y:S01]  /*0430*/  UMOV UR4, 0x2 ;  /* 0x0000000200047882 */ /* 0x000fe20000000000 */
[----:B------:R-:W-:Y:S01]  /*0440*/  SEL R38, R17, RZ, P0 ;  /* 0x000000ff11267207 */ /* 0x000fe20000000000 */
[----:B------:R-:W-:Y:S01]  /*0450*/  IMAD R17, R43, c[0x0][0x1c0], RZ ;  /* 0x000070002b117a24 */ /* 0x000fe200078e02ff */
[----:B------:R-:W-:Y:S01]  /*0460*/  IADD3 R47, P0, R3, R16, RZ ;  /* 0x00000010032f7210 */ /* 0x000fe20007f1e0ff */
[----:B------:R-:W-:Y:S01]  /*0470*/  ULDC.64 UR10, c[0x0][0x3d8] ;  /* 0x0000f600000a7ab9 */ /* 0x000fe20000000a00 */
[----:B------:R-:W-:Y:S01]  /*0480*/  SHF.R.S32.HI R16, RZ, 0x1f, R40 ;  /* 0x0000001fff107819 */ /* 0x000fe20000011428 */
[----:B------:R-:W-:Y:S01]  /*0490*/  IMAD.WIDE R40, R40, c[0x0][0x22c], RZ ;  /* 0x00008b0028287a25 */ /* 0x000fe200078e02ff */
[----:B------:R-:W-:Y:S01]  /*04a0*/  IADD3.X R49, R7, R38, RZ, P0, !PT ;  /* 0x0000002607317210 */ /* 0x000fe200007fe4ff */
[----:B------:R-:W-:Y:S01]  /*04b0*/  USHF.L.U64.HI UR4, UR10, UR4, UR11 ;  /* 0x000000040a047299 */ /* 0x000fe2000801020b */
[----:B------:R-:W-:Y:S01]  /*04c0*/  MOV R85, c[0x0][0x22c] ;  /* 0x00008b0000557a02 */ /* 0x000fe20000000f00 */
[----:B------:R-:W-:Y:S01]  /*04d0*/  IMAD R53, R42, R16, R17 ;  /* 0x000000102a357224 */ /* 0x000fe200078e0211 */
[----:B------:R-:W-:Y:S01]  /*04e0*/  ULDC.64 UR8, c[0x0][0x350] ;  /* 0x0000d40000087ab9 */ /* 0x000fe20000000a00 */
[----:B------:R-:W-:-:S02]  /*04f0*/  IMAD R38, R49, c[0x0][0x1c0], RZ ;  /* 0x0000700031267a24 */ /* 0x000fc400078e02ff */
[----:B------:R-:W-:-:S04]  /*0500*/  IMAD.WIDE.U32 R42, R42, c[0x0][0x1c0], RZ ;  /* 0x000070002a2a7a25 */ /* 0x000fc800078e00ff */
[----:B------:R-:W-:Y:S02]  /*0510*/  IMAD R55, R16, R47, R38 ;  /* 0x0000002f10377224 */ /* 0x000fe400078e0226 */
[----:B------:R-:W-:-:S04]  /*0520*/  IMAD.WIDE.U32 R16, R47, c[0x0][0x1c0], RZ ;  /* 0x000070002f107a25 */ /* 0x000fc800078e00ff */
[----:B------:R-:W-:Y:S01]  /*0530*/  IMAD.IADD R48, R43, 0x1, R53 ;  /* 0x000000012b307824 */ /* 0x000fe200078e0235 */
[----:B------:R-:W-:Y:S01]  /*0540*/  IADD3 R43, R17, R55, RZ ;  /* 0x00000037112b7210 */ /* 0x000fe20007ffe0ff */
[-C--:B------:R-:W-:Y:S01]  /*0550*/  IMAD R50, R41, R39.reuse, RZ ;  /* 0x0000002729327224 */ /* 0x080fe200078e02ff */
[----:B------:R-:W-:Y:S01]  /*0560*/  SHF.R.S32.HI R17, RZ, 0x1f, R85 ;  /* 0x0000001fff117819 */ /* 0x000fe20000011455 */
[----:B------:R-:W-:-:S04]  /*0570*/  IMAD.WIDE.U32 R44, R40, R39, RZ ;  /* 0x00000027282c7225 */ /* 0x000fc800078e00ff */
[----:B------:R-:W-:-:S04]  /*0580*/  IMAD.WIDE.U32 R38, R42, c[0x0][0x22c], RZ ;  /* 0x00008b002a267a25 */ /* 0x000fc800078e00ff */
[----:B------:R-:W-:Y:S02]  /*0590*/  IMAD R51, R40, R51, R50 ;  /* 0x0000003328337224 */ /* 0x000fe400078e0232 */
[----:B------:R-:W-:Y:S02]  /*05a0*/  IMAD R48, R48, c[0x0][0x22c], RZ ;  /* 0x00008b0030307a24 */ /* 0x000fe400078e02ff */
[----:B------:R-:W-:Y:S01]  /*05b0*/  IMAD R50, R43, c[0x0][0x22c], RZ ;  /* 0x00008b002b327a24 */ /* 0x000fe200078e02ff */
[----:B------:R-:W-:Y:S01]  /*05c0*/  SEL R43, R38, R44, !P2 ;  /* 0x0000002c262b7207 */ /* 0x000fe20005000000 */
[----:B------:R-:W-:Y:S01]  /*05d0*/  IMAD R38, R17, R42, R48 ;  /* 0x0000002a11267224 */ /* 0x000fe200078e0230 */
[----:B------:R-:W-:Y:S01]  /*05e0*/  IADD3 R44, R45, R51, RZ ;  /* 0x000000332d2c7210 */ /* 0x000fe20007ffe0ff */
[----:B------:R-:W-:Y:S01]  /*05f0*/  IMAD R53, R17, R16, R50 ;  /* 0x0000001011357224 */ /* 0x000fe200078e0232 */
[----:B------:R-:W-:Y:S01]  /*0600*/  LOP3.LUT R45, R46, 0xffffffe0, RZ, 0xc0, !PT ;  /* 0xffffffe02e2d7812 */ /* 0x000fe200078ec0ff */
[----:B------:R-:W-:Y:S01]  /*0610*/  IMAD.WIDE.U32 R16, R16, c[0x0][0x22c], RZ ;  /* 0x00008b0010107a25 */ /* 0x000fe200078e00ff */
[----:B------:R-:W-:-:S02]  /*0620*/  @!P2 IADD3 R44, R39, R38, RZ ;  /* 0x00000026272ca210 */ /* 0x000fc40007ffe0ff */
[----:B------:R-:W-:Y:S01]  /*0630*/  IADD3 R45, -R45, R6, RZ ;  /* 0x000000062d2d7210 */ /* 0x000fe20007ffe1ff */
[----:B------:R-:W-:Y:S01]  /*0640*/  IMAD R85, R85, c[0x0][0x1c0], RZ ;  /* 0x0000700055557a24 */ /* 0x000fe200078e02ff */
[----:B------:R-:W-:Y:S01]  /*0650*/  IADD3 R17, R17, R53, RZ ;  /* 0x0000003511117210 */ /* 0x000fe20007ffe0ff */
[----:B-1----:R-:W-:Y:S01]  /*0660*/  IMAD R51, R5, c[0x0][0x22c], RZ ;  /* 0x00008b0005337a24 */ /* 0x002fe200078e02ff */
[C---:B------:R-:W-:Y:S01]  /*0670*/  SHF.L.U32 R88, R16.reuse, 0x2, RZ ;  /* 0x0000000210587819 */ /* 0x040fe200000006ff */
[----:B------:R-:W-:Y:S01]  /*0680*/  IMAD.SHL.U32 R53, R85, 0x8, RZ ;  /* 0x0000000855357824 */ /* 0x000fe200078e00ff */
[----:B------:R-:W-:Y:S01]  /*0690*/  SHF.L.U64.HI R89, R16, 0x2, R17 ;  /* 0x0000000210597819 */ /* 0x000fe20000010211 */
[----:B------:R-:W-:Y:S01]  /*06a0*/  IMAD R55, R84, R85, R45 ;  /* 0x0000005554377224 */ /* 0x000fe200078e022d */
[----:B------:R-:W-:Y:S01]  /*06b0*/  IADD3 R38, P0, R51, R43, RZ ;  /* 0x0000002b33267210 */ /* 0x000fe20007f1e0ff */
[----:B------:R-:W-:Y:S01]  /*06c0*/  IMAD R49, R49, R40, RZ ;  /* 0x0000002831317224 */ /* 0x000fe200078e02ff */
[C---:B------:R-:W-:Y:S01]  /*06d0*/  IADD3 R48, R53.reuse, 0x20, R53 ;  /* 0x0000002035307810 */ /* 0x040fe20007ffe035 */
[----:B------:R-:W-:Y:S01]  /*06e0*/  IMAD.WIDE R16, R53, 0x4, R88 ;  /* 0x0000000435107825 */ /* 0x000fe200078e0258 */
[----:B------:R-:W-:-:S02]  /*06f0*/  LEA.HI.X.SX32 R39, R51, R44, 0x1, P0 ;  /* 0x0000002c33277211 */ /* 0x000fc400000f0eff */
[----:B------:R-:W-:Y:S01]  /*0700*/  IADD3 R46, R53, R48, RZ ;  /* 0x00000030352e7210 */ /* 0x000fe20007ffe0ff */
[-C--:B------:R-:W-:Y:S01]  /*0710*/  IMAD R49, R41, R47.reuse, R49 ;  /* 0x0000002f29317224 */ /* 0x080fe200078e0231 */
[----:B------:R-:W-:Y:S01]  /*0720*/  SHF.R.S32.HI R41, RZ, 0x1f, R55 ;  /* 0x0000001fff297819 */ /* 0x000fe20000011437 */
[----:B------:R-:W-:Y:S01]  /*0730*/  IMAD.WIDE.U32 R38, R40, R47, R38 ;  /* 0x0000002f28267225 */ /* 0x000fe200078e0026 */
[----:B------:R-:W-:Y:S02]  /*0740*/  IADD3 R45, R53, R46, RZ ;  /* 0x0000002e352d7210 */ /* 0x000fe40007ffe0ff */
[----:B------:R-:W-:Y:S01]  /*0750*/  SHF.L.U32 R87, R43, 0x2, RZ ;  /* 0x000000022b577819 */ /* 0x000fe200000006ff */
[----:B------:R-:W-:Y:S01]  /*0760*/  IMAD.WIDE R88, R51, 0x4, R88 ;  /* 0x0000000433587825 */ /* 0x000fe200078e0258 */
[----:B------:R-:W-:Y:S02]  /*0770*/  IADD3 R38, P0, R55, R38, RZ ;  /* 0x0000002637267210 */ /* 0x000fe40007f1e0ff */
[----:B------:R-:W-:Y:S01]  /*0780*/  IADD3 R42, R53, R45, RZ ;  /* 0x0000002d352a7210 */ /* 0x000fe20007ffe0ff */
[----:B------:R-:W-:Y:S01]  /*0790*/  IMAD.WIDE R16, R51, 0x4, R16 ;  /* 0x0000000433107825 */ /* 0x000fe200078e0210 */
[----:B------:R-:W-:-:S02]  /*07a0*/  IADD3.X R41, R41, R39, R49, P0, !PT ;  /* 0x0000002729297210 */ /* 0x000fc400007fe431 */
[----:B------:R-:W-:Y:S01]  /*07b0*/  IADD3 R40, R53, R42, RZ ;  /* 0x0000002a35287210 */ /* 0x000fe20007ffe0ff */
[----:B------:R-:W-:Y:S01]  /*07c0*/  IMAD.WIDE R88, R55, 0x4, R88 ;  /* 0x0000000437587825 */ /* 0x000fe200078e0258 */
[C---:B------:R-:W-:Y:S02]  /*07d0*/  SHF.L.U64.HI R51, R38.reuse, 0x2, R41 ;  /* 0x0000000226337819 */ /* 0x040fe40000010229 */
[----:B------:R-:W-:Y:S01]  /*07e0*/  IADD3 R39, R53, R40, RZ ;  /* 0x0000002835277210 */ /* 0x000fe20007ffe0ff */
[----:B------:R-:W-:Y:S01]  /*07f0*/  IMAD.SHL.U32 R50, R38, 0x4, RZ ;  /* 0x0000000426327824 */ /* 0x000fe200078e00ff */
[----:B------:R-:W-:Y:S01]  /*0800*/  IADD3 R86, P1, R88, R87, RZ ;  /* 0x0000005758567210 */ /* 0x000fe20007f3e0ff */
[----:B------:R-:W-:Y:S01]  /*0810*/  IMAD.WIDE R16, R55, 0x4, R16 ;  /* 0x0000000437107825 */ /* 0x000fe200078e0210 */
[----:B------:R-:W-:-:S03]  /*0820*/  SHF.L.U64.HI R55, R43, 0x2, R44 ;  /* 0x000000022b377819 */ /* 0x000fc6000001022c */
[--C-:B------:R-:W-:Y:S01]  /*0830*/  IMAD.WIDE R38, R39, 0x4, R50.reuse ;  /* 0x0000000427267825 */ /* 0x100fe200078e0232 */
[----:B------:R-:W-:Y:S02]  /*0840*/  IADD3 R87, P0, R16, R87, RZ ;  /* 0x0000005710577210 */ /* 0x000fe40007f1e0ff */
[-C--:B------:R-:W-:Y:S01]  /*0850*/  IADD3.X R88, R89, R55.reuse, RZ, P1, !PT ;  /* 0x0000003759587210 */ /* 0x080fe20000ffe4ff */
[--C-:B------:R-:W-:Y:S01]  /*0860*/  IMAD.WIDE R40, R40, 0x4, R50.reuse ;  /* 0x0000000428287825 */ /* 0x100fe200078e0232 */
[----:B------:R-:W-:Y:S02]  /*0870*/  IADD3.X R89, R17, R55, RZ, P0, !PT ;  /* 0x0000003711597210 */ /* 0x000fe400007fe4ff */
[----:B------:R-:W-:Y:S01]  /*0880*/  CS2R R16, SRZ ;  /* 0x0000000000107805 */ /* 0x000fe2000001ff00 */
[----:B------:R-:W-:-:S04]  /*0890*/  IMAD.WIDE R42, R42, 0x4, R50 ;  /* 0x000000042a2a7825 */ /* 0x000fc800078e0232 */
[----:B------:R-:W-:-:S04]  /*08a0*/  IMAD.WIDE R44, R45, 0x4, R50 ;  /* 0x000000042d2c7825 */ /* 0x000fc800078e0232 */
[----:B------:R-:W-:-:S04]  /*08b0*/  IMAD.WIDE R46, R46, 0x4, R50 ;  /* 0x000000042e2e7825 */ /* 0x000fc800078e0232 */
[----:B------:R-:W-:-:S04]  /*08c0*/  IMAD.WIDE R48, R48, 0x4, R50 ;  /* 0x0000000430307825 */ /* 0x000fc800078e0232 */
[----:B------:R-:W-:-:S06]  /*08d0*/  IMAD.WIDE R50, R85, 0x20, R50 ;  /* 0x0000002055327825 */ /* 0x000fcc00078e0232 */
[----:B------:R-:W-:-:S05]  /*08e0*/  IMAD.WIDE R50, R53, 0x4, R50 ;  /* 0x0000000435327825 */ /* 0x000fca00078e0232 */
.L_x_249:
[----:B------:R-:W-:-:S04]  /*08f0*/  IADD3 R52, P0, R50, UR8, RZ ;  /* 0x0000000832347c10 */ /* 0x000fc8000ff1e0ff */
[----:B------:R-:W-:-:S05]  /*0900*/  IADD3.X R53, R51, UR9, RZ, P0, !PT ;  /* 0x0000000933357c10 */ /* 0x000fca00087fe4ff */
[C---:B------:R-:W-:Y:S01]  /*0910*/  IMAD.WIDE R54, R85.reuse, 0x20, R52 ;  /* 0x0000002055367825 */ /* 0x040fe200078e0234 */
[----:B------:R-:W-:Y:S01]  /*0920*/  IADD3 R92, P0, R86, UR8, RZ ;  /* 0x00000008565c7c10 */ /* 0x000fe2000ff1e0ff */
[----:B------:R0:W2:Y:S04]  /*0930*/  LDG.E R53, [R52.64] ;  /* 0x0000000634357981 */ /* 0x0000a8000c1e1900 */
[----:B------:R-:W-:Y:S02]  /*0940*/  IMAD.WIDE R56, R85, 0x20, R54 ;  /* 0x0000002055387825 */ /* 0x000fe400078e0236 */
[----:B------:R1:W3:Y:S01]  /*0950*/  LDG.E R54, [R54.64] ;  /* 0x0000000636367981 */ /* 0x0002e2000c1e1900 */
[----:B------:R-:W-:-:S03]  /*0960*/  IADD3.X R93, R88, UR9, RZ, P0, !PT ;  /* 0x00000009585d7c10 */ /* 0x000fc600087fe4ff */
[C---:B------:R-:W-:Y:S02]  /*0970*/  IMAD.WIDE R58, R85.reuse, 0x20, R56 ;  /* 0x00000020553a7825 */ /* 0x040fe400078e0238 */
[----:B------:R4:W5:Y:S04]  /*0980*/  LDG.E R57, [R56.64] ;  /* 0x0000000638397981 */ /* 0x000968000c1e1900 */
[----:B------:R4:W5:Y:S01]  /*0990*/  LDG.E R91, [R58.64] ;  /* 0x000000063a5b7981 */ /* 0x000962000c1e1900 */
[----:B------:R-:W-:Y:S01]  /*09a0*/  IMAD.WIDE R60, R85, 0x20, R58 ;  /* 0x00000020553c7825 */ /* 0x000fe200078e023a */
[----:B0-----:R-:W-:Y:S02]  /*09b0*/  IADD3 R52, P0, R87, UR8, RZ ;  /* 0x0000000857347c10 */ /* 0x001fe4000ff1e0ff */
[----:B-1----:R-:W5:Y:S04]  /*09c0*/  LDG.E R55, [R92.64+0x80] ;  /* 0x000080065c377981 */ /* 0x002f68000c1e1900 */
[----:B----4-:R0:W4:Y:S04]  /*09d0*/  LDG.E R56, [R92.64+0x180] ;  /* 0x000180065c387981 */ /* 0x010128000c1e1900 */
[----:B------:R0:W4:Y:S01]  /*09e0*/  LDG.E R59, [R92.64] ;  /* 0x000000065c3b7981 */ /* 0x000122000c1e1900 */
[----:B------:R-:W-:-:S03]  /*09f0*/  IMAD.WIDE R62, R85, 0x20, R60 ;  /* 0x00000020553e7825 */ /* 0x000fc600078e023c */
[----:B------:R1:W4:Y:S04]  /*0a00*/  LDG.E R60, [R60.64] ;  /* 0x000000063c3c7981 */ /* 0x000328000c1e1900 */
[----:B------:R0:W4:Y:S04]  /*0a10*/  LDG.E R63, [R62.64] ;  /* 0x000000063e3f7981 */ /* 0x000128000c1e1900 */
[----:B------:R0:W4:Y:S04]  /*0a20*/  LDG.E R58, [R92.64+0x100] ;  /* 0x000100065c3a7981 */ /* 0x000128000c1e1900 */
[----:B-1----:R1:W4:Y:S01]  /*0a30*/  LDG.E R61, [R92.64+0x280] ;  /* 0x000280065c3d7981 */ /* 0x002322000c1e1900 */
[----:B---3--:R-:W-:-:S03]  /*0a40*/  FADD.FTZ R79, R54, R79 ;  /* 0x0000004f364f7221 */ /* 0x008fc60000010000 */
[----:B------:R1:W3:Y:S01]  /*0a50*/  LDG.E R54, [R92.64+0x200] ;  /* 0x000200065c367981 */ /* 0x0002e2000c1e1900 */
[----:B--2---:R-:W-:Y:S01]  /*0a60*/  FADD.FTZ R80, R53, R80 ;  /* 0x0000005035507221 */ /* 0x004fe20000010000 */
[----:B------:R-:W-:Y:S01]  /*0a70*/  IADD3.X R53, R89, UR9, RZ, P0, !PT ;  /* 0x0000000959357c10 */ /* 0x000fe200087fe4ff */
[----:B-----5:R-:W-:-:S04]  /*0a80*/  FADD.FTZ R78, R57, R78 ;  /* 0x0000004e394e7221 */ /* 0x020fc80000010000 */
[----:B0-----:R0:W2:Y:S04]  /*0a90*/  LDG.E R62, [R52.64] ;  /* 0x00000006343e7981 */ /* 0x0010a8000c1e1900 */
[----:B------:R0:W5:Y:S01]  /*0aa0*/  LDG.E R57, [R52.64+0x200] ;  /* 0x0002000634397981 */ /* 0x000162000c1e1900 */
[----:B------:R-:W-:Y:S02]  /*0ab0*/  FADD.FTZ R76, R91, R76 ;  /* 0x0000004c5b4c7221 */ /* 0x000fe40000010000 */
[----:B------:R-:W-:Y:S01]  /*0ac0*/  FADD.FTZ R73, R55, R73 ;  /* 0x0000004937497221 */ /* 0x000fe20000010000 */
[----:B------:R0:W5:Y:S04]  /*0ad0*/  LDG.E R91, [R52.64+0x80] ;  /* 0x00008006345b7981 */ /* 0x000168000c1e1900 */
[----:B-1----:R0:W5:Y:S01]  /*0ae0*/  LDG.E R93, [R52.64+0x280] ;  /* 0x00028006345d7981 */ /* 0x002162000c1e1900 */
[----:B----4-:R-:W-:-:S03]  /*0af0*/  FADD.FTZ R82, R59, R82 ;  /* 0x000000523b527221 */ /* 0x010fc60000010000 */
[----:B------:R0:W4:Y:S01]  /*0b00*/  LDG.E R59, [R52.64+0x180] ;  /* 0x00018006343b7981 */ /* 0x000122000c1e1900 */
[----:B------:R-:W-:-:S03]  /*0b10*/  FADD.FTZ R74, R63, R74 ;  /* 0x0000004a3f4a7221 */ /* 0x000fc60000010000 */
[----:B------:R0:W4:Y:S01]  /*0b20*/  LDG.E R63, [R52.64+0x100] ;  /* 0x00010006343f7981 */ /* 0x000122000c1e1900 */
[----:B------:R-:W-:Y:S02]  /*0b30*/  FADD.FTZ R75, R60, R75 ;  /* 0x0000004b3c4b7221 */ /* 0x000fe40000010000 */
[----:B------:R-:W-:Y:S02]  /*0b40*/  FADD.FTZ R65, R58, R65 ;  /* 0x000000413a417221 */ /* 0x000fe40000010000 */
[----:B------:R-:W-:Y:S02]  /*0b50*/  FADD.FTZ R31, R56, R31 ;  /* 0x0000001f381f7221 */ /* 0x000fe40000010000 */
[----:B------:R-:W-:Y:S02]  /*0b60*/  FADD.FTZ R15, R61, R15 ;  /* 0x0000000f3d0f7221 */ /* 0x000fe40000010000 */
[----:B---3--:R-:W-:Y:S01]  /*0b70*/  FADD.FTZ R23, R54, R23 ;  /* 0x0000001736177221 */ /* 0x008fe20000010000 */
[----:B------:R-:W-:-:S04]  /*0b80*/  IADD3 R54, P0, R48, UR8, RZ ;  /* 0x0000000830367c10 */ /* 0x000fc8000ff1e0ff */
[----:B------:R-:W-:Y:S02]  /*0b90*/  IADD3.X R55, R49, UR9, RZ, P0, !PT ;  /* 0x0000000931377c10 */ /* 0x000fe400087fe4ff */
[----:B0-----:R-:W-:Y:S01]  /*0ba0*/  IADD3 R52, P0, R46, UR8, RZ ;  /* 0x000000082e347c10 */ /* 0x001fe2000ff1e0ff */
[----:B--2---:R-:W-:Y:S02]  /*0bb0*/  FADD.FTZ R81, R62, R81 ;  /* 0x000000513e517221 */ /* 0x004fe40000010000 */
[----:B------:R0:W2:Y:S01]  /*0bc0*/  LDG.E R62, [R54.64] ;  /* 0x00000006363e7981 */ /* 0x0000a2000c1e1900 */
[----:B------:R-:W-:Y:S01]  /*0bd0*/  IADD3.X R53, R47, UR9, RZ, P0, !PT ;  /* 0x000000092f357c10 */ /* 0x000fe200087fe4ff */
[----:B-----5:R-:W-:Y:S02]  /*0be0*/  FADD.FTZ R22, R57, R22 ;  /* 0x0000001639167221 */ /* 0x020fe40000010000 */
[----:B------:R0:W3:Y:S04]  /*0bf0*/  LDG.E R60, [R54.64+0x80] ;  /* 0x00008006363c7981 */ /* 0x0000e8000c1e1900 */
[----:B------:R0:W5:Y:S04]  /*0c00*/  LDG.E R58, [R54.64+0x100] ;  /* 0x00010006363a7981 */ /* 0x000168000c1e1900 */
[----:B------:R0:W5:Y:S01]  /*0c10*/  LDG.E R56, [R54.64+0x180] ;  /* 0x0001800636387981 */ /* 0x000162000c1e1900 */
[----:B----4-:R-:W-:-:S03]  /*0c20*/  FADD.FTZ R30, R59, R30 ;  /* 0x0000001e3b1e7221 */ /* 0x010fc60000010000 */
[----:B------:R0:W4:Y:S04]  /*0c30*/  LDG.E R92, [R54.64+0x200] ;  /* 0x00020006365c7981 */ /* 0x000128000c1e1900 */
[----:B------:R1:W4:Y:S04]  /*0c40*/  LDG.E R61, [R52.64+0x80] ;  /* 0x00008006343d7981 */ /* 0x000328000c1e1900 */
[----:B------:R1:W4:Y:S04]  /*0c50*/  LDG.E R59, [R52.64+0x100] ;  /* 0x00010006343b7981 */ /* 0x000328000c1e1900 */
[----:B------:R1:W4:Y:S01]  /*0c60*/  LDG.E R57, [R52.64+0x180] ;  /* 0x0001800634397981 */ /* 0x000322000c1e1900 */
[----:B0-----:R-:W-:Y:S01]  /*0c70*/  IADD3 R54, P0, R44, UR8, RZ ;  /* 0x000000082c367c10 */ /* 0x001fe2000ff1e0ff */
[----:B------:R-:W-:-:S02]  /*0c80*/  FADD.FTZ R72, R91, R72 ;  /* 0x000000485b487221 */ /* 0x000fc40000010000 */
[----:B------:R-:W-:Y:S01]  /*0c90*/  FADD.FTZ R64, R63, R64 ;  /* 0x000000403f407221 */ /* 0x000fe20000010000 */
[----:B------:R1:W4:Y:S01]  /*0ca0*/  LDG.E R91, [R52.64+0x200] ;  /* 0x00020006345b7981 */ /* 0x000322000c1e1900 */
[----:B------:R-:W-:-:S03]  /*0cb0*/  IADD3.X R55, R45, UR9, RZ, P0, !PT ;  /* 0x000000092d377c10 */ /* 0x000fc600087fe4ff */
[----:B------:R1:W4:Y:S02]  /*0cc0*/  LDG.E R63, [R52.64] ;  /* 0x00000006343f7981 */ /* 0x000324000c1e1900 */
[----:B-1----:R-:W-:-:S04]  /*0cd0*/  IADD3 R52, P0, R42, UR8, RZ ;  /* 0x000000082a347c10 */ /* 0x002fc8000ff1e0ff */
[----:B------:R-:W-:Y:S01]  /*0ce0*/  IADD3.X R53, R43, UR9, RZ, P0, !PT ;  /* 0x000000092b357c10 */ /* 0x000fe200087fe4ff */
[----:B--2---:R-:W-:Y:S02]  /*0cf0*/  FADD.FTZ R71, R62, R71 ;  /* 0x000000473e477221 */ /* 0x004fe40000010000 */
[----:B------:R0:W2:Y:S01]  /*0d00*/  LDG.E R62, [R54.64] ;  /* 0x00000006363e7981 */ /* 0x0000a2000c1e1900 */
[----:B---3--:R-:W-:-:S03]  /*0d10*/  FADD.FTZ R37, R60, R37 ;  /* 0x000000253c257221 */ /* 0x008fc60000010000 */
[----:B------:R0:W3:Y:S01]  /*0d20*/  LDG.E R60, [R54.64+0x80] ;  /* 0x00008006363c7981 */ /* 0x0000e2000c1e1900 */
[----:B-----5:R-:W-:-:S03]  /*0d30*/  FADD.FTZ R29, R58, R29 ;  /* 0x0000001d3a1d7221 */ /* 0x020fc60000010000 */
[----:B------:R0:W5:Y:S01]  /*0d40*/  LDG.E R58, [R54.64+0x100] ;  /* 0x00010006363a7981 */ /* 0x000162000c1e1900 */
[----:B------:R-:W-:-:S03]  /*0d50*/  FADD.FTZ R21, R56, R21 ;  /* 0x0000001538157221 */ /* 0x000fc60000010000 */
[----:B------:R0:W5:Y:S01]  /*0d60*/  LDG.E R56, [R54.64+0x180] ;  /* 0x0001800636387981 */ /* 0x000162000c1e1900 */
[----:B----4-:R-:W-:-:S03]  /*0d70*/  FADD.FTZ R13, R92, R13 ;  /* 0x0000000d5c0d7221 */ /* 0x010fc60000010000 */
[----:B------:R0:W4:Y:S01]  /*0d80*/  LDG.E R92, [R54.64+0x200] ;  /* 0x00020006365c7981 */ /* 0x000122000c1e1900 */
[----:B------:R-:W-:-:S03]  /*0d90*/  FADD.FTZ R36, R61, R36 ;  /* 0x000000243d247221 */ /* 0x000fc60000010000 */
[----:B------:R1:W4:Y:S01]  /*0da0*/  LDG.E R61, [R52.64+0x80] ;  /* 0x00008006343d7981 */ /* 0x000322000c1e1900 */
[----:B------:R-:W-:-:S03]  /*0db0*/  FADD.FTZ R28, R59, R28 ;  /* 0x0000001c3b1c7221 */ /* 0x000fc60000010000 */
[----:B------:R1:W4:Y:S01]  /*0dc0*/  LDG.E R59, [R52.64+0x100] ;  /* 0x00010006343b7981 */ /* 0x000322000c1e1900 */
[----:B------:R-:W-:-:S03]  /*0dd0*/  FADD.FTZ R20, R57, R20 ;  /* 0x0000001439147221 */ /* 0x000fc60000010000 */
[----:B------:R1:W4:Y:S01]  /*0de0*/  LDG.E R57, [R52.64+0x180] ;  /* 0x0001800634397981 */ /* 0x000322000c1e1900 */
[----:B0-----:R-:W-:Y:S01]  /*0df0*/  IADD3 R54, P0, R40, UR8, RZ ;  /* 0x0000000828367c10 */ /* 0x001fe2000ff1e0ff */
[----:B------:R-:W-:Y:S02]  /*0e00*/  FADD.FTZ R12, R91, R12 ;  /* 0x0000000c5b0c7221 */ /* 0x000fe40000010000 */
[----:B------:R1:W4:Y:S01]  /*0e10*/  LDG.E R91, [R52.64+0x200] ;  /* 0x00020006345b7981 */ /* 0x000322000c1e1900 */
[----:B------:R-:W-:Y:S01]  /*0e20*/  IADD3.X R55, R41, UR9, RZ, P0, !PT ;  /* 0x0000000929377c10 */ /* 0x000fe200087fe4ff */
[----:B------:R-:W-:Y:S02]  /*0e30*/  FADD.FTZ R70, R63, R70 ;  /* 0x000000463f467221 */ /* 0x000fe40000010000 */
[----:B------:R1:W4:Y:S01]  /*0e40*/  LDG.E R63, [R52.64] ;  /* 0x00000006343f7981 */ /* 0x000322000c1e1900 */
[----:B------:R-:W-:-:S03]  /*0e50*/  FADD.FTZ R14, R93, R14 ;  /* 0x0000000e5d0e7221 */ /* 0x000fc60000010000 */
[----:B------:R0:W4:Y:S01]  /*0e60*/  LDG.E R93, [R54.64] ;  /* 0x00000006365d7981 */ /* 0x000122000c1e1900 */
[----:B-1----:R-:W-:-:S04]  /*0e70*/  IADD3 R52, P0, R38, UR8, RZ ;  /* 0x0000000826347c10 */ /* 0x002fc8000ff1e0ff */
[----:B------:R-:W-:Y:S01]  /*0e80*/  IADD3.X R53, R39, UR9, RZ, P0, !PT ;  /* 0x0000000927357c10 */ /* 0x000fe200087fe4ff */
[----:B--2---:R-:W-:Y:S02]  /*0e90*/  FADD.FTZ R69, R62, R69 ;  /* 0x000000453e457221 */ /* 0x004fe40000010000 */
[----:B------:R0:W2:Y:S01]  /*0ea0*/  LDG.E R62, [R54.64+0x200] ;  /* 0x00020006363e7981 */ /* 0x0000a2000c1e1900 */
[----:B---3--:R-:W-:-:S03]  /*0eb0*/  FADD.FTZ R35, R60, R35 ;  /* 0x000000233c237221 */ /* 0x008fc60000010000 */
[----:B------:R0:W3:Y:S01]  /*0ec0*/  LDG.E R60, [R54.64+0x80] ;  /* 0x00008006363c7981 */ /* 0x0000e2000c1e1900 */
[----:B-----5:R-:W-:-:S03]  /*0ed0*/  FADD.FTZ R27, R58, R27 ;  /* 0x0000001b3a1b7221 */ /* 0x020fc60000010000 */
[----:B------:R0:W5:Y:S01]  /*0ee0*/  LDG.E R58, [R54.64+0x100] ;  /* 0x00010006363a7981 */ /* 0x000162000c1e1900 */
[----:B------:R-:W-:-:S03]  /*0ef0*/  FADD.FTZ R19, R56, R19 ;  /* 0x0000001338137221 */ /* 0x000fc60000010000 */
[----:B------:R0:W5:Y:S01]  /*0f00*/  LDG.E R56, [R54.64+0x180] ;  /* 0x0001800636387981 */ /* 0x000162000c1e1900 */
[----:B----4-:R-:W-:-:S03]  /*0f10*/  FADD.FTZ R11, R92, R11 ;  /* 0x0000000b5c0b7221 */ /* 0x010fc60000010000 */
[----:B------:R-:W4:Y:S01]  /*0f20*/  LDG.E R92, [R52.64] ;  /* 0x00000006345c7981 */ /* 0x000f22000c1e1900 */
[----:B------:R-:W-:-:S03]  /*0f30*/  FADD.FTZ R68, R61, R68 ;  /* 0x000000443d447221 */ /* 0x000fc60000010000 */
[----:B------:R-:W4:Y:S01]  /*0f40*/  LDG.E R61, [R52.64+0x200] ;  /* 0x00020006343d7981 */ /* 0x000f22000c1e1900 */
[----:B------:R-:W-:-:S03]  /*0f50*/  FADD.FTZ R34, R59, R34 ;  /* 0x000000223b227221 */ /* 0x000fc60000010000 */
[----:B------:R-:W4:Y:S01]  /*0f60*/  LDG.E R59, [R52.64+0x100] ;  /* 0x00010006343b7981 */ /* 0x000f22000c1e1900 */
[----:B------:R-:W-:-:S03]  /*0f70*/  FADD.FTZ R26, R57, R26 ;  /* 0x0000001a391a7221 */ /* 0x000fc60000010000 */
[----:B------:R-:W4:Y:S04]  /*0f80*/  LDG.E R57, [R52.64+0x80] ;  /* 0x0000800634397981 */ /* 0x000f28000c1e1900 */
[----:B0-----:R-:W4:Y:S01]  /*0f90*/  LDG.E R55, [R52.64+0x180] ;  /* 0x0001800634377981 */ /* 0x001f22000c1e1900 */
[----:B------:R-:W-:-:S04]  /*0fa0*/  IADD3 R17, R17, 0x1, RZ ;  /* 0x0000000111117810 */ /* 0x000fc80007ffe0ff */
[----:B------:R-:W-:Y:S01]  /*0fb0*/  ISETP.GE.AND P0, PT, R17, c[0x0][0x3e0], PT ;  /* 0x0000f80011007a0c */ /* 0x000fe20003f06270 */
[----:B------:R-:W-:Y:S01]  /*0fc0*/  ULEA UR8, UP0, UR10, UR8, 0x2 ;  /* 0x000000080a087291 */ /* 0x000fe2000f80103f */
[----:B------:R-:W-:-:S03]  /*0fd0*/  FADD.FTZ R10, R63, R10 ;  /* 0x0000000a3f0a7221 */ /* 0x000fc60000010000 */
[----:B------:R-:W-:Y:S01]  /*0fe0*/  UIADD3.X UR9, UR9, UR4, URZ, UP0, !UPT ;  /* 0x0000000409097290 */ /* 0x000fe200087fe43f */
[----:B------:R-:W-:Y:S02]  /*0ff0*/  FADD.FTZ R18, R91, R18 ;  /* 0x000000125b127221 */ /* 0x000fe40000010000 */
[----:B------:R-:W-:Y:S02]  /*1000*/  FADD.FTZ R90, R93, R90 ;  /* 0x0000005a5d5a7221 */ /* 0x000fe40000010000 */
[----:B--2---:R-:W-:Y:S02]  /*1010*/  FADD.FTZ R8, R62, R8 ;  /* 0x000000083e087221 */ /* 0x004fe40000010000 */
[----:B---3--:R-:W-:Y:S02]  /*1020*/  FADD.FTZ R67, R60, R67 ;  /* 0x000000433c437221 */ /* 0x008fe40000010000 */
[----:B-----5:R-:W-:Y:S02]  /*1030*/  FADD.FTZ R33, R58, R33 ;  /* 0x000000213a217221 */ /* 0x020fe40000010000 */
[----:B------:R-:W-:-:S02]  /*1040*/  FADD.FTZ R25, R56, R25 ;  /* 0x0000001938197221 */ /* 0x000fc40000010000 */
[----:B----4-:R-:W-:Y:S02]  /*1050*/  FADD.FTZ R9, R92, R9 ;  /* 0x000000095c097221 */ /* 0x010fe40000010000 */
[----:B------:R-:W-:Y:S02]  /*1060*/  FADD.FTZ R16, R61, R16 ;  /* 0x000000103d107221 */ /* 0x000fe40000010000 */
[----:B------:R-:W-:Y:S02]  /*1070*/  FADD.FTZ R32, R59, R32 ;  /* 0x000000203b207221 */ /* 0x000fe40000010000 */
[----:B------:R-:W-:Y:S02]  /*1080*/  FADD.FTZ R66, R57, R66 ;  /* 0x0000004239427221 */ /* 0x000fe40000010000 */
[----:B------:R-:W-:Y:S01]  /*1090*/  FADD.FTZ R24, R55, R24 ;  /* 0x0000001837187221 */ /* 0x000fe20000010000 */
[----:B------:R-:W-:Y:S05]  /*10a0*/  @!P0 BRA `(.L_x_249) ;  /* 0xfffff84000008947 */ /* 0x000fea000383ffff */
.L_x_248:
[--C-:B------:R-:W-:Y:S01]  /*10b0*/  SHF.R.S32.HI R40, RZ, 0x2, R83.reuse ;  /* 0x00000002ff287819 */ /* 0x100fe20000011453 */
[----:B------:R-:W-:Y:S01]  /*10c0*/  FMUL.FTZ R46, R71, c[0x0][0x2e0] ;  /* 0x0000b800472e7a20 */ /* 0x000fe20000410000 */
[----:B------:R-:W-:Y:S01]  /*10d0*/  SHF.R.S32.HI R39, RZ, 0x1f, R83 ;  /* 0x0000001fff277819 */ /* 0x000fe20000011453 */
[----:B------:R-:W-:Y:S01]  /*10e0*/  FMUL.FTZ R47, R70, c[0x0][0x2e0] ;  /* 0x0000b800462f7a20 */ /* 0x000fe20000410000 */
[----:B------:R-:W-:Y:S01]  /*10f0*/  LEA.HI R17, R77, R6, RZ, 0x3 ;  /* 0x000000064d117211 */ /* 0x000fe200078f18ff */
[----:B------:R-:W-:Y:S01]  /*1100*/  FMUL.FTZ R69, R69, c[0x0][0x2e0] ;  /* 0x0000b80045457a20 */ /* 0x000fe20000410000 */
[----:B------:R-:W-:Y:S01]  /*1110*/  LEA.HI R39, R39, R40, RZ, 0x3 ;  /* 0x0000002827277211 */ /* 0x000fe200078f18ff */
[----:B------:R-:W-:Y:S01]  /*1120*/  FMUL.FTZ R10, R10, c[0x0][0x2e0] ;  /* 0x0000b8000a0a7a20 */ /* 0x000fe20000410000 */
[----:B------:R-:W-:Y:S01]  /*1130*/  F2FP.BF16.PACK_AB R46, R47, R46 ;  /* 0x0000002e2f2e723e */ /* 0x000fe200000010ff */
[----:B------:R-:W-:Y:S01]  /*1140*/  FMUL.FTZ R47, R9, c[0x0][0x2e0] ;  /* 0x0000b800092f7a20 */ /* 0x000fe20000410000 */
[----:B------:R-:W-:Y:S01]  /*1150*/  LOP3.LUT R39, R39, 0xfffffff8, RZ, 0xc0, !PT ;  /* 0xfffffff827277812 */ /* 0x000fe200078ec0ff */
[----:B------:R-:W-:Y:S01]  /*1160*/  FMUL.FTZ R29, R29, c[0x0][0x2e0] ;  /* 0x0000b8001d1d7a20 */ /* 0x000fe20000410000 */
[----:B------:R-:W-:Y:S01]  /*1170*/  F2FP.BF16.PACK_AB R9, R10, R69 ;  /* 0x000000450a09723e */ /* 0x000fe200000010ff */
[----:B------:R-:W-:Y:S01]  /*1180*/  FMUL.FTZ R10, R28, c[0x0][0x2e0] ;  /* 0x0000b8001c0a7a20 */ /* 0x000fe20000410000 */
[----:B------:R-:W-:Y:S01]  /*1190*/  LEA.HI R77, R77, R6, RZ, 0x6 ;  /* 0x000000064d4d7211 */ /* 0x000fe200078f30ff */
[----:B------:R-:W-:Y:S01]  /*11a0*/  FMUL.FTZ R19, R19, c[0x0][0x2e0] ;  /* 0x0000b80013137a20 */ /* 0x000fe20000410000 */
[----:B------:R-:W-:Y:S01]  /*11b0*/  IADD3 R40, R40, -R39, RZ ;  /* 0x8000002728287210 */ /* 0x000fe20007ffe0ff */
[----:B------:R-:W-:Y:S01]  /*11c0*/  FMUL.FTZ R26, R26, c[0x0][0x2e0] ;  /* 0x0000b8001a1a7a20 */ /* 0x000fe20000410000 */
[----:B------:R-:W-:Y:S01]  /*11d0*/  F2FP.BF16.PACK_AB R29, R10, R29 ;  /* 0x0000001d0a1d723e */ /* 0x000fe200000010ff */
[----:B------:R-:W-:Y:S01]  /*11e0*/  FMUL.FTZ R23, R23, c[0x0][0x2e0] ;  /* 0x0000b80017177a20 */ /* 0x000fe20000410000 */
[----:B------:R-:W-:Y:S01]  /*11f0*/  SHF.R.S32.HI R77, RZ, 0x6, R77 ;  /* 0x00000006ff4d7819 */ /* 0x000fe2000001144d */
[----:B------:R-:W-:Y:S01]  /*1200*/  FMUL.FTZ R22, R22, c[0x0][0x2e0] ;  /* 0x0000b80016167a20 */ /* 0x000fe20000410000 */
[----:B------:R-:W-:Y:S01]  /*1210*/  SHF.L.U32 R10, R40, 0x6, RZ ;  /* 0x00000006280a7819 */ /* 0x000fe200000006ff */
[----:B------:R-:W-:Y:S01]  /*1220*/  FMUL.FTZ R21, R21, c[0x0][0x2e0] ;  /* 0x0000b80015157a20 */ /* 0x000fe20000410000 */
[----:B------:R-:W-:Y:S01]  /*1230*/  LEA.HI R38, R84, R84, RZ, 0x1 ;  /* 0x0000005454267211 */ /* 0x000fe200078f08ff */
[----:B------:R-:W-:Y:S01]  /*1240*/  FMUL.FTZ R20, R20, c[0x0][0x2e0] ;  /* 0x0000b80014147a20 */ /* 0x000fe20000410000 */
[----:B------:R-:W-:Y:S01]  /*1250*/  LOP3.LUT R83, R83, 0x3ffffffc, RZ, 0xc0, !PT ;  /* 0x3ffffffc53537812 */ /* 0x000fe200078ec0ff */
[----:B------:R-:W-:Y:S01]  /*1260*/  FMUL.FTZ R15, R15, c[0x0][0x2e0] ;  /* 0x0000b8000f0f7a20 */ /* 0x000fe20000410000 */
[----:B------:R-:W-:Y:S01]  /*1270*/  LOP3.LUT R41, R17, 0x1ffffff8, RZ, 0xc0, !PT ;  /* 0x1ffffff811297812 */ /* 0x000fe200078ec0ff */
[----:B------:R-:W-:Y:S01]  /*1280*/  FMUL.FTZ R14, R14, c[0x0][0x2e0] ;  /* 0x0000b8000e0e7a20 */ /* 0x000fe20000410000 */
[----:B------:R-:W-:Y:S01]  /*1290*/  F2FP.BF16.PACK_AB R26, R26, R19 ;  /* 0x000000131a1a723e */ /* 0x000fe200000010ff */
[----:B------:R-:W-:Y:S01]  /*12a0*/  FMUL.FTZ R31, R31, c[0x0][0x2e0] ;  /* 0x0000b8001f1f7a20 */ /* 0x000fe20000410000 */
[----:B------:R-:W-:Y:S01]  /*12b0*/  SHF.L.U32 R19, R77, 0x3, RZ ;  /* 0x000000034d137819 */ /* 0x000fe200000006ff */
[----:B------:R-:W-:Y:S01]  /*12c0*/  FMUL.FTZ R30, R30, c[0x0][0x2e0] ;  /* 0x0000b8001e1e7a20 */ /* 0x000fe20000410000 */
[----:B------:R-:W-:Y:S01]  /*12d0*/  LOP3.LUT R10, R10, 0x1c0, RZ, 0xc0, !PT ;  /* 0x000001c00a0a7812 */ /* 0x000fe200078ec0ff */
[----:B------:R-:W-:Y:S01]  /*12e0*/  FMUL.FTZ R82, R82, c[0x0][0x2e0] ;  /* 0x0000b80052527a20 */ /* 0x000fe20000410000 */
[----:B------:R-:W-:Y:S01]  /*12f0*/  LOP3.LUT R43, R38, 0x1ffffe, RZ, 0xc0, !PT ;  /* 0x001ffffe262b7812 */ /* 0x000fe200078ec0ff */
[----:B------:R-:W-:Y:S01]  /*1300*/  FMUL.FTZ R81, R81, c[0x0][0x2e0] ;  /* 0x0000b80051517a20 */ /* 0x000fe20000410000 */
[----:B------:R-:W-:Y:S01]  /*1310*/  IADD3 R38, -R41, R6, RZ ;  /* 0x0000000629267210 */ /* 0x000fe20007ffe1ff */
[----:B------:R-:W-:Y:S01]  /*1320*/  IMAD.IADD R6, R6, 0x1, -R83 ;  /* 0x0000000106067824 */ /* 0x000fe200078e0a53 */
[----:B------:R-:W-:Y:S01]  /*1330*/  LOP3.LUT R19, R10, 0x18, R19, 0xf8, !PT ;  /* 0x000000180a137812 */ /* 0x000fe200078ef813 */
[----:B------:R-:W-:Y:S01]  /*1340*/  FMUL.FTZ R42, R80, c[0x0][0x2e0] ;  /* 0x0000b800502a7a20 */ /* 0x000fe20000410000 */
[----:B------:R-:W-:Y:S01]  /*1350*/  IADD3 R41, R84, -R43, RZ ;  /* 0x8000002b54297210 */ /* 0x000fe20007ffe0ff */
[----:B------:R-:W-:Y:S01]  /*1360*/  FMUL.FTZ R79, R79, c[0x0][0x2e0] ;  /* 0x0000b8004f4f7a20 */ /* 0x000fe20000410000 */
[----:B------:R-:W-:Y:S01]  /*1370*/  SHF.R.U32.HI R10, RZ, 0x3, R10 ;  /* 0x00000003ff0a7819 */ /* 0x000fe2000001160a */
[----:B------:R-:W-:Y:S01]  /*1380*/  FMUL.FTZ R44, R75, c[0x0][0x2e0] ;  /* 0x0000b8004b2c7a20 */ /* 0x000fe20000410000 */
[----:B------:R-:W-:Y:S01]  /*1390*/  LEA R41, R41, R6, 0x9 ;  /* 0x0000000629297211 */ /* 0x000fe200078e48ff */
[----:B------:R-:W-:Y:S01]  /*13a0*/  FMUL.FTZ R45, R74, c[0x0][0x2e0] ;  /* 0x0000b8004a2d7a20 */ /* 0x000fe20000410000 */
[----:B------:R-:W-:Y:S01]  /*13b0*/  LOP3.LUT R10, R19, R10, RZ, 0x3c, !PT ;  /* 0x0000000a130a7212 */ /* 0x000fe200078e3cff */
[----:B------:R-:W-:Y:S01]  /*13c0*/  FMUL.FTZ R90, R90, c[0x0][0x2e0] ;  /* 0x0000b8005a5a7a20 */ /* 0x000fe20000410000 */
[----:B------:R-:W-:Y:S01]  /*13d0*/  LOP3.LUT P0, RZ, R40, 0x4, RZ, 0xc0, !PT ;  /* 0x0000000428ff7812 */ /* 0x000fe2000780c0ff */
[----:B------:R-:W-:Y:S01]  /*13e0*/  FMUL.FTZ R73, R73, c[0x0][0x2e0] ;  /* 0x0000b80049497a20 */ /* 0x000fe20000410000 */
[----:B------:R-:W-:Y:S01]  /*13f0*/  F2FP.BF16.PACK_AB R22, R22, R23 ;  /* 0x000000171616723e */ /* 0x000fe200000010ff */
[----:B------:R-:W-:Y:S01]  /*1400*/  FMUL.FTZ R72, R72, c[0x0][0x2e0] ;  /* 0x0000b80048487a20 */ /* 0x000fe20000410000 */
[----:B------:R-:W-:Y:S01]  /*1410*/  F2FP.BF16.PACK_AB R21, R20, R21 ;  /* 0x000000151415723e */ /* 0x000fe200000010ff */
[----:B------:R-:W-:Y:S01]  /*1420*/  FMUL.FTZ R37, R37, c[0x0][0x2e0] ;  /* 0x0000b80025257a20 */ /* 0x000fe20000410000 */
[----:B------:R-:W-:Y:S01]  /*1430*/  SHF.R.S32.HI R20, RZ, 0x3, R17 ;  /* 0x00000003ff147819 */ /* 0x000fe20000011411 */
[----:B------:R-:W-:Y:S01]  /*1440*/  FMUL.FTZ R48, R36, c[0x0][0x2e0] ;  /* 0x0000b80024307a20 */ /* 0x000fe20000410000 */
[----:B------:R-:W-:Y:S01]  /*1450*/  F2FP.BF16.PACK_AB R23, R14, R15 ;  /* 0x0000000f0e17723e */ /* 0x000fe200000010ff */
[----:B------:R-:W-:Y:S01]  /*1460*/  FMUL.FTZ R49, R35, c[0x0][0x2e0] ;  /* 0x0000b80023317a20 */ /* 0x000fe20000410000 */
[----:B------:R-:W-:Y:S01]  /*1470*/  LEA R14, R41, R10, 0x1 ;  /* 0x0000000a290e7211 */ /* 0x000fe200078e08ff */
[----:B------:R-:W-:Y:S01]  /*1480*/  FMUL.FTZ R68, R68, c[0x0][0x2e0] ;  /* 0x0000b80044447a20 */ /* 0x000fe20000410000 */
[----:B------:R-:W-:Y:S01]  /*1490*/  F2FP.BF16.PACK_AB R28, R30, R31 ;  /* 0x0000001f1e1c723e */ /* 0x000fe200000010ff */
[----:B------:R-:W-:Y:S01]  /*14a0*/  IMAD.SHL.U32 R6, R20, 0x40, RZ ;  /* 0x0000004014067824 */ /* 0x000fe200078e00ff */
[----:B------:R-:W-:Y:S01]  /*14b0*/  SHF.L.U32 R30, R14, 0x1, RZ ;  /* 0x000000010e1e7819 */ /* 0x000fe200000006ff */
        /* <DEDUP_REMOVED lines=9> */
[----:B------:R-:W-:Y:S01]  /*1550*/  IADD3 R31, R30, 0x40, RZ ;  /* 0x000000401e1f7810 */ /* 0x000fe20007ffe0ff */
[----:B------:R-:W-:Y:S01]  /*1560*/  FMUL.FTZ R66, R66, c[0x0][0x2e0] ;  /* 0x0000b80042427a20 */ /* 0x000fe20000410000 */
[----:B------:R-:W-:Y:S01]  /*1570*/  F2FP.BF16.PACK_AB R45, R72, R73 ;  /* 0x00000049482d723e */ /* 0x000fe200000010ff */
[----:B------:R-:W-:Y:S01]  /*1580*/  FMUL.FTZ R33, R33, c[0x0][0x2e0] ;  /* 0x0000b80021217a20 */ /* 0x000fe20000410000 */
[----:B------:R-:W-:Y:S01]  /*1590*/  F2FP.BF16.PACK_AB R37, R48, R37 ;  /* 0x000000253025723e */ /* 0x000fe200000010ff */
[----:B------:R-:W-:Y:S01]  /*15a0*/  FMUL.FTZ R48, R27, c[0x0][0x2e0] ;  /* 0x0000b8001b307a20 */ /* 0x000fe20000410000 */
[----:B------:R-:W-:Y:S01]  /*15b0*/  F2FP.BF16.PACK_AB R47, R68, R49 ;  /* 0x00000031442f723e */ /* 0x000fe200000010ff */
[----:B------:R-:W-:Y:S01]  /*15c0*/  FMUL.FTZ R49, R34, c[0x0][0x2e0] ;  /* 0x0000b80022317a20 */ /* 0x000fe20000410000 */
[----:B------:R-:W-:Y:S01]  /*15d0*/  SHF.L.U32 R10, R38, 0x3, RZ ;  /* 0x00000003260a7819 */ /* 0x000fe200000006ff */
[----:B------:R-:W-:Y:S01]  /*15e0*/  FMUL.FTZ R32, R32, c[0x0][0x2e0] ;  /* 0x0000b80020207a20 */ /* 0x000fe20000410000 */
[----:B------:R-:W-:Y:S01]  /*15f0*/  LOP3.LUT R15, R6, 0x1c0, RZ, 0xc0, !PT ;  /* 0x000001c0060f7812 */ /* 0x000fe200078ec0ff */
[----:B------:R-:W-:Y:S01]  /*1600*/  FMUL.FTZ R13, R13, c[0x0][0x2e0] ;  /* 0x0000b8000d0d7a20 */ /* 0x000fe20000410000 */
[----:B------:R-:W-:Y:S01]  /*1610*/  @P0 IADD3 R31, R30, -0x40, RZ ;  /* 0xffffffc01e1f0810 */ /* 0x000fe20007ffe0ff */
[----:B------:R-:W-:Y:S01]  /*1620*/  FMUL.FTZ R12, R12, c[0x0][0x2e0] ;  /* 0x0000b8000c0c7a20 */ /* 0x000fe20000410000 */
[----:B------:R-:W-:Y:S01]  /*1630*/  F2FP.BF16.PACK_AB R43, R76, R43 ;  /* 0x0000002b4c2b723e */ /* 0x000fe200000010ff */
[----:B------:R-:W-:Y:S01]  /*1640*/  FMUL.FTZ R25, R25, c[0x0][0x2e0] ;  /* 0x0000b80019197a20 */ /* 0x000fe20000410000 */
[----:B------:R-:W-:Y:S01]  /*1650*/  F2FP.BF16.PACK_AB R36, R64, R65 ;  /* 0x000000414024723e */ /* 0x000fe200000010ff */
[----:B------:R-:W-:Y:S01]  /*1660*/  FMUL.FTZ R24, R24, c[0x0][0x2e0] ;  /* 0x0000b80018187a20 */ /* 0x000fe20000410000 */
[----:B------:R-:W-:Y:S01]  /*1670*/  SHF.R.U32.HI R14, RZ, 0x3, R15 ;  /* 0x00000003ff0e7819 */ /* 0x000fe2000001160f */
[----:B------:R-:W-:Y:S01]  /*1680*/  STS [R30], R39 ;  /* 0x000000271e007388 */ /* 0x000fe20000000800 */
[----:B------:R-:W-:Y:S01]  /*1690*/  LOP3.LUT R17, R15, 0x38, R10, 0xf8, !PT ;  /* 0x000000380f117812 */ /* 0x000fe200078ef80a */
[----:B------:R-:W-:Y:S01]  /*16a0*/  FMUL.FTZ R11, R11, c[0x0][0x2e0] ;  /* 0x0000b8000b0b7a20 */ /* 0x000fe20000410000 */
[----:B------:R-:W-:Y:S01]  /*16b0*/  F2FP.BF16.PACK_AB R27, R66, R67 ;  /* 0x00000043421b723e */ /* 0x000fe200000010ff */
[----:B------:R-:W-:Y:S01]  /*16c0*/  STS [R30+0x400], R42 ;  /* 0x0004002a1e007388 */ /* 0x000fe20000000800 */
[----:B------:R-:W-:Y:S01]  /*16d0*/  FMUL.FTZ R18, R18, c[0x0][0x2e0] ;  /* 0x0000b80012127a20 */ /* 0x000fe20000410000 */
[----:B------:R-:W-:Y:S01]  /*16e0*/  F2FP.BF16.PACK_AB R48, R49, R48 ;  /* 0x000000303130723e */ /* 0x000fe200000010ff */
[----:B------:R-:W-:Y:S01]  /*16f0*/  FMUL.FTZ R8, R8, c[0x0][0x2e0] ;  /* 0x0000b80008087a20 */ /* 0x000fe20000410000 */
[----:B------:R-:W-:Y:S01]  /*1700*/  STS [R31], R45 ;  /* 0x0000002d1f007388 */ /* 0x000fe20000000800 */
[----:B------:R-:W-:Y:S01]  /*1710*/  FMUL.FTZ R15, R16, c[0x0][0x2e0] ;  /* 0x0000b800100f7a20 */ /* 0x000fe20000410000 */
[----:B------:R-:W-:Y:S01]  /*1720*/  F2FP.BF16.PACK_AB R32, R32, R33 ;  /* 0x000000212020723e */ /* 0x000fe200000010ff */
[----:B------:R-:W-:Y:S01]  /*1730*/  BSSY B0, `(.L_x_250) ;  /* 0x0000043000007945 */ /* 0x000fe20003800000 */
[----:B------:R-:W-:Y:S01]  /*1740*/  STS [R31+0x400], R46 ;  /* 0x0004002e1f007388 */ /* 0x000fe20000000800 */
[----:B------:R-:W-:-:S02]  /*1750*/  F2FP.BF16.PACK_AB R6, R12, R13 ;  /* 0x0000000d0c06723e */ /* 0x000fc400000010ff */
[----:B------:R-:W-:Y:S01]  /*1760*/  F2FP.BF16.PACK_AB R24, R24, R25 ;  /* 0x000000191818723e */ /* 0x000fe200000010ff */
[----:B------:R-:W-:Y:S01]  /*1770*/  STS [R30+0x1000], R43 ;  /* 0x0010002b1e007388 */ /* 0x000fe20000000800 */
[----:B------:R-:W-:Y:S02]  /*1780*/  F2FP.BF16.PACK_AB R25, R18, R11 ;  /* 0x0000000b1219723e */ /* 0x000fe400000010ff */
[----:B------:R-:W-:Y:S01]  /*1790*/  F2FP.BF16.PACK_AB R8, R15, R8 ;  /* 0x000000080f08723e */ /* 0x000fe200000010ff */
[----:B------:R-:W-:Y:S01]  /*17a0*/  STS [R30+0x1400], R44 ;  /* 0x0014002c1e007388 */ /* 0x000fe20000000800 */
[----:B------:R-:W-:Y:S02]  /*17b0*/  LOP3.LUT R14, R17, R14, RZ, 0x3c, !PT ;  /* 0x0000000e110e7212 */ /* 0x000fe400078e3cff */
[----:B------:R-:W-:Y:S01]  /*17c0*/  SHF.R.S32.HI R11, RZ, 0x1f, R10 ;  /* 0x0000001fff0b7819 */ /* 0x000fe2000001140a */
[----:B------:R-:W-:Y:S01]  /*17d0*/  STS [R31+0x1000], R9 ;  /* 0x001000091f007388 */ /* 0x000fe20000000800 */
[----:B------:R-:W-:-:S03]  /*17e0*/  LEA R14, R77, R14, 0x9 ;  /* 0x0000000e4d0e7211 */ /* 0x000fc600078e48ff */
[----:B------:R0:W-:Y:S01]  /*17f0*/  STS [R31+0x1400], R35 ;  /* 0x001400231f007388 */ /* 0x0001e20000000800 */
[----:B------:R-:W-:-:S03]  /*1800*/  SHF.L.U32 R34, R14, 0x1, RZ ;  /* 0x000000010e227819 */ /* 0x000fc600000006ff */
[----:B------:R2:W-:Y:S04]  /*1810*/  STS [R30+0x2000], R36 ;  /* 0x002000241e007388 */ /* 0x0005e80000000800 */
[----:B------:R-:W-:Y:S01]  /*1820*/  STS [R30+0x2400], R37 ;  /* 0x002400251e007388 */ /* 0x000fe20000000800 */
[----:B0-----:R-:W-:-:S03]  /*1830*/  IADD3 R35, R10, 0x40, RZ ;  /* 0x000000400a237810 */ /* 0x001fc60007ffe0ff */
[----:B------:R-:W-:Y:S01]  /*1840*/  STS [R31+0x2000], R28 ;  /* 0x0020001c1f007388 */ /* 0x000fe20000000800 */
[----:B--2---:R-:W-:-:S03]  /*1850*/  IADD3 R36, R10, 0x80, RZ ;  /* 0x000000800a247810 */ /* 0x004fc60007ffe0ff */
[----:B------:R-:W-:Y:S04]  /*1860*/  STS [R31+0x2400], R29 ;  /* 0x0024001d1f007388 */ /* 0x000fe80000000800 */
[----:B------:R-:W-:Y:S04]  /*1870*/  STS [R30+0x3000], R47 ;  /* 0x0030002f1e007388 */ /* 0x000fe80000000800 */
[----:B------:R-:W-:Y:S04]  /*1880*/  STS [R30+0x3400], R27 ;  /* 0x0034001b1e007388 */ /* 0x000fe80000000800 */
[----:B------:R-:W-:Y:S04]  /*1890*/  STS [R31+0x3000], R48 ;  /* 0x003000301f007388 */ /* 0x000fe80000000800 */
[----:B------:R-:W-:Y:S04]  /*18a0*/  STS [R31+0x3400], R32 ;  /* 0x003400201f007388 */ /* 0x000fe80000000800 */
[----:B------:R0:W-:Y:S04]  /*18b0*/  STS [R30+0x4000], R22 ;  /* 0x004000161e007388 */ /* 0x0001e80000000800 */
[----:B------:R-:W-:Y:S04]  /*18c0*/  STS [R30+0x4400], R21 ;  /* 0x004400151e007388 */ /* 0x000fe80000000800 */
[----:B------:R-:W-:Y:S01]  /*18d0*/  STS [R31+0x4000], R23 ;  /* 0x004000171f007388 */ /* 0x000fe20000000800 */
[----:B0-----:R-:W-:-:S03]  /*18e0*/  IMAD R22, R7, c[0x0][0x398], RZ ;  /* 0x0000e60007167a24 */ /* 0x001fc600078e02ff */
[----:B------:R0:W-:Y:S01]  /*18f0*/  STS [R31+0x4400], R6 ;  /* 0x004400061f007388 */ /* 0x0001e20000000800 */
[----:B------:R-:W-:-:S03]  /*1900*/  IMAD R9, R3, c[0x0][0x39c], R22 ;  /* 0x0000e70003097a24 */ /* 0x000fc600078e0216 */
[----:B------:R2:W-:Y:S04]  /*1910*/  STS [R30+0x5000], R26 ;  /* 0x0050001a1e007388 */ /* 0x0005e80000000800 */
[----:B------:R2:W-:Y:S01]  /*1920*/  STS [R30+0x5400], R24 ;  /* 0x005400181e007388 */ /* 0x0005e20000000800 */
[C---:B0-----:R-:W-:Y:S01]  /*1930*/  IMAD.WIDE.U32 R6, R3.reuse, c[0x0][0x398], R10 ;  /* 0x0000e60003067a25 */ /* 0x041fe200078e000a */
[----:B------:R-:W-:Y:S02]  /*1940*/  IADD3 R3, -R3, R0, RZ ;  /* 0x0000000003037210 */ /* 0x000fe40007ffe1ff */
[----:B------:R2:W-:Y:S01]  /*1950*/  STS [R31+0x5000], R25 ;  /* 0x005000191f007388 */ /* 0x0005e20000000800 */
[C---:B------:R-:W-:Y:S02]  /*1960*/  IADD3 R0, R20.reuse, 0x20, RZ ;  /* 0x0000002014007810 */ /* 0x040fe40007ffe0ff */
[----:B------:R-:W-:Y:S01]  /*1970*/  ISETP.GE.AND P1, PT, R20, R3, PT ;  /* 0x000000031400720c */ /* 0x000fe20003f26270 */
[----:B------:R2:W-:Y:S04]  /*1980*/  STS [R31+0x5400], R8 ;  /* 0x005400081f007388 */ /* 0x0005e80000000800 */
[----:B------:R-:W-:Y:S01]  /*1990*/  BAR.SYNC.DEFER_BLOCKING 0x0 ;  /* 0x0000000000007b1d */ /* 0x000fe20000010000 */
[----:B------:R-:W-:-:S02]  /*19a0*/  IADD3 R6, P0, R4, R6, RZ ;  /* 0x0000000604067210 */ /* 0x000fc40007f1e0ff */
[----:B-1----:R-:W-:Y:S02]  /*19b0*/  SHF.R.S32.HI R4, RZ, 0x1f, R5 ;  /* 0x0000001fff047819 */ /* 0x002fe40000011405 */
[----:B------:R-:W-:Y:S02]  /*19c0*/  IADD3.X R7, R2, R7, R9, P0, !PT ;  /* 0x0000000702077210 */ /* 0x000fe400007fe409 */
[----:B------:R-:W-:Y:S01]  /*19d0*/  ISETP.GE.AND P0, PT, R0, R3, PT ;  /* 0x000000030000720c */ /* 0x000fe20003f06270 */
[----:B------:R-:W-:Y:S01]  /*19e0*/  IMAD R4, R4, c[0x0][0x3b0], RZ ;  /* 0x0000ec0004047a24 */ /* 0x000fe200078e02ff */
[----:B------:R-:W-:Y:S01]  /*19f0*/  SHF.R.S32.HI R0, RZ, 0x1f, R20 ;  /* 0x0000001fff007819 */ /* 0x000fe20000011414 */
[----:B------:R-:W-:-:S04]  /*1a00*/  IMAD.WIDE.U32 R22, R5, c[0x0][0x3b0], R6 ;  /* 0x0000ec0005167a25 */ /* 0x000fc800078e0006 */
[----:B------:R-:W-:-:S04]  /*1a10*/  IMAD R9, R5, c[0x0][0x3b4], R4 ;  /* 0x0000ed0005097a24 */ /* 0x000fc800078e0204 */
[----:B------:R-:W-:Y:S01]  /*1a20*/  IMAD.IADD R9, R23, 0x1, R9 ;  /* 0x0000000117097824 */ /* 0x000fe200078e0209 */
[----:B------:R2:W0:Y:S04]  /*1a30*/  LDS.128 R16, [R34+0x1000] ;  /* 0x0010000022107984 */ /* 0x0004280000000c00 */
[----:B------:R2:W1:Y:S01]  /*1a40*/  LDS.128 R12, [R34+0x3000] ;  /* 0x00300000220c7984 */ /* 0x0004620000000c00 */
[----:B------:R-:W-:Y:S05]  /*1a50*/  @P1 BRA `(.L_x_251) ;  /* 0x0000010000001947 */ /* 0x000fea0003800000 */
[----:B------:R-:W-:Y:S01]  /*1a60*/  ISETP.GE.AND P1, PT, R10, c[0x0][0x220], PT ;  /* 0x000088000a007a0c */ /* 0x000fe20003f26270 */
[----:B------:R-:W3:Y:S01]  /*1a70*/  LDS.128 R4, [R34+0x2000] ;  /* 0x0020000022047984 */ /* 0x000ee20000000c00 */
[----:B--2---:R-:W-:Y:S01]  /*1a80*/  MOV R8, R22 ;  /* 0x0000001600087202 */ /* 0x004fe20000000f00 */
[----:B------:R-:W-:Y:S01]  /*1a90*/  IMAD R21, R0, c[0x0][0x398], RZ ;  /* 0x0000e60000157a24 */ /* 0x000fe200078e02ff */
[----:B------:R-:W-:Y:S01]  /*1aa0*/  ISETP.GE.AND P2, PT, R35, c[0x0][0x220], PT ;  /* 0x0000880023007a0c */ /* 0x000fe20003f46270 */
[----:B------:R-:W2:Y:S01]  /*1ab0*/  LDS.128 R24, [R34+0x4000] ;  /* 0x0040000022187984 */ /* 0x000ea20000000c00 */
[----:B------:R-:W-:Y:S01]  /*1ac0*/  ISETP.GE.AND P3, PT, R36, c[0x0][0x220], PT ;  /* 0x0000880024007a0c */ /* 0x000fe20003f66270 */
[----:B------:R-:W-:-:S04]  /*1ad0*/  IMAD.WIDE.U32 R2, R20, c[0x0][0x398], R8 ;  /* 0x0000e60014027a25 */ /* 0x000fc800078e0008 */
[----:B------:R-:W-:Y:S01]  /*1ae0*/  IMAD R21, R20, c[0x0][0x39c], R21 ;  /* 0x0000e70014157a24 */ /* 0x000fe200078e0215 */
[----:B------:R-:W-:Y:S01]  /*1af0*/  LEA R32, P4, R2, c[0x0][0x338], 0x1 ;  /* 0x0000ce0002207a11 */ /* 0x000fe200078808ff */
[----:B------:R-:W4:Y:S03]  /*1b00*/  @!P1 LDS.128 R28, [R34] ;  /* 0x00000000221c9984 */ /* 0x000f260000000c00 */
[----:B------:R-:W-:-:S04]  /*1b10*/  IADD3 R3, R3, R21, RZ ;  /* 0x0000001503037210 */ /* 0x000fc80007ffe0ff */
[----:B------:R-:W-:-:S05]  /*1b20*/  LEA.HI.X R33, R2, c[0x0][0x33c], R3, 0x1, P4 ;  /* 0x0000cf0002217a11 */ /* 0x000fca00020f0c03 */
[----:B---3--:R3:W-:Y:S04]  /*1b30*/  @!P2 STG.E.128 [R32.64+0x80], R4 ;  /* 0x000080042000a986 */ /* 0x0087e8000c101d06 */
[----:B--2---:R3:W-:Y:S04]  /*1b40*/  @!P3 STG.E.128 [R32.64+0x100], R24 ;  /* 0x000100182000b986 */ /* 0x0047e8000c101d06 */
[----:B----4-:R3:W-:Y:S02]  /*1b50*/  @!P1 STG.E.128 [R32.64], R28 ;  /* 0x0000001c20009986 */ /* 0x0107e4000c101d06 */
.L_x_251:
[----:B------:R-:W-:Y:S05]  /*1b60*/  BSYNC B0 ;  /* 0x0000000000007941 */ /* 0x000fea0003800000 */
.L_x_250:
[----:B---3--:R3:W4:Y:S01]  /*1b70*/  LDS.128 R4, [R34+0x5000] ;  /* 0x0050000022047984 */ /* 0x0087220000000c00 */
[----:B------:R-:W-:Y:S05]  /*1b80*/  @P0 EXIT ;  /* 0x000000000000094d */ /* 0x000fea0003800000 */
[----:B------:R-:W-:Y:S02]  /*1b90*/  IADD3 R11, P0, R20, 0x20, RZ ;  /* 0x00000020140b7810 */ /* 0x000fe40007f1e0ff */
[----:B------:R-:W-:-:S02]  /*1ba0*/  MOV R2, R22 ;  /* 0x0000001600027202 */ /* 0x000fc40000000f00 */
[----:B------:R-:W-:Y:S02]  /*1bb0*/  IADD3.X R0, RZ, R0, RZ, P0, !PT ;  /* 0x00000000ff007210 */ /* 0x000fe400007fe4ff */
[----:B------:R-:W-:Y:S02]  /*1bc0*/  MOV R3, R9 ;  /* 0x0000000900037202 */ /* 0x000fe40000000f00 */
[----:B------:R-:W-:Y:S01]  /*1bd0*/  ISETP.GE.AND P1, PT, R10, c[0x0][0x220], PT ;  /* 0x000088000a007a0c */ /* 0x000fe20003f26270 */
[----:B------:R-:W-:Y:S01]  /*1be0*/  IMAD R0, R0, c[0x0][0x398], RZ ;  /* 0x0000e60000007a24 */ /* 0x000fe200078e02ff */
[----:B------:R-:W-:Y:S01]  /*1bf0*/  ISETP.GE.AND P2, PT, R35, c[0x0][0x220], PT ;  /* 0x0000880023007a0c */ /* 0x000fe20003f46270 */
[----:B------:R-:W-:Y:S01]  /*1c00*/  IMAD.WIDE.U32 R2, R11, c[0x0][0x398], R2 ;  /* 0x0000e6000b027a25 */ /* 0x000fe200078e0002 */
[----:B------:R-:W-:-:S03]  /*1c10*/  ISETP.GE.AND P3, PT, R36, c[0x0][0x220], PT ;  /* 0x0000880024007a0c */ /* 0x000fc60003f66270 */
[----:B------:R-:W-:Y:S01]  /*1c20*/  IMAD R11, R11, c[0x0][0x39c], R0 ;  /* 0x0000e7000b0b7a24 */ /* 0x000fe200078e0200 */
[----:B--2---:R-:W-:-:S04]  /*1c30*/  LEA R8, P0, R2, c[0x0][0x338], 0x1 ;  /* 0x0000ce0002087a11 */ /* 0x004fc800078008ff */
[----:B------:R-:W-:-:S04]  /*1c40*/  IADD3 R3, R3, R11, RZ ;  /* 0x0000000b03037210 */ /* 0x000fc80007ffe0ff */
[----:B------:R-:W-:-:S05]  /*1c50*/  LEA.HI.X R9, R2, c[0x0][0x33c], R3, 0x1, P0 ;  /* 0x0000cf0002097a11 */ /* 0x000fca00000f0c03 */
[----:B0-----:R0:W-:Y:S04]  /*1c60*/  @!P1 STG.E.128 [R8.64], R16 ;  /* 0x0000001008009986 */ /* 0x0011e8000c101d06 */
[----:B-1----:R0:W-:Y:S01]  /*1c70*/  @!P2 STG.E.128 [R8.64+0x80], R12 ;  /* 0x0000800c0800a986 */ /* 0x0021e2000c101d06 */
[----:B------:R-:W-:Y:S05]  /*1c80*/  @P3 EXIT ;  /* 0x000000000000394d */ /* 0x000fea0003800000 */
[----:B----4-:R-:W-:Y:S01]  /*1c90*/  STG.E.128 [R8.64+0x100], R4 ;  /* 0x0001000408007986 */ /* 0x010fe2000c101d06 */
[----:B------:R-:W-:Y:S05]  /*1ca0*/  EXIT ;  /* 0x000000000000794d */ /* 0x000fea0003800000 */
.L_x_252:
        /* <DEDUP_REMOVED lines=13> */
.L_x_804:


//--------------------- .text._ZN5flash44flash_bwd_dq_dk_dv_loop_seqk_parallel_kernelI23Flash_bwd_kernel_traitsILi192ELi64ELi64ELi8ELi4ELi2ELi2ELb1ELb1EN7cutlass10bfloat16_tE19Flash_kernel_traitsILi192ELi64ELi64ELi8ES3_EELb1ELb1ELb0ELb0ELb0ELb0ELb0EEEvNS_16Flash_bwd_paramsE --------------------------
	.section	.text._ZN5flash44flash_bwd_dq_dk_dv_loop_seqk_parallel_kernelI23Flash_bwd_kernel_traitsILi192ELi64ELi64ELi8ELi4ELi2ELi2ELb1ELb1EN7cutlass10bfloat16_tE19Flash_kernel_traitsILi192ELi64ELi64ELi8ES3_EELb1ELb1ELb0ELb0ELb0ELb0ELb0EEEvNS_16Flash_bwd_paramsE,"ax",@progbits
	.sectioninfo	@"SHI_REGISTERS=255"
	.align	128
        .global         _ZN5flash44flash_bwd_dq_dk_dv_loop_seqk_parallel_kernelI23Flash_bwd_kernel_traitsILi192ELi64ELi64ELi8ELi4ELi2ELi2ELb1ELb1EN7cutlass10bfloat16_tE19Flash_kernel_traitsILi192ELi64ELi64ELi8ES3_EELb1ELb1ELb0ELb0ELb0ELb0ELb0EEEvNS_16Flash_bwd_paramsE
        .type           _ZN5flash44flash_bwd_dq_dk_dv_loop_seqk_parallel_kernelI23Flash_bwd_kernel_traitsILi192ELi64ELi64ELi8ELi4ELi2ELi2ELb1ELb1EN7cutlass10bfloat16_tE19Flash_kernel_traitsILi192ELi64ELi64ELi8ES3_EELb1ELb1ELb0ELb0ELb0ELb0ELb0EEEvNS_16Flash_bwd_paramsE,@function
        .size           _ZN5flash44flash_bwd_dq_dk_dv_loop_seqk_parallel_kernelI23Flash_bwd_kernel_traitsILi192ELi64ELi64ELi8ELi4ELi2ELi2ELb1ELb1EN7cutlass10bfloat16_tE19Flash_kernel_traitsILi192ELi64ELi64ELi8ES3_EELb1ELb1ELb0ELb0ELb0ELb0ELb0EEEvNS_16Flash_bwd_paramsE,(.L_x_805 - _ZN5flash44flash_bwd_dq_dk_dv_loop_seqk_parallel_kernelI23Flash_bwd_kernel_traitsILi192ELi64ELi64ELi8ELi4ELi2ELi2ELb1ELb1EN7cutlass10bfloat16_tE19Flash_kernel_traitsILi192ELi64ELi64ELi8ES3_EELb1ELb1ELb0ELb0ELb0ELb0ELb0EEEvNS_16Flash_bwd_paramsE)
        .other          _ZN5flash44flash_bwd_dq_dk_dv_loop_seqk_parallel_kernelI23Flash_bwd_kernel_traitsILi192ELi64ELi64ELi8ELi4ELi2ELi2ELb1ELb1EN7cutlass10bfloat16_tE19Flash_kernel_traitsILi192ELi64ELi64ELi8ES3_EELb1ELb1ELb0ELb0ELb0ELb0ELb0EEEvNS_16Flash_bwd_paramsE,@"STO_CUDA_ENTRY STV_DEFAULT"
_ZN5flash44flash_bwd_dq_dk_dv_loop_seqk_parallel_kernelI23Flash_bwd_kernel_traitsILi192ELi64ELi64ELi8ELi4ELi2ELi2ELb1ELb1EN7cutlass10bfloat16_tE19Flash_kernel_traitsILi192ELi64ELi64ELi8ES3_EELb1ELb1ELb0ELb0ELb0ELb0ELb0EEEvNS_16Flash_bwd_paramsE:
.text._ZN5flash44flash_bwd_dq_dk_dv_loop_seqk_parallel_kernelI23Flash_bwd_kernel_traitsILi192ELi64ELi64ELi8ELi4ELi2ELi2ELb1ELb1EN7cutlass10bfloat16_tE19Flash_kernel_traitsILi192ELi64ELi64ELi8ES3_EELb1ELb1ELb0ELb0ELb0ELb0ELb0EEEvNS_16Flash_bwd_paramsE:
        /* <DEDUP_REMOVED lines=12> */
[----:B------:R-:W2:Y:S01]  /*00c0*/  S2UR UR36, SR_CTAID.Y ;  /* 0x00000000002479c3 */ /* 0x000ea20000002600 */
[----:B------:R-:W-:Y:S02]  /*00d0*/  ULDC UR15, c[0x0][0x224] ;  /* 0x00008900000f7ab9 */ /* 0x000fe40000000800 */
[----:B------:R-:W-:Y:S02]  /*00e0*/  USHF.R.S32.HI UR8, URZ, 0x1f, UR15 ;  /* 0x0000001f3f087899 */ /* 0x000fe4000801140f */
[----:B------:R-:W-:Y:S02]  /*00f0*/  ULDC.U8 UR9, c[0x0][0x328] ;  /* 0x0000ca0000097ab9 */ /* 0x000fe40000000000 */
[----:B------:R-:W-:Y:S01]  /*0100*/  UISETP.NE.AND UP5, UPT, UR9, URZ, UPT ;  /* 0x0000003f0900728c */ /* 0x000fe2000bfa5270 */
[----:B------:R-:W3:Y:S01]  /*0110*/  S2UR UR37, SR_CTAID.Z ;  /* 0x00000000002579c3 */ /* 0x000ee20000002700 */
[----:B------:R-:W-:-:S02]  /*0120*/  ULDC UR48, c[0x0][0x22c] ;  /* 0x00008b0000307ab9 */ /* 0x000fc40000000800 */
[----:B------:R-:W-:Y:S02]  /*0130*/  ULDC UR38, c[0x0][0x1c0] ;  /* 0x0000700000267ab9 */ /* 0x000fe40000000800 */
[----:B------:R-:W-:Y:S02]  /*0140*/  UMOV UR7, 0x80 ;  /* 0x0000008000077882 */ /* 0x000fe40000000000 */
[----:B------:R-:W-:Y:S02]  /*0150*/  ULDC UR6, c[0x0][0x210] ;  /* 0x0000840000067ab9 */ /* 0x000fe40000000800 */
[----:B------:R-:W-:Y:S02]  /*0160*/  ULDC UR58, c[0x0][0x234] ;  /* 0x00008d00003a7ab9 */ /* 0x000fe40000000800 */
[----:B------:R-:W-:Y:S02]  /*0170*/  ULDC UR12, c[0x0][0x1c0] ;  /* 0x00007000000c7ab9 */ /* 0x000fe40000000800 */
[----:B------:R-:W-:Y:S01]  /*0180*/  ULDC UR13, c[0x0][0x1c0] ;  /* 0x00007000000d7ab9 */ /* 0x000fe20000000800 */
[----:B-1----:R-:W-:Y:S01]  /*0190*/  SHF.R.S32.HI R5, RZ, 0x1f, R6 ;  /* 0x0000001fff057819 */ /* 0x002fe20000011406 */
[----:B--2---:R-:W-:-:S02]  /*01a0*/  UIMAD.WIDE.U32 UR44, UR36, UR15, URZ ;  /* 0x0000000f242c72a5 */ /* 0x004fc4000f8e003f */
[----:B------:R-:W-:Y:S01]  /*01b0*/  USHF.L.U32 UR15, UR36, 0x7, URZ ;  /* 0x00000007240f7899 */ /* 0x000fe2000800063f */
[CC--:B------:R-:W-:Y:S01]  /*01c0*/  LEA.HI R3, R5.reuse, R6.reuse, RZ, 0x5 ;  /* 0x0000000605037211 */ /* 0x0c0fe200078f28ff */
[----:B------:R-:W-:Y:S01]  /*01d0*/  USHF.R.S32.HI UR9, URZ, 0x1f, UR36 ;  /* 0x0000001f3f097899 */ /* 0x000fe20008011424 */
[-C--:B------:R-:W-:Y:S01]  /*01e0*/  LEA.HI R10, R5, R6.reuse, RZ, 0x3 ;  /* 0x00000006050a7211 */ /* 0x080fe200078f18ff */
[----:B------:R-:W-:Y:S01]  /*01f0*/  UIMAD.WIDE UR38, UR48, UR38, URZ ;  /* 0x00000026302672a5 */ /* 0x000fe2000f8e023f */
[----:B------:R-:W-:Y:S01]  /*0200*/  LOP3.LUT R4, R3, 0xffffffe0, RZ, 0xc0, !PT ;  /* 0xffffffe003047812 */ /* 0x000fe200078ec0ff */
[----:B---3--:R-:W-:Y:S01]  /*0210*/  UIMAD UR49, UR37, UR48, URZ ;  /* 0x00000030253172a4 */ /* 0x008fe2000f8e023f */
[--C-:B------:R-:W-:Y:S01]  /*0220*/  SHF.R.S32.HI R0, RZ, 0x5, R3.reuse ;  /* 0x00000005ff007819 */ /* 0x100fe20000011403 */
[----:B------:R-:W-:Y:S01]  /*0230*/  UIMAD UR58, UR7, UR6, UR58 ;  /* 0x00000006073a72a4 */ /* 0x000fe2000f8e023a */
[----:B------:R-:W-:Y:S01]  /*0240*/  SHF.R.S32.HI R12, RZ, 0x1f, R3 ;  /* 0x0000001fff0c7819 */ /* 0x000fe20000011403 */
[----:B------:R-:W-:Y:S01]  /*0250*/  IMAD.IADD R9, R6, 0x1, -R4 ;  /* 0x0000000106097824 */ /* 0x000fe200078e0a04 */
[CC--:B------:R-:W-:Y:S01]  /*0260*/  LEA.HI R2, R5.reuse, R6.reuse, RZ, 0x4 ;  /* 0x0000000605027211 */ /* 0x0c0fe200078f20ff */
[----:B------:R-:W-:Y:S01]  /*0270*/  UIMAD UR48, UR48, UR12, URZ ;  /* 0x0000000c303072a4 */ /* 0x000fe2000f8e023f */
[CC--:B------:R-:W-:Y:S01]  /*0280*/  LEA.HI R14, R5.reuse, R6.reuse, RZ, 0x7 ;  /* 0x00000006050e7211 */ /* 0x0c0fe200078f38ff */
[----:B------:R-:W-:Y:S01]  /*0290*/  UIMAD UR6, UR36, UR13, UR37 ;  /* 0x0000000d240672a4 */ /* 0x000fe2000f8e0225 */
[CC--:B------:R-:W-:Y:S01]  /*02a0*/  LEA.HI R15, R5.reuse, R6.reuse, RZ, 0x6 ;  /* 0x00000006050f7211 */ /* 0x0c0fe200078f30ff */
[----:B------:R-:W-:Y:S01]  /*02b0*/  ULDC UR14, c[0x0][0x1c0] ;  /* 0x00007000000e7ab9 */ /* 0x000fe20000000800 */
[----:B------:R-:W-:Y:S01]  /*02c0*/  LEA.HI R5, R5, R6, RZ, 0x2 ;  /* 0x0000000605057211 */ /* 0x000fe200078f10ff */
[----:B------:R-:W-:Y:S01]  /*02d0*/  ULDC UR11, c[0x0][0x1c0] ;  /* 0x00007000000b7ab9 */ /* 0x000fe20000000800 */
[-C--:B------:R-:W-:Y:S01]  /*02e0*/  LEA.HI R4, R12, R0.reuse, RZ, 0x2 ;  /* 0x000000000c047211 */ /* 0x080fe200078f10ff */
[----:B------:R-:W-:Y:S01]  /*02f0*/  UIMAD UR55, UR8, UR36, URZ ;  /* 0x00000024083772a4 */ /* 0x000fe2000f8e023f */
[----:B------:R-:W-:Y:S01]  /*0300*/  LEA.HI R3, R3, R0, RZ, 0x1 ;  /* 0x0000000003037211 */ /* 0x000fe200078f08ff */
[----:B------:R-:W-:Y:S01]  /*0310*/  UIMAD UR7, UR36, UR11, UR37 ;  /* 0x0000000b240772a4 */ /* 0x000fe2000f8e0225 */
[----:B------:R-:W-:Y:S01]  /*0320*/  LOP3.LUT R7, R10, 0xfffffff8, RZ, 0xc0, !PT ;  /* 0xfffffff80a077812 */ /* 0x000fe200078ec0ff */
[----:B------:R-:W-:Y:S01]  /*0330*/  @!UP5 UIMAD UR8, UR36, UR14, UR37 ;  /* 0x0000000e2408d2a4 */ /* 0x000fe2000f8e0225 */
[----:B------:R-:W-:Y:S01]  /*0340*/  LOP3.LUT R8, R2, 0xfffffff0, RZ, 0xc0, !PT ;  /* 0xfffffff002087812 */ /* 0x000fe200078ec0ff */
[----:B------:R-:W-:Y:S01]  /*0350*/  USHF.L.U32 UR47, UR48, 0x6, URZ ;  /* 0x00000006302f7899 */ /* 0x000fe2000800063f */
[----:B------:R-:W-:Y:S01]  /*0360*/  LOP3.LUT R11, R5, 0x7ffffffc, RZ, 0xc0, !PT ;  /* 0x7ffffffc050b7812 */ /* 0x000fe200078ec0ff */
[----:B------:R-:W-:Y:S01]  /*0370*/  IMAD.IADD R7, R6, 0x1, -R7 ;  /* 0x0000000106077824 */ /* 0x000fe200078e0a07 */
[----:B------:R-:W-:Y:S01]  /*0380*/  LOP3.LUT R4, R4, 0xfffffffc, RZ, 0xc0, !PT ;  /* 0xfffffffc04047812 */ /* 0x000fe200078ec0ff */
[C---:B------:R-:W-:Y:S01]  /*0390*/  IMAD.IADD R8, R6.reuse, 0x1, -R8 ;  /* 0x0000000106087824 */ /* 0x040fe200078e0a08 */
[----:B------:R-:W-:Y:S01]  /*03a0*/  LOP3.LUT R3, R3, 0xfffffffe, RZ, 0xc0, !PT ;  /* 0xfffffffe03037812 */ /* 0x000fe200078ec0ff */
[----:B------:R-:W-:Y:S01]  /*03b0*/  IMAD.IADD R16, R6, 0x1, -R11 ;  /* 0x0000000106107824 */ /* 0x000fe200078e0a0b */
[----:B------:R-:W-:Y:S01]  /*03c0*/  SHF.R.S32.HI R6, RZ, 0x4, R2 ;  /* 0x00000004ff067819 */ /* 0x000fe20000011402 */
[C---:B------:R-:W-:Y:S01]  /*03d0*/  IMAD.IADD R18, R0.reuse, 0x1, -R4 ;  /* 0x0000000100127824 */ /* 0x040fe200078e0a04 */
[----:B------:R-:W-:Y:S01]  /*03e0*/  SHF.R.S32.HI R17, RZ, 0x3, R10 ;  /* 0x00000003ff117819 */ /* 0x000fe2000001140a */
[----:B------:R-:W-:Y:S01]  /*03f0*/  IMAD.IADD R13, R0, 0x1, -R3 ;  /* 0x00000001000d7824 */ /* 0x000fe200078e0a03 */
[--C-:B------:R-:W-:Y:S01]  /*0400*/  SHF.R.S32.HI R3, RZ, 0x2, R5.reuse ;  /* 0x00000002ff037819 */ /* 0x100fe20000011405 */
[----:B------:R-:W-:Y:S01]  /*0410*/  IMAD.SHL.U32 R20, R7, 0x8, RZ ;  /* 0x0000000807147824 */ /* 0x000fe200078e00ff */
[----:B------:R-:W-:Y:S01]  /*0420*/  SHF.R.S32.HI R0, RZ, 0x1f, R5 ;  /* 0x0000001fff007819 */ /* 0x000fe20000011405 */
[----:B------:R-:W-:Y:S01]  /*0430*/  STL [R1+0x8c], R18 ;  /* 0x00008c1201007387 */ /* 0x000fe20000100800 */
[----:B------:R-:W-:Y:S01]  /*0440*/  LEA.HI R2, R2, R6, RZ, 0x1 ;  /* 0x0000000602027211 */ /* 0x000fe200078f08ff */
[----:B------:R-:W-:Y:S01]  /*0450*/  USHF.L.U32 UR46, UR6, 0x5, URZ ;  /* 0x00000005062e7899 */ /* 0x000fe2000800063f */
[----:B------:R-:W-:Y:S01]  /*0460*/  LEA.HI R0, R0, R3, RZ, 0x3 ;  /* 0x0000000300007211 */ /* 0x000fe200078f18ff */
[----:B------:R-:W-:Y:S01]  /*0470*/  STL [R1+0x48], R20 ;  /* 0x0000481401007387 */ /* 0x000fe20000100800 */
[----:B------:R-:W-:Y:S01]  /*0480*/  LOP3.LUT R2, R2, 0xfffffffe, RZ, 0xc0, !PT ;  /* 0xfffffffe02027812 */ /* 0x000fe200078ec0ff */
[----:B------:R-:W-:Y:S01]  /*0490*/  ULDC UR52, c[0x0][0x214] ;  /* 0x0000850000347ab9 */ /* 0x000fe20000000800 */
[----:B------:R-:W-:Y:S01]  /*04a0*/  LOP3.LUT R0, R0, 0xfffffff8, RZ, 0xc0, !PT ;  /* 0xfffffff800007812 */ /* 0x000fe200078ec0ff */
[----:B------:R-:W-:Y:S01]  /*04b0*/  ULDC UR59, c[0x0][0x1c8] ;  /* 0x00007200003b7ab9 */ /* 0x000fe20000000800 */
[----:B------:R-:W-:Y:S01]  /*04c0*/  SHF.R.S32.HI R14, RZ, 0x7, R14 ;  /* 0x00000007ff0e7819 */ /* 0x000fe2000001140e */
[----:B------:R-:W-:Y:S01]  /*04d0*/  IMAD.IADD R11, R6, 0x1, -R2 ;  /* 0x00000001060b7824 */ /* 0x000fe200078e0a02 */
[----:B------:R-:W-:Y:S01]  /*04e0*/  SHF.R.S32.HI R2, RZ, 0x1f, R9 ;  /* 0x0000001fff027819 */ /* 0x000fe20000011409 */
[----:B------:R-:W-:Y:S01]  /*04f0*/  IMAD.IADD R6, R3, 0x1, -R0 ;  /* 0x0000000103067824 */ /* 0x000fe200078e0a00 */
[----:B------:R-:W-:Y:S01]  /*0500*/  SHF.R.S32.HI R3, RZ, 0x1f, R8 ;  /* 0x0000001fff037819 */ /* 0x000fe20000011408 */
[----:B------:R-:W-:Y:S01]  /*0510*/  IMAD.SHL.U32 R0, R17, 0x40, RZ ;  /* 0x0000004011007824 */ /* 0x000fe200078e00ff */
[----:B------:R-:W-:Y:S01]  /*0520*/  LEA.HI R17, R2, R9, RZ, 0x2 ;  /* 0x0000000902117211 */ /* 0x000fe200078f10ff */
[----:B------:R-:W-:Y:S01]  /*0530*/  ULDC.U8 UR10, c[0x0][0x3d0] ;  /* 0x0000f400000a7ab9 */ /* 0x000fe20000000000 */
[----:B------:R-:W-:Y:S01]  /*0540*/  LEA.HI R12, R3, R8, RZ, 0x3 ;  /* 0x00000008030c7211 */ /* 0x000fe200078f18ff */
[----:B------:R-:W-:Y:S01]  /*0550*/  IMAD.SHL.U32 R3, R11, 0x200, RZ ;  /* 0x000002000b037824 */ /* 0x000fe200078e00ff */
[----:B------:R-:W-:Y:S01]  /*0560*/  LOP3.LUT R0, R0, 0x1c0, RZ, 0xc0, !PT ;  /* 0x000001c000007812 */ /* 0x000fe200078ec0ff */
[----:B------:R-:W-:Y:S01]  /*0570*/  ULDC UR53, c[0x0][0x224] ;  /* 0x0000890000357ab9 */ /* 0x000fe20000000800 */
[----:B------:R-:W-:Y:S01]  /*0580*/  LOP3.LUT R4, R6, 0x1, RZ, 0xc0, !PT ;  /* 0x0000000106047812 */ /* 0x000fe200078ec0ff */
[----:B------:R-:W-:Y:S01]  /*0590*/  @UP5 UIMAD UR57, UR36, UR52, URZ ;  /* 0x00000034243952a4 */ /* 0x000fe2000f8e023f */
[----:B------:R-:W-:Y:S01]  /*05a0*/  LOP3.LUT R2, R0, 0x38, R20, 0xf8, !PT ;  /* 0x0000003800027812 */ /* 0x000fe200078ef814 */
[----:B------:R-:W-:Y:S01]  /*05b0*/  ULDC.64 UR4, c[0x0][0x118] ;  /* 0x0000460000047ab9 */ /* 0x000fe20000000a00 */
[----:B------:R-:W-:Y:S01]  /*05c0*/  SHF.R.U32.HI R0, RZ, 0x3, R0 ;  /* 0x00000003ff007819 */ /* 0x000fe20000011600 */
[----:B------:R-:W-:Y:S01]  /*05d0*/  ULOP3.LUT UR59, UR37, UR59, URZ, 0x3c, !UPT ;  /* 0x0000003b253b7292 */ /* 0x000fe2000f8e3c3f */
[----:B------:R-:W-:Y:S01]  /*05e0*/  ISETP.NE.U32.AND P0, PT, R4, 0x1, PT ;  /* 0x000000010400780c */ /* 0x000fe20003f05070 */
[----:B------:R-:W-:Y:S01]  /*05f0*/  USHF.R.S32.HI UR60, URZ, 0x1f, UR37 ;  /* 0x0000001f3f3c7899 */ /* 0x000fe20008011425 */
[----:B------:R-:W-:Y:S01]  /*0600*/  LOP3.LUT R9, R2, R0, RZ, 0x3c, !PT ;  /* 0x0000000002097212 */ /* 0x000fe200078e3cff */
[C---:B------:R-:W-:Y:S01]  /*0610*/  IMAD.SHL.U32 R0, R7.reuse, 0x40, RZ ;  /* 0x0000004007007824 */ /* 0x040fe200078e00ff */
[----:B------:R-:W-:Y:S01]  /*0620*/  LOP3.LUT R2, R12, 0xfffffff8, RZ, 0xc0, !PT ;  /* 0xfffffff80c027812 */ /* 0x000fe200078ec0ff */
[----:B------:R-:W-:Y:S01]  /*0630*/  UISETP.NE.AND UP6, UPT, UR10, URZ, UPT ;  /* 0x0000003f0a00728c */ /* 0x000fe2000bfc5270 */
[C---:B------:R-:W-:Y:S01]  /*0640*/  LOP3.LUT P4, RZ, R7.reuse, 0x4, RZ, 0xc0, !PT ;  /* 0x0000000407ff7812 */ /* 0x040fe2000788c0ff */
[----:B------:R-:W-:Y:S01]  /*0650*/  USHF.R.S32.HI UR61, URZ, 0x1f, UR37 ;  /* 0x0000001f3f3d7899 */ /* 0x000fe20008011425 */
[----:B------:R-:W-:Y:S01]  /*0660*/  LOP3.LUT R0, R0, 0x1c0, RZ, 0xc0, !PT ;  /* 0x000001c000007812 */ /* 0x000fe200078ec0ff */
[----:B------:R-:W-:Y:S01]  /*0670*/  IMAD.IADD R8, R8, 0x1, -R2 ;  /* 0x0000000108087824 */ /* 0x000fe200078e0a02 */
[----:B------:R-:W-:Y:S01]  /*0680*/  LOP3.LUT P3, RZ, R7, 0x2, RZ, 0xc0, !PT ;  /* 0x0000000207ff7812 */ /* 0x000fe2000786c0ff */
[----:B------:R-:W-:Y:S01]  /*0690*/  IMAD.SHL.U32 R2, R13, 0x10, RZ ;  /* 0x000000100d027824 */ /* 0x000fe200078e00ff */
[----:B------:R-:W-:Y:S01]  /*06a0*/  LOP3.LUT R252, R0, 0x8, R10, 0xf8, !PT ;  /* 0x0000000800fc7812 */ /* 0x000fe200078ef80a */
[----:B------:R-:W-:Y:S01]  /*06b0*/  UIMAD.WIDE.U32 UR42, UR38, UR44, URZ ;  /* 0x0000002c262a72a5 */ /* 0x000fe2000f8e003f */
[----:B------:R-:W-:Y:S01]  /*06c0*/  R2P PR, R6, 0x6 ;  /* 0x0000000606007804 */ /* 0x000fe20000000000 */
[----:B------:R-:W-:Y:S01]  /*06d0*/  UIMAD UR54, UR39, UR44, URZ ;  /* 0x0000002c273672a4 */ /* 0x000fe2000f8e023f */
[----:B------:R-:W-:Y:S01]  /*06e0*/  LOP3.LUT R5, R0, 0x10, R2, 0xf8, !PT ;  /* 0x0000001000057812 */ /* 0x000fe200078ef802 */
[----:B------:R-:W-:Y:S01]  /*06f0*/  IMAD R2, R14, 0x800, R3 ;  /* 0x000008000e027824 */ /* 0x000fe200078e0203 */
[----:B------:R-:W-:Y:S01]  /*0700*/  SHF.R.U32.HI R0, RZ, 0x3, R0 ;  /* 0x00000003ff007819 */ /* 0x000fe20000011600 */
[----:B------:R-:W-:Y:S01]  /*0710*/  USHF.R.S32.HI UR56, URZ, 0x1f, UR49 ;  /* 0x0000001f3f387899 */ /* 0x000fe20008011431 */
[----:B------:R-:W-:Y:S01]  /*0720*/  LOP3.LUT R4, R5, 0x8, R10, 0xf8, !PT ;  /* 0x0000000805047812 */ /* 0x000fe200078ef80a */
[----:B------:R-:W-:Y:S01]  /*0730*/  IMAD.SHL.U32 R5, R11, 0x20, RZ ;  /* 0x000000200b057824 */ /* 0x000fe200078e00ff */
[----:B------:R-:W-:Y:S01]  /*0740*/  LOP3.LUT R252, R252, R0, RZ, 0x3c, !PT ;  /* 0x00000000fcfc7212 */ /* 0x000fe200078e3cff */
[----:B------:R-:W-:Y:S01]  /*0750*/  IMAD.SHL.U32 R10, R14, 0x20, RZ ;  /* 0x000000200e0a7824 */ /* 0x000fe200078e00ff */
[----:B------:R-:W-:Y:S01]  /*0760*/  LOP3.LUT R3, R3, R4, R0, 0xf6, !PT ;  /* 0x0000000403037212 */ /* 0x000fe200078ef600 */
[----:B------:R-:W-:Y:S01]  /*0770*/  IMAD.SHL.U32 R4, R6, 0x40, RZ ;  /* 0x0000004006047824 */ /* 0x000fe200078e00ff */
[----:B------:R-:W-:Y:S01]  /*0780*/  SHF.R.S32.HI R0, RZ, 0x6, R15 ;  /* 0x00000006ff007819 */ /* 0x000fe2000001140f */
[----:B------:R-:W-:Y:S01]  /*0790*/  IMAD.IADD R252, R2, 0x1, R252 ;  /* 0x0000000102fc7824 */ /* 0x000fe200078e02fc */
[----:B------:R1:W-:Y:S01]  /*07a0*/  STL [R1+0x90], R10 ;  /* 0x0000900a01007387 */ /* 0x0003e20000100800 */
[----:B------:R-:W-:Y:S01]  /*07b0*/  IMAD.U32 R2, RZ, RZ, UR15 ;  /* 0x0000000fff027e24 */ /* 0x000fe2000f8e00ff */
[----:B------:R-:W-:Y:S01]  /*07c0*/  LOP3.LUT P6, RZ, R8, 0x4, RZ, 0xc0, !PT ;  /* 0x0000000408ff7812 */ /* 0x000fe200078cc0ff */
[----:B------:R-:W-:Y:S01]  /*07d0*/  IMAD R15, R0, 0x200, R9 ;  /* 0x00000200000f7824 */ /* 0x000fe200078e0209 */
[----:B------:R-:W-:Y:S01]  /*07e0*/  LOP3.LUT P5, RZ, R8, 0x2, RZ, 0xc0, !PT ;  /* 0x0000000208ff7812 */ /* 0x000fe200078ac0ff */
[----:B------:R-:W-:Y:S01]  /*07f0*/  IMAD.SHL.U32 R2, R0, 0x8, RZ ;  /* 0x0000000800027824 */ /* 0x000fe200078e00ff */
[----:B------:R-:W-:Y:S01]  /*0800*/  LOP3.LUT R0, R4, 0x1c0, RZ, 0xc0, !PT ;  /* 0x000001c004007812 */ /* 0x000fe200078ec0ff */
[----:B------:R-:W-:Y:S01]  /*0810*/  IMAD.SHL.U32 R6, R8, 0x40, RZ ;  /* 0x0000004008067824 */ /* 0x000fe200078e00ff */
[----:B------:R-:W-:-:S02]  /*0820*/  UIMAD UR53, UR7, UR53, URZ ;  /* 0x00000035073572a4 */ /* 0x000fc4000f8e023f */
[----:B------:R-:W-:Y:S01]  /*0830*/  LOP3.LUT R2, R2, 0x18, RZ, 0xc0, !PT ;  /* 0x0000001802027812 */ /* 0x000fe200078ec0ff */
[----:B------:R-:W-:Y:S01]  /*0840*/  @!UP5 UIMAD UR52, UR8, UR52, URZ ;  /* 0x000000340834d2a4 */ /* 0x000fe2000f8e023f */
[----:B------:R-:W-:Y:S01]  /*0850*/  SHF.R.U32.HI R4, RZ, 0x3, R0 ;  /* 0x00000003ff047819 */ /* 0x000fe20000011600 */
[----:B------:R-:W-:Y:S01]  /*0860*/  USHF.R.S32.HI UR51, URZ, 0x1f, UR47 ;  /* 0x0000001f3f337899 */ /* 0x000fe2000801142f */
[----:B------:R-:W-:Y:S01]  /*0870*/  LOP3.LUT R9, R2, 0x20, R5, 0xf8, !PT ;  /* 0x0000002002097812 */ /* 0x000fe200078ef805 */
[----:B------:R-:W-:Y:S01]  /*0880*/  USHF.R.S32.HI UR50, URZ, 0x1f, UR46 ;  /* 0x0000001f3f327899 */ /* 0x000fe2000801142e */
[----:B------:R-:W-:Y:S01]  /*0890*/  LOP3.LUT R7, R4, R0, R2, 0x1e, !PT ;  /* 0x0000000004077212 */ /* 0x000fe200078e1e02 */
[----:B------:R-:W-:Y:S01]  /*08a0*/  ULDC.U8 UR33, c[0x0][0x2d8] ;  /* 0x0000b60000217ab9 */ /* 0x000fe20000000000 */
[----:B------:R-:W-:Y:S01]  /*08b0*/  LOP3.LUT R2, R0, 0x20, R10, 0xf8, !PT ;  /* 0x0000002000027812 */ /* 0x000fe200078ef80a */
[----:B------:R-:W-:Y:S01]  /*08c0*/  IMAD.SHL.U32 R0, R16, 0x2, RZ ;  /* 0x0000000210007824 */ /* 0x000fe200078e00ff */
[----:B------:R-:W-:-:S02]  /*08d0*/  IADD3 R16, R20, 0x40, RZ ;  /* 0x0000004014107810 */ /* 0x000fc40007ffe0ff */
[----:B------:R-:W-:Y:S01]  /*08e0*/  LOP3.LUT R4, R2, R4, RZ, 0x3c, !PT ;  /* 0x0000000402047212 */ /* 0x000fe200078e3cff */
[--C-:B------:R-:W-:Y:S02]  /*08f0*/  IMAD R5, R18, 0x400, R0.reuse ;  /* 0x0000040012057824 */ /* 0x100fe400078e0200 */
[----:B------:R-:W-:Y:S01]  /*0900*/  IMAD.U32 R2, RZ, RZ, UR9 ;  /* 0x00000009ff027e24 */ /* 0x000fe2000f8e00ff */
[----:B------:R-:W-:Y:S01]  /*0910*/  STL [R1+0x6c], R16 ;  /* 0x00006c1001007387 */ /* 0x000fe20000100800 */
[----:B------:R-:W-:Y:S01]  /*0920*/  IMAD R2, R13, 0x400, R0 ;  /* 0x000004000d027824 */ /* 0x000fe200078e0200 */
[----:B------:R-:W-:Y:S01]  /*0930*/  LOP3.LUT R0, R6, 0x1c0, RZ, 0xc0, !PT ;  /* 0x000001c006007812 */ /* 0x000fe200078ec0ff */
[----:B------:R-:W-:Y:S02]  /*0940*/  IMAD.IADD R14, R5, 0x1, R4 ;  /* 0x00000001050e7824 */ /* 0x000fe400078e0204 */
[----:B------:R-:W-:Y:S02]  /*0950*/  IMAD.SHL.U32 R4, R11, 0x8, RZ ;  /* 0x000000080b047824 */ /* 0x000fe400078e00ff */
[----:B-1----:R-:W-:Y:S01]  /*0960*/  IMAD.IADD R10, R2, 0x1, R7 ;  /* 0x00000001020a7824 */ /* 0x002fe200078e0207 */
[----:B------:R-:W-:Y:S01]  /*0970*/  SHF.R.U32.HI R2, RZ, 0x3, R0 ;  /* 0x00000003ff027819 */ /* 0x000fe20000011600 */
[----:B------:R-:W-:Y:S01]  /*0980*/  IMAD.SHL.U32 R7, R12, 0x40, RZ ;  /* 0x000000400c077824 */ /* 0x000fe200078e00ff */
[----:B------:R-:W-:Y:S01]  /*0990*/  LOP3.LUT R4, R0, 0x8, R4, 0xf8, !PT ;  /* 0x0000000800047812 */ /* 0x000fe200078ef804 */
[----:B------:R-:W-:Y:S01]  /*09a0*/  IMAD.MOV.U32 R5, RZ, RZ, 0x20 ;  /* 0x00000020ff057424 */ /* 0x000fe200078e00ff */
[----:B------:R-:W-:Y:S01]  /*09b0*/  LOP3.LUT R0, R2, R9, R0, 0x1e, !PT ;  /* 0x0000000902007212 */ /* 0x000fe200078e1e00 */
[----:B------:R-:W-:Y:S01]  /*09c0*/  IMAD.MOV.U32 R11, RZ, RZ, 0x40 ;  /* 0x00000040ff0b7424 */ /* 0x000fe200078e00ff */
[----:B------:R-:W-:Y:S01]  /*09d0*/  LOP3.LUT R7, R7, 0xfffffe00, RZ, 0xc0, !PT ;  /* 0xfffffe0007077812 */ /* 0x000fe200078ec0ff */
[----:B------:R-:W-:Y:S01]  /*09e0*/  IMAD.MOV.U32 R9, RZ, RZ, -0x10 ;  /* 0xfffffff0ff097424 */ /* 0x000fe200078e00ff */
[----:B------:R-:W-:-:S02]  /*09f0*/  LOP3.LUT R2, R4, R2, RZ, 0x3c, !PT ;  /* 0x0000000204027212 */ /* 0x000fc400078e3cff */
[----:B------:R-:W-:Y:S01]  /*0a00*/  SHF.R.S32.HI R4, RZ, 0x2, R17 ;  /* 0x00000002ff047819 */ /* 0x000fe20000011411 */
[--C-:B------:R-:W-:Y:S01]  /*0a10*/  IMAD R8, R13, 0x400, R7.reuse ;  /* 0x000004000d087824 */ /* 0x100fe200078e0207 */
[----:B------:R-:W-:Y:S01]  /*0a20*/  IADD3 R13, R20, 0x80, RZ ;  /* 0x00000080140d7810 */ /* 0x000fe20007ffe0ff */
[----:B------:R-:W-:Y:S01]  /*0a30*/  IMAD R6, R18, 0x400, R7 ;  /* 0x0000040012067824 */ /* 0x000fe200078e0207 */
[----:B------:R-:W-:Y:S01]  /*0a40*/  LOP3.LUT R7, R0, R7, RZ, 0xfc, !PT ;  /* 0x0000000700077212 */ /* 0x000fe200078efcff */
[----:B------:R-:W-:Y:S01]  /*0a50*/  IMAD R12, R18, 0x10, R4 ;  /* 0x00000010120c7824 */ /* 0x000fe200078e0204 */
[----:B------:R-:W-:Y:S01]  /*0a60*/  SEL R0, R5, 0xffffffe0, !P3 ;  /* 0xffffffe005007807 */ /* 0x000fe20005800000 */
[----:B------:R-:W-:Y:S01]  /*0a70*/  IMAD.SHL.U32 R4, R15, 0x2, RZ ;  /* 0x000000020f047824 */ /* 0x000fe200078e00ff */
[----:B------:R1:W-:Y:S01]  /*0a80*/  STL [R1+0x70], R13 ;  /* 0x0000700d01007387 */ /* 0x0003e20000100800 */
[----:B------:R-:W-:Y:S01]  /*0a90*/  IMAD.IADD R6, R6, 0x1, R2 ;  /* 0x0000000106067824 */ /* 0x000fe200078e0202 */
[----:B------:R-:W-:Y:S01]  /*0aa0*/  SEL R9, R9, 0x10, !P0 ;  /* 0x0000001009097807 */ /* 0x000fe20004000000 */
[----:B------:R-:W-:Y:S01]  /*0ab0*/  IMAD R0, R252, 0x2, R0 ;  /* 0x00000002fc007824 */ /* 0x000fe200078e0200 */
[----:B------:R2:W-:Y:S01]  /*0ac0*/  STL [R1+0x50], R12 ;  /* 0x0000500c01007387 */ /* 0x0005e20000100800 */
[----:B------:R-:W-:Y:S01]  /*0ad0*/  IMAD.IADD R8, R2, 0x1, R8 ;  /* 0x0000000102087824 */ /* 0x000fe200078e0208 */
[----:B------:R-:W-:-:S02]  /*0ae0*/  SEL R2, R11, 0xffffffc0, !P4 ;  /* 0xffffffc00b027807 */ /* 0x000fc40006000000 */
[----:B------:R3:W-:Y:S01]  /*0af0*/  STL [R1+0x2c], R4 ;  /* 0x00002c0401007387 */ /* 0x0007e20000100800 */
[----:B------:R-:W-:Y:S02]  /*0b00*/  SEL R5, R5, 0xffffffe0, !P5 ;  /* 0xffffffe005057807 */ /* 0x000fe40006800000 */
[----:B------:R-:W-:Y:S01]  /*0b10*/  LEA R8, R8, 0x12000, 0x1 ;  /* 0x0001200008087811 */ /* 0x000fe200078e08ff */
[----:B------:R-:W-:Y:S01]  /*0b20*/  STL [R1], R0 ;  /* 0x0000000001007387 */ /* 0x000fe20000100800 */
[----:B-1----:R-:W-:-:S04]  /*0b30*/  LEA R13, R10, 0xc000, 0x1 ;  /* 0x0000c0000a0d7811 */ /* 0x002fc800078e08ff */
[C---:B--2---:R-:W-:Y:S02]  /*0b40*/  IADD3 R12, R13.reuse, 0x40, RZ ;  /* 0x000000400d0c7810 */ /* 0x044fe40007ffe0ff */
[----:B------:R-:W-:Y:S01]  /*0b50*/  @P2 IADD3 R12, R13, -0x40, RZ ;  /* 0xffffffc00d0c2810 */ /* 0x000fe20007ffe0ff */
[C---:B---3--:R-:W-:Y:S02]  /*0b60*/  IMAD.SHL.U32 R4, R252.reuse, 0x2, RZ ;  /* 0x00000002fc047824 */ /* 0x048fe400078e00ff */
[----:B------:R-:W-:-:S03]  /*0b70*/  IMAD R252, R252, 0x2, R2 ;  /* 0x00000002fcfc7824 */ /* 0x000fc600078e0202 */
[----:B------:R1:W-:Y:S02]  /*0b80*/  STL [R1+0x4], R4 ;  /* 0x0000040401007387 */ /* 0x0003e40000100800 */
[----:B-1----:R-:W-:Y:S01]  /*0b90*/  SEL R4, R11, 0xffffffc0, !P6 ;  /* 0xffffffc00b047807 */ /* 0x002fe20007000000 */
[----:B------:R-:W-:Y:S02]  /*0ba0*/  IMAD.IADD R11, R2, 0x1, R0 ;  /* 0x00000001020b7824 */ /* 0x000fe400078e0200 */
[----:B------:R-:W-:Y:S02]  /*0bb0*/  IMAD.SHL.U32 R0, R14, 0x2, RZ ;  /* 0x000000020e007824 */ /* 0x000fe400078e00ff */
[C---:B------:R-:W-:Y:S01]  /*0bc0*/  IMAD R2, R3.reuse, 0x2, R2 ;  /* 0x0000000203027824 */ /* 0x040fe200078e0202 */
[----:B------:R1:W-:Y:S01]  /*0bd0*/  STL [R1+0x10], R11 ;  /* 0x0000100b01007387 */ /* 0x0003e20000100800 */
[C---:B------:R-:W-:Y:S02]  /*0be0*/  IMAD.IADD R10, R0.reuse, 0x1, R9 ;  /* 0x00000001000a7824 */ /* 0x040fe400078e0209 */
[----:B------:R-:W-:Y:S01]  /*0bf0*/  IMAD.SHL.U32 R3, R3, 0x2, RZ ;  /* 0x0000000203037824 */ /* 0x000fe200078e00ff */
[----:B------:R2:W-:Y:S04]  /*0c00*/  STL [R1+0x54], R0 ;  /* 0x0000540001007387 */ /* 0x0005e80000100800 */
[----:B------:R-:W-:Y:S04]  /*0c10*/  STL [R1+0x80], R13 ;  /* 0x0000800d01007387 */ /* 0x000fe80000100800 */
[----:B------:R3:W-:Y:S01]  /*0c20*/  STL [R1+0x60], R10 ;  /* 0x0000600a01007387 */ /* 0x0007e20000100800 */
[----:B-1----:R-:W-:-:S02]  /*0c30*/  IADD3 R11, R0, 0x20, RZ ;  /* 0x00000020000b7810 */ /* 0x002fc40007ffe0ff */
[----:B------:R-:W-:Y:S01]  /*0c40*/  @P1 IADD3 R11, R0, -0x20, RZ ;  /* 0xffffffe0000b1810 */ /* 0x000fe20007ffe0ff */
[----:B--2---:R-:W-:Y:S02]  /*0c50*/  IMAD.SHL.U32 R0, R7, 0x2, RZ ;  /* 0x0000000207007824 */ /* 0x004fe400078e00ff */
[----:B---3--:R-:W-:Y:S02]  /*0c60*/  IMAD.SHL.U32 R10, R6, 0x2, RZ ;  /* 0x00000002060a7824 */ /* 0x008fe400078e00ff */
[----:B------:R-:W-:Y:S02]  /*0c70*/  IMAD.IADD R6, R9, 0x1, R11 ;  /* 0x0000000109067824 */ /* 0x000fe400078e020b */
[C---:B------:R-:W-:Y:S01]  /*0c80*/  IMAD.IADD R7, R10.reuse, 0x1, R5 ;  /* 0x000000010a077824 */ /* 0x040fe200078e0205 */
[----:B------:R-:W-:Y:S01]  /*0c90*/  STL [R1+0x8], R10 ;  /* 0x0000080a01007387 */ /* 0x000fe20000100800 */
[----:B------:R-:W-:-:S03]  /*0ca0*/  IMAD.IADD R9, R10, 0x1, R4 ;  /* 0x000000010a097824 */ /* 0x000fc600078e0204 */
[----:B------:R-:W-:Y:S04]  /*0cb0*/  STL [R1+0x58], R11 ;  /* 0x0000580b01007387 */ /* 0x000fe80000100800 */
[----:B------:R-:W-:Y:S04]  /*0cc0*/  STL [R1+0x1c], R8 ;  /* 0x00001c0801007387 */ /* 0x000fe80000100800 */
[----:B------:R-:W-:Y:S04]  /*0cd0*/  STL [R1+0x84], R12 ;  /* 0x0000840c01007387 */ /* 0x000fe80000100800 */
[----:B------:R1:W-:Y:S04]  /*0ce0*/  STL [R1+0x5c], R6 ;  /* 0x00005c0601007387 */ /* 0x0003e80000100800 */
[----:B------:R2:W-:Y:S04]  /*0cf0*/  STL [R1+0xc], R7 ;  /* 0x00000c0701007387 */ /* 0x0005e80000100800 */
[----:B------:R3:W-:Y:S01]  /*0d00*/  STL [R1+0x18], R9 ;  /* 0x0000180901007387 */ /* 0x0007e20000100800 */
[----:B-1----:R-:W-:-:S02]  /*0d10*/  IMAD.IADD R6, R4, 0x1, R8 ;  /* 0x0000000104067824 */ /* 0x002fc400078e0208 */
[----:B------:R-:W-:Y:S02]  /*0d20*/  IMAD.IADD R8, R5, 0x1, R8 ;  /* 0x0000000105087824 */ /* 0x000fe400078e0208 */
[----:B--2---:R-:W-:Y:S02]  /*0d30*/  IMAD.IADD R7, R7, 0x1, R4 ;  /* 0x0000000107077824 */ /* 0x004fe400078e0204 */
[----:B------:R-:W-:Y:S01]  /*0d40*/  IMAD.IADD R4, R5, 0x1, R6 ;  /* 0x0000000105047824 */ /* 0x000fe200078e0206 */
[----:B------:R3:W-:Y:S04]  /*0d50*/  STL [R1+0x28], R8 ;  /* 0x0000280801007387 */ /* 0x0007e80000100800 */
[----:B------:R3:W-:Y:S04]  /*0d60*/  STL [R1+0x20], R6 ;  /* 0x0000200601007387 */ /* 0x0007e80000100800 */
[----:B------:R3:W-:Y:S04]  /*0d70*/  STL [R1+0x14], R7 ;  /* 0x0000140701007387 */ /* 0x0007e80000100800 */
[----:B------:R3:W-:Y:S02]  /*0d80*/  STL [R1+0x24], R4 ;  /* 0x0000240401007387 */ /* 0x0007e40000100800 */
.L_x_297:
[----:B------:R-:W-:Y:S02]  /*0d90*/  ULDC.64 UR6, c[0x0][0x240] ;  /* 0x0000900000067ab9 */ /* 0x000fe40000000a00 */
[----:B------:R-:W-:-:S02]  /*0da0*/  UISETP.NE.U32.AND UP1, UPT, URZ, UR6, UPT ;  /* 0x000000063f00728c */ /* 0x000fc4000bf25070 */
[----:B------:R-:W-:Y:S02]  /*0db0*/  USHF.L.U32 UR14, UR36, 0x2, URZ ;  /* 0x00000002240e7899 */ /* 0x000fe4000800063f */
[----:B------:R-:W-:Y:S02]  /*0dc0*/  USHF.R.S32.HI UR41, URZ, 0x1f, UR36 ;  /* 0x0000001f3f297899 */ /* 0x000fe40008011424 */
[----:B------:R-:W-:Y:S02]  /*0dd0*/  UISETP.NE.AND.EX UP1, UPT, URZ, UR7, UPT, UP1 ;  /* 0x000000073f00728c */ /* 0x000fe4000bf25310 */
[----:B------:R-:W-:Y:S02]  /*0de0*/  ULDC.64 UR10, c[0x0][0x250] ;  /* 0x00009400000a7ab9 */ /* 0x000fe40000000a00 */
[----:B------:R-:W-:Y:S02]  /*0df0*/  UISETP.NE.U32.AND UP3, UPT, URZ, UR10, UPT ;  /* 0x0000000a3f00728c */ /* 0x000fe4000bf65070 */
[----:B------:R-:W-:Y:S01]  /*0e00*/  USHF.L.U64.HI UR12, UR36, 0x2, UR41 ;  /* 0x00000002240c7899 */ /* 0x000fe20008010229 */
[----:B------:R-:W-:Y:S01]  /*0e10*/  PLOP3.LUT P2, PT, PT, PT, UP1, 0x80, 0x0 ;  /* 0x000000000000781c */ /* 0x000fe20003f4f018 */
[----:B------:R-:W-:-:S02]  /*0e20*/  UIADD3 UR6, UP0, UR14, UR6, URZ ;  /* 0x000000060e067290 */ /* 0x000fc4000ff1e03f */
[----:B------:R-:W-:Y:S02]  /*0e30*/  UISETP.NE.AND.EX UP3, UPT, URZ, UR11, UPT, UP3 ;  /* 0x0000000b3f00728c */ /* 0x000fe4000bf65330 */
[----:B------:R-:W-:Y:S02]  /*0e40*/  UIADD3.X UR7, UR12, UR7, URZ, UP0, !UPT ;  /* 0x000000070c077290 */ /* 0x000fe400087fe43f */
[----:B-123--:R-:W-:Y:S01]  /*0e50*/  IMAD.U32 R4, RZ, RZ, UR6 ;  /* 0x00000006ff047e24 */ /* 0x00efe2000f8e00ff */
[----:B------:R-:W-:Y:S01]  /*0e60*/  ULDC.U8 UR13, c[0x0][0x312] ;  /* 0x0000c480000d7ab9 */ /* 0x000fe20000000000 */
[----:B------:R-:W-:Y:S01]  /*0e70*/  PLOP3.LUT P0, PT, PT, PT, UP3, 0x80, 0x0 ;  /* 0x000000000000781c */ /* 0x000fe20003f0f038 */
[----:B------:R-:W-:Y:S01]  /*0e80*/  ULDC.64 UR8, c[0x0][0x248] ;  /* 0x0000920000087ab9 */ /* 0x000fe20000000a00 */
[----:B------:R-:W-:Y:S01]  /*0e90*/  IMAD.U32 R5, RZ, RZ, UR7 ;  /* 0x00000007ff057e24 */ /* 0x000fe2000f8e00ff */
[----:B------:R-:W-:Y:S02]  /*0ea0*/  UISETP.NE.AND UP4, UPT, UR13, URZ, UPT ;  /* 0x0000003f0d00728c */ /* 0x000fe4000bf85270 */
[----:B------:R-:W-:-:S02]  /*0eb0*/  @UP3 UIADD3 UR6, UP0, UR14, UR10, URZ ;  /* 0x0000000a0e063290 */ /* 0x000fc4000ff1e03f */
        /* <DEDUP_REMOVED lines=34> */
.L_x_253:
        /* <DEDUP_REMOVED lines=22> */
[----:B------:R-:W-:Y:S02]  /*1240*/  UIMAD UR9, UR41, UR10, URZ ;  /* 0x0000000a290972a4 */ /* 0x000fe4000f8e023f */
[----:B-1----:R-:W-:Y:S02]  /*1250*/  UISETP.NE.AND UP0, UPT, UR35, -0x1, UPT ;  /* 0xffffffff2300788c */ /* 0x002fe4000bf05270 */
[----:B------:R-:W-:Y:S02]  /*1260*/  UIADD3 UR8, UR31, 0x3f, URZ ;  /* 0x0000003f1f087890 */ /* 0x000fe4000fffe03f */
[----:B------:R-:W-:Y:S02]  /*1270*/  UIMAD UR12, UR36, UR11, UR9 ;  /* 0x0000000b240c72a4 */ /* 0x000fe4000f8e0209 */
[----:B------:R-:W-:Y:S01]  /*1280*/  USHF.R.S32.HI UR9, URZ, 0x1f, UR8 ;  /* 0x0000001f3f097899 */ /* 0x000fe20008011408 */
[----:B------:R-:W-:Y:S01]  /*1290*/  PLOP3.LUT P1, PT, PT, PT, UP0, 0x80, 0x0 ;  /* 0x000000000000781c */ /* 0x000fe20003f2f008 */
[----:B------:R-:W-:-:S02]  /*12a0*/  ULDC.64 UR14, c[0x0][0x190] ;  /* 0x00006400000e7ab9 */ /* 0x000fc40000000a00 */
[----:B------:R-:W-:Y:S02]  /*12b0*/  ULEA.HI UR11, UR9, UR8, URZ, 0x6 ;  /* 0x00000008090b7291 */ /* 0x000fe4000f8f303f */
[----:B------:R-:W-:Y:S02]  /*12c0*/  UIMAD.WIDE.U32 UR6, UR36, UR10, URZ ;  /* 0x0000000a240672a5 */ /* 0x000fe4000f8e003f */
[----:B------:R-:W-:Y:S02]  /*12d0*/  UISETP.NE.AND UP2, UPT, UR13, -0x1, UPT ;  /* 0xffffffff0d00788c */ /* 0x000fe4000bf45270 */
[----:B------:R-:W-:Y:S02]  /*12e0*/  UIMAD.WIDE.U32 UR8, UR13, UR14, URZ ;  /* 0x0000000e0d0872a5 */ /* 0x000fe4000f8e003f */
[----:B------:R-:W-:Y:S02]  /*12f0*/  @UP0 UIADD3 UR10, UR34, UR35, URZ ;  /* 0x00000023220a0290 */ /* 0x000fe4000fffe03f */
[----:B------:R-:W-:-:S02]  /*1300*/  ULDC.64 UR16, c[0x0][0x198] ;  /* 0x0000660000107ab9 */ /* 0x000fc40000000a00 */
[----:B------:R-:W-:Y:S02]  /*1310*/  UIADD3 UR29, UR7, UR12, URZ ;  /* 0x0000000c071d7290 */ /* 0x000fe4000fffe03f */
[----:B------:R-:W-:Y:S02]  /*1320*/  USEL UR40, UR6, UR8, !UP2 ;  /* 0x0000000806287287 */ /* 0x000fe4000d000000 */
[----:B------:R-:W-:Y:S02]  /*1330*/  @UP0 UIMAD.WIDE.U32 UR6, UR10, UR16, URZ ;  /* 0x000000100a0602a5 */ /* 0x000fe4000f8e003f */
[----:B------:R-:W-:Y:S02]  /*1340*/  ULOP3.LUT UR8, UR11, 0xffffffc0, URZ, 0xc0, !UPT ;  /* 0xffffffc00b087892 */ /* 0x000fe4000f8ec03f */
[----:B------:R-:W-:Y:S02]  /*1350*/  @UP0 UIMAD UR24, UR10, UR17, UR7 ;  /* 0x000000110a1802a4 */ /* 0x000fe4000f8e0207 */
[----:B------:R-:W-:-:S02]  /*1360*/  UIMAD UR7, UR13, UR15, URZ ;  /* 0x0000000f0d0772a4 */ /* 0x000fc4000f8e023f */
[----:B------:R-:W-:Y:S02]  /*1370*/  UIADD3 UR15, UR8, -0x40, URZ ;  /* 0xffffffc0080f7890 */ /* 0x000fe4000fffe03f */
[----:B------:R-:W-:Y:S02]  /*1380*/  USHF.R.S32.HI UR30, URZ, 0x6, UR11 ;  /* 0x000000063f1e7899 */ /* 0x000fe4000801140b */
        /* <DEDUP_REMOVED lines=16> */
.L_x_255:
        /* <DEDUP_REMOVED lines=9> */
[----:B------:R-:W-:Y:S02]  /*1520*/  ULDC.64 UR10, c[0x0][0x188] ;  /* 0x00006200000a7ab9 */ /* 0x000fe40000000a00 */
[----:B------:R-:W-:Y:S02]  /*1530*/  UIMAD UR9, UR34, UR9, UR6 ;  /* 0x00000009220972a4 */ /* 0x000fe4000f8e0206 */
[----:B------:R-:W-:-:S04]  /*1540*/  UIMAD UR6, UR41, UR10, URZ ;  /* 0x0000000a290672a4 */ /* 0x000fc8000f8e023f */
[----:B------:R-:W-:Y:S02]  /*1550*/  UIMAD UR11, UR36, UR11, UR6 ;  /* 0x0000000b240b72a4 */ /* 0x000fe4000f8e0206 */
[----:B------:R-:W-:-:S04]  /*1560*/  UIMAD.WIDE.U32 UR6, UR34, UR8, URZ ;  /* 0x00000008220672a5 */ /* 0x000fc8000f8e003f */
[----:B------:R-:W-:-:S04]  /*1570*/  UIADD3 UR7, UR7, UR9, URZ ;  /* 0x0000000907077290 */ /* 0x000fc8000fffe03f */
[----:B------:R-:W-:-:S04]  /*1580*/  UIMAD.WIDE.U32 UR6, UR36, UR10, UR6 ;  /* 0x0000000a240672a5 */ /* 0x000fc8000f8e0006 */
[----:B------:R-:W-:-:S03]  /*1590*/  UIADD3 UR28, UR7, UR11, URZ ;  /* 0x0000000b071c7290 */ /* 0x000fc6000fffe03f */
[----:B------:R-:W-:Y:S02]  /*15a0*/  UMOV UR26, UR6 ;  /* 0x00000006001a7c82 */ /* 0x000fe40008000000 */
.L_x_256:
[----:B------:R-:W-:Y:S01]  /*15b0*/  IABS R8, c[0x0][0x1c8] ;  /* 0x0000720000087a13 */ /* 0x000fe20000000000 */
[----:B------:R-:W-:Y:S01]  /*15c0*/  ULDC.64 UR8, c[0x0][0x370] ;  /* 0x0000dc0000087ab9 */ /* 0x000fe20000000a00 */
[----:B--2---:R-:W-:Y:S01]  /*15d0*/  IABS R7, UR37 ;  /* 0x0000002500077c13 */ /* 0x004fe20008000000 */
[----:B------:R-:W-:Y:S01]  /*15e0*/  @UP2 UIMAD.WIDE.U32 UR6, UR13, UR8, URZ ;  /* 0x000000080d0622a5 */ /* 0x000fe2000f8e003f */
[----:B------:R-:W1:Y:S01]  /*15f0*/  I2F.RP R4, R8 ;  /* 0x0000000800047306 */ /* 0x000e620000209400 */
[----:B------:R-:W-:Y:S01]  /*1600*/  ULDC UR10, c[0x0][0x224] ;  /* 0x00008900000a7ab9 */ /* 0x000fe20000000800 */
[----:B------:R-:W-:Y:S01]  /*1610*/  ISETP.NE.AND P2, PT, RZ, c[0x0][0x1c8], PT ;  /* 0x00007200ff007a0c */ /* 0x000fe20003f45270 */
[----:B------:R-:W-:Y:S02]  /*1620*/  @UP2 UIMAD UR23, UR13, UR9, UR7 ;  /* 0x000000090d1722a4 */ /* 0x000fe4000f8e0207 */
[----:B------:R-:W-:Y:S02]  /*1630*/  USHF.R.S32.HI UR16, URZ, 0x1f, UR18 ;  /* 0x0000001f3f107899 */ /* 0x000fe40008011412 */
[----:B------:R-:W-:-:S02]  /*1640*/  @UP2 UMOV UR21, UR6 ;  /* 0x0000000600152c82 */ /* 0x000fc40008000000 */
[----:B------:R-:W-:Y:S02]  /*1650*/  ULDC.64 UR6, c[0x0][0x368] ;  /* 0x0000da0000067ab9 */ /* 0x000fe40000000a00 */
[----:B------:R-:W-:-:S04]  /*1660*/  @!UP2 UIMAD UR8, UR41, UR6, URZ ;  /* 0x000000062908a2a4 */ /* 0x000fc8000f8e023f */
[----:B------:R-:W-:Y:S01]  /*1670*/  @!UP2 UIMAD UR8, UR36, UR7, UR8 ;  /* 0x000000072408a2a4 */ /* 0x000fe2000f8e0208 */
[----:B-1----:R-:W1:Y:S01]  /*1680*/  MUFU.RCP R4, R4 ;  /* 0x0000000400047308 */ /* 0x002e620000001000 */
[----:B------:R-:W-:-:S04]  /*1690*/  @!UP2 UIMAD.WIDE.U32 UR6, UR36, UR6, URZ ;  /* 0x000000062406a2a5 */ /* 0x000fc8000f8e003f */
[----:B------:R-:W-:Y:S02]  /*16a0*/  @!UP2 UIADD3 UR23, UR7, UR8, URZ ;  /* 0x000000080717a290 */ /* 0x000fe4000fffe03f */
[----:B------:R-:W-:Y:S02]  /*16b0*/  UIMAD UR8, UR39, UR13, URZ ;  /* 0x0000000d270872a4 */ /* 0x000fe4000f8e023f */
[----:B------:R-:W-:Y:S02]  /*16c0*/  @!UP2 UMOV UR21, UR6 ;  /* 0x000000060015ac82 */ /* 0x000fe40008000000 */
[----:B------:R-:W-:Y:S01]  /*16d0*/  UIMAD UR6, UR41, UR10, UR55 ;  /* 0x0000000a290672a4 */ /* 0x000fe2000f8e0237 */
[----:B------:R-:W2:Y:S03]  /*16e0*/  S2UR UR10, SR_CTAID.X ;  /* 0x00000000000a79c3 */ /* 0x000ea60000002500 */
        /* <DEDUP_REMOVED lines=8> */
[----:B------:R-:W-:Y:S01]  /*1770*/  ULDC.64 UR8, c[0x0][0x3d8] ;  /* 0x0000f60000087ab9 */ /* 0x000fe20000000a00 */
[----:B-1----:R-:W-:Y:S01]  /*1780*/  IMAD.MOV R4, RZ, RZ, -R5 ;  /* 0x000000ffff047224 */ /* 0x002fe200078e0a05 */
[----:B--2---:R-:W-:-:S03]  /*1790*/  UIMAD.WIDE.U32 UR6, UR10, UR8, URZ ;  /* 0x000000080a0672a5 */ /* 0x004fc6000f8e003f */
[----:B------:R-:W-:Y:S01]  /*17a0*/  IMAD R6, R4, R8, RZ ;  /* 0x0000000804067224 */ /* 0x000fe200078e02ff */
[----:B------:R-:W-:Y:S01]  /*17b0*/  USEL UR14, UR6, URZ, UP6 ;  /* 0x0000003f060e7287 */ /* 0x000fe2000b000000 */
[----:B------:R-:W-:Y:S01]  /*17c0*/  IMAD.MOV.U32 R4, RZ, RZ, RZ ;  /* 0x000000ffff047224 */ /* 0x000fe200078e00ff */
[----:B------:R-:W-:Y:S02]  /*17d0*/  UIMAD UR9, UR10, UR9, UR7 ;  /* 0x000000090a0972a4 */ /* 0x000fe4000f8e0207 */
[----:B------:R-:W-:Y:S01]  /*17e0*/  USHF.L.U64.HI UR6, UR36, 0x7, UR41 ;  /* 0x0000000724067899 */ /* 0x000fe20008010229 */
[----:B------:R-:W-:Y:S01]  /*17f0*/  IMAD.HI.U32 R4, R5, R6, R4 ;  /* 0x0000000605047227 */ /* 0x000fe200078e0004 */
[----:B------:R-:W-:Y:S02]  /*1800*/  USHF.L.U32 UR10, UR36, 0x7, URZ ;  /* 0x00000007240a7899 */ /* 0x000fe4000800063f */
[----:B------:R-:W-:Y:S01]  /*1810*/  USEL UR7, UR6, URZ, UP1 ;  /* 0x0000003f06077287 */ /* 0x000fe20008800000 */
[----:B------:R-:W-:Y:S01]  /*1820*/  IMAD.MOV.U32 R5, RZ, RZ, R7 ;  /* 0x000000ffff057224 */ /* 0x000fe200078e0007 */
[----:B------:R-:W-:-:S03]  /*1830*/  USEL UR6, UR10, URZ, UP1 ;  /* 0x0000003f0a067287 */ /* 0x000fc60008800000 */
[----:B------:R-:W-:Y:S01]  /*1840*/  IMAD.HI.U32 R4, R4, R5, RZ ;  /* 0x0000000504047227 */ /* 0x000fe200078e00ff */
[----:B------:R-:W-:Y:S02]  /*1850*/  UIADD3 UR6, UP1, UR15, UR6, URZ ;  /* 0x000000060f067290 */ /* 0x000fe4000ff3e03f */
[----:B------:R-:W-:Y:S01]  /*1860*/  ULDC UR10, c[0x0][0x234] ;  /* 0x00008d00000a7ab9 */ /* 0x000fe20000000800 */
[----:B------:R-:W-:Y:S01]  /*1870*/  IMAD.MOV R6, RZ, RZ, -R4 ;  /* 0x000000ffff067224 */ /* 0x000fe200078e0a04 */
[----:B------:R-:W-:Y:S02]  /*1880*/  UIADD3.X UR8, UR25, UR7, URZ, UP1, !UPT ;  /* 0x0000000719087290 */ /* 0x000fe40008ffe43f */
[----:B------:R-:W-:Y:S01]  /*1890*/  UIMAD UR7, UR39, UR6, URZ ;  /* 0x00000006270772a4 */ /* 0x000fe2000f8e023f */
[----:B------:R-:W-:-:S03]  /*18a0*/  IMAD R5, R8, R6, R5 ;  /* 0x0000000608057224 */ /* 0x000fc600078e0205 */
[----:B------:R-:W-:Y:S02]  /*18b0*/  UIMAD UR8, UR38, UR8, UR7 ;  /* 0x00000008260872a4 */ /* 0x000fe4000f8e0207 */
[----:B------:R-:W-:Y:S01]  /*18c0*/  ISETP.GT.U32.AND P0, PT, R8, R5, PT ;  /* 0x000000050800720c */ /* 0x000fe20003f04070 */
[----:B------:R-:W-:-:S04]  /*18d0*/  @UP5 USEL UR7, UR57, UR13, !UP2 ;  /* 0x0000000d39075287 */ /* 0x000fc8000d000000 */
[----:B------:R-:W-:Y:S02]  /*18e0*/  @UP5 UIMAD UR12, UR37, UR10, UR7 ;  /* 0x0000000a250c52a4 */ /* 0x000fe4000f8e0207 */
[----:B------:R-:W-:Y:S02]  /*18f0*/  UIMAD.WIDE.U32 UR6, UR38, UR6, URZ ;  /* 0x00000006260672a5 */ /* 0x000fe4000f8e003f */
[----:B------:R-:W-:Y:S02]  /*1900*/  USEL UR10, UR9, URZ, UP6 ;  /* 0x0000003f090a7287 */ /* 0x000fe4000b000000 */
[----:B------:R-:W-:Y:S02]  /*1910*/  UIADD3 UR9, UR7, UR8, URZ ;  /* 0x0000000807097290 */ /* 0x000fe4000fffe03f */
[----:B------:R-:W-:Y:S01]  /*1920*/  @!P0 IMAD.IADD R5, R5, 0x1, -R8 ;  /* 0x0000000105058824 */ /* 0x000fe200078e0a08 */
[----:B------:R-:W-:Y:S01]  /*1930*/  @!P0 IADD3 R4, R4, 0x1, RZ ;  /* 0x0000000104048810 */ /* 0x000fe20007ffe0ff */
[----:B------:R-:W-:Y:S01]  /*1940*/  @!UP5 UMOV UR12, UR52 ;  /* 0x00000034000cdc82 */ /* 0x000fe20008000000 */
[----:B------:R-:W-:-:S02]  /*1950*/  ISETP.LE.AND P0, PT, RZ, UR59, PT ;  /* 0x0000003bff007c0c */ /* 0x000fc4000bf03270 */
        /* <DEDUP_REMOVED lines=13> */
.L_x_257:
[----:B------:R-:W-:Y:S02]  /*1a30*/  UMOV UR8, UR53 ;  /* 0x0000003500087c82 */ /* 0x000fe40008000000 */
.L_x_258:
[----:B------:R-:W2:Y:S04]  /*1a40*/  LDL.64 R4, [R1+0x48] ;  /* 0x0000480001047983 */ /* 0x000ea80000100a00 */
[----:B------:R1:W2:Y:S01]  /*1a50*/  LDL.64 R28, [R1+0x48] ;  /* 0x00004800011c7983 */ /* 0x0002a20000100a00 */
[----:B------:R-:W-:Y:S01]  /*1a60*/  UIADD3 UR6, UP4, UP3, UR6, UR47, UR49 ;  /* 0x0000002f06067290 */ /* 0x000fe2000fb9e031 */
[----:B------:R-:W-:Y:S01]  /*1a70*/  IMAD.U32 R11, RZ, RZ, UR15 ;  /* 0x0000000fff0b7e24 */ /* 0x000fe2000f8e00ff */
[----:B------:R-:W-:Y:S01]  /*1a80*/  UIADD3 UR13, UR15, UR12, URZ ;  /* 0x0000000c0f0d7290 */ /* 0x000fe2000fffe03f */
[----:B------:R-:W3:Y:S01]  /*1a90*/  S2R R30, SR_TID.X ;  /* 0x00000000001e7919 */ /* 0x000ee20000002100 */
[----:B------:R-:W-:Y:S01]  /*1aa0*/  UIADD3 UR20, UP2, UP1, UR14, UR6, UR17 ;  /* 0x000000060e147290 */ /* 0x000fe2000f95e011 */
[----:B------:R-:W-:Y:S01]  /*1ab0*/  BSSY B1, `(.L_x_254) ;  /* 0x00007f7000017945 */ /* 0x000fe20003800000 */
[----:B------:R-:W-:Y:S01]  /*1ac0*/  UIADD3.X UR6, UR9, UR51, UR56, UP4, UP3 ;  /* 0x0000003309067290 */ /* 0x000fe2000a7e6438 */
[----:B------:R-:W4:Y:S03]  /*1ad0*/  S2R R31, SR_TID.X ;  /* 0x00000000001f7919 */ /* 0x000f260000002100 */
[----:B------:R-:W-:Y:S01]  /*1ae0*/  UIADD3.X UR19, UR10, UR6, UR11, UP2, UP1 ;  /* 0x000000060a137290 */ /* 0x000fe200097e240b */
[----:B------:R-:W5:Y:S02]  /*1af0*/  S2R R25, SR_TID.X ;  /* 0x0000000000197919 */ /* 0x000f640000002100 */
[----:B------:R-:W-:-:S02]  /*1b00*/  ULDC.64 UR6, c[0x0][0x1a8] ;  /* 0x00006a0000067ab9 */ /* 0x000fc40000000a00 */
[----:B------:R-:W-:-:S04]  /*1b10*/  UIMAD UR6, UR60, UR6, URZ ;  /* 0x000000063c0672a4 */ /* 0x000fc8000f8e023f */
[----:B------:R-:W-:-:S03]  /*1b20*/  UIMAD UR17, UR37, UR7, UR6 ;  /* 0x00000007251172a4 */ /* 0x000fc6000f8e0206 */
[----:B------:R-:W-:Y:S02]  /*1b30*/  ULDC.64 UR6, c[0x0][0x378] ;  /* 0x0000de0000067ab9 */ /* 0x000fe40000000a00 */
[----:B------:R-:W-:Y:S01]  /*1b40*/  UIMAD UR6, UR60, UR6, URZ ;  /* 0x000000063c0672a4 */ /* 0x000fe2000f8e023f */
[----:B---3--:R-:W-:-:S03]  /*1b50*/  SHF.R.S32.HI R30, RZ, 0x1f, R30 ;  /* 0x0000001fff1e7819 */ /* 0x008fc6000001141e */
[----:B------:R-:W-:Y:S01]  /*1b60*/  UIMAD UR14, UR37, UR7, UR6 ;  /* 0x00000007250e72a4 */ /* 0x000fe2000f8e0206 */
[----:B----4-:R-:W-:Y:S02]  /*1b70*/  LEA.HI R30, R30, R31, RZ, 0x3 ;  /* 0x0000001f1e1e7211 */ /* 0x010fe400078f18ff */
[----:B------:R-:W-:Y:S02]  /*1b80*/  ULDC.64 UR6, c[0x0][0x370] ;  /* 0x0000dc0000067ab9 */ /* 0x000fe40000000a00 */
[----:B------:R-:W-:Y:S01]  /*1b90*/  UIMAD UR6, UR25, UR6, URZ ;  /* 0x00000006190672a4 */ /* 0x000fe2000f8e023f */
[----:B------:R-:W-:Y:S02]  /*1ba0*/  SHF.R.S32.HI R30, RZ, 0x3, R30 ;  /* 0x00000003ff1e7819 */ /* 0x000fe4000001141e */
[----:B-----5:R-:W-:Y:S01]  /*1bb0*/  SHF.R.S32.HI R26, RZ, 0x1f, R25 ;  /* 0x0000001fff1a7819 */ /* 0x020fe20000011419 */
[----:B------:R-:W-:Y:S01]  /*1bc0*/  UIMAD UR11, UR15, UR7, UR6 ;  /* 0x000000070f0b72a4 */ /* 0x000fe2000f8e0206 */
[----:B------:R-:W-:Y:S01]  /*1bd0*/  SHF.R.S32.HI R24, RZ, 0x1f, R30 ;  /* 0x0000001fff187819 */ /* 0x000fe2000001141e */
[----:B------:R-:W-:Y:S01]  /*1be0*/  UIADD3 UR6, UR15, UR8, URZ ;  /* 0x000000080f067290 */ /* 0x000fe2000fffe03f */
[----:B------:R-:W-:-:S02]  /*1bf0*/  IADD3 R6, P0, R30, UR15, RZ ;  /* 0x0000000f1e067c10 */ /* 0x000fc4000ff1e0ff */
[----:B------:R-:W-:Y:S02]  /*1c00*/  ULDC.64 UR8, c[0x0][0x3c8] ;  /* 0x0000f20000087ab9 */ /* 0x000fe40000000a00 */
[----:B------:R-:W-:Y:S01]  /*1c10*/  IADD3.X R7, R24, UR25, RZ, P0, !PT ;  /* 0x0000001918077c10 */ /* 0x000fe200087fe4ff */
[----:B------:R-:W-:Y:S02]  /*1c20*/  UMOV UR25, 0x4 ;  /* 0x0000000400197882 */ /* 0x000fe40000000000 */
[----:B------:R-:W-:Y:S02]  /*1c30*/  UIMAD.WIDE UR6, UR6, UR25, UR8 ;  /* 0x00000019060672a5 */ /* 0x000fe4000f8e0208 */
[----:B------:R-:W-:Y:S01]  /*1c40*/  IMAD R7, R7, c[0x0][0x190], RZ ;  /* 0x0000640007077a24 */ /* 0x000fe200078e02ff */
[----:B------:R-:W-:-:S04]  /*1c50*/  UIADD3 UR8, UR30, -0x1, URZ ;  /* 0xffffffff1e087890 */ /* 0x000fc8000fffe03f */
[----:B------:R-:W-:Y:S02]  /*1c60*/  UMOV UR10, UR6 ;  /* 0x00000006000a7c82 */ /* 0x000fe40008000000 */
[----:B------:R-:W-:Y:S02]  /*1c70*/  UIADD3 UR6, -UR27, UR31, UR18 ;  /* 0x0000001f1b067290 */ /* 0x000fe4000fffe112 */
[----:B------:R-:W-:Y:S01]  /*1c80*/  UMOV UR9, UR7 ;  /* 0x0000000700097c82 */ /* 0x000fe20008000000 */
[----:B--2---:R-:W-:-:S05]  /*1c90*/  IMAD.MOV.U32 R28, RZ, RZ, R4 ;  /* 0x000000ffff1c7224 */ /* 0x004fca00078e0004 */
[----:B------:R-:W-:-:S05]  /*1ca0*/  SHF.R.S32.HI R29, RZ, 0x1f, R28 ;  /* 0x0000001fff1d7819 */ /* 0x000fca000001141c */
[C---:B------:R-:W-:Y:S01]  /*1cb0*/  IMAD.WIDE.U32 R4, R6.reuse, c[0x0][0x190], R28 ;  /* 0x0000640006047a25 */ /* 0x040fe200078e001c */
[----:B------:R1:W-:Y:S03]  /*1cc0*/  STL [R1+0x4c], R29 ;  /* 0x00004c1d01007387 */ /* 0x0003e60000100800 */
[----:B------:R-:W-:Y:S01]  /*1cd0*/  IMAD R6, R6, c[0x0][0x194], R7 ;  /* 0x0000650006067a24 */ /* 0x000fe200078e0207 */
[----:B------:R-:W-:Y:S01]  /*1ce0*/  IADD3 R8, P0, R4, UR40, RZ ;  /* 0x0000002804087c10 */ /* 0x000fe2000ff1e0ff */
[----:B------:R-:W-:Y:S02]  /*1cf0*/  ULDC UR40, c[0x0][0x2e8] ;  /* 0x0000ba0000287ab9 */ /* 0x000fe40000000800 */
[----:B------:R-:W-:Y:S01]  /*1d00*/  UIADD3 UR6, UR6, -UR40, URZ ;  /* 0x8000002806067290 */ /* 0x000fe2000fffe03f */
[----:B------:R-:W-:Y:S02]  /*1d10*/  IADD3.X R9, R5, UR29, R6, P0, !PT ;  /* 0x0000001d05097c10 */ /* 0x000fe400087fe406 */
[----:B------:R-:W-:Y:S01]  /*1d20*/  LEA.HI R6, R26, R25, RZ, 0x5 ;  /* 0x000000191a067211 */ /* 0x000fe200078f28ff */
[----:B------:R-:W-:Y:S01]  /*1d30*/  USHF.R.S32.HI UR12, URZ, 0x1f, UR6 ;  /* 0x0000001f3f0c7899 */ /* 0x000fe20008011406 */
[----:B------:R-:W-:-:S02]  /*1d40*/  IADD3 R4, P0, R28, UR21, RZ ;  /* 0x000000151c047c10 */ /* 0x000fc4000ff1e0ff */
[----:B------:R-:W-:Y:S01]  /*1d50*/  LOP3.LUT R7, R6, 0xffffffe0, RZ, 0xc0, !PT ;  /* 0xffffffe006077812 */ /* 0x000fe200078ec0ff */
[----:B------:R-:W-:Y:S01]  /*1d60*/  ULEA.HI UR12, UR12, UR6, URZ, 0x6 ;  /* 0x000000060c0c7291 */ /* 0x000fe2000f8f303f */
[----:B------:R-:W-:Y:S02]  /*1d70*/  SHF.R.S32.HI R6, RZ, 0x5, R6 ;  /* 0x00000005ff067819 */ /* 0x000fe40000011406 */
[----:B------:R-:W-:Y:S01]  /*1d80*/  IADD3.X R5, R29, UR23, RZ, P0, !PT ;  /* 0x000000171d057c10 */ /* 0x000fe200087fe4ff */
[----:B------:R-:W-:Y:S01]  /*1d90*/  IMAD.IADD R22, R25, 0x1, -R7 ;  /* 0x0000000119167824 */ /* 0x000fe200078e0a07 */
[----:B------:R-:W-:Y:S02]  /*1da0*/  USHF.R.S32.HI UR12, URZ, 0x6, UR12 ;  /* 0x000000063f0c7899 */ /* 0x000fe4000801140c */
[----:B------:R-:W-:Y:S01]  /*1db0*/  ULDC.64 UR6, c[0x0][0x200] ;  /* 0x0000800000067ab9 */ /* 0x000fe20000000a00 */
[----:B------:R-:W-:Y:S01]  /*1dc0*/  IMAD R6, R6, UR48, R22 ;  /* 0x0000003006067c24 */ /* 0x000fe2000f8e0216 */
[----:B------:R-:W-:Y:S01]  /*1dd0*/  UISETP.LT.AND UP1, UPT, URZ, UR12, UPT ;  /* 0x0000000c3f00728c */ /* 0x000fe2000bf21270 */
[----:B------:R-:W-:Y:S01]  /*1de0*/  IMAD.WIDE.U32 R4, R11, c[0x0][0x370], R4 ;  /* 0x0000dc000b047a25 */ /* 0x000fe200078e0004 */
[----:B------:R-:W-:-:S02]  /*1df0*/  UIMAD.WIDE UR6, UR13, UR25, UR6 ;  /* 0x000000190d0672a5 */ /* 0x000fc4000f8e0206 */
[C---:B------:R-:W-:Y:S01]  /*1e00*/  IADD3 R10, P0, R6.reuse, UR20, RZ ;  /* 0x00000014060a7c10 */ /* 0x040fe2000ff1e0ff */
[----:B------:R-:W-:Y:S01]  /*1e10*/  USEL UR12, URZ, UR12, !UP1 ;  /* 0x0000000c3f0c7287 */ /* 0x000fe2000c800000 */
[----:B------:R-:W-:Y:S02]  /*1e20*/  IADD3 R5, R5, UR11, RZ ;  /* 0x0000000b05057c10 */ /* 0x000fe4000fffe0ff */
[----:B------:R-:W-:Y:S01]  /*1e30*/  LEA.HI.X.SX32 R11, R6, UR19, 0x1, P0 ;  /* 0x00000013060b7c11 */ /* 0x000fe200080f0eff */
[----:B------:R-:W-:Y:S01]  /*1e40*/  IMAD.U32 R6, RZ, RZ, UR37 ;  /* 0x00000025ff067e24 */ /* 0x000fe2000f8e00ff */
[----:B------:R-:W-:Y:S01]  /*1e50*/  LEA R12, P0, R10, c[0x0][0x350], 0x2 ;  /* 0x0000d4000a0c7a11 */ /* 0x000fe200078010ff */
[----:B------:R-:W-:Y:S02]  /*1e60*/  UISETP.GT.AND UP1, UPT, UR30, UR12, UPT ;  /* 0x0000000c1e00728c */ /* 0x000fe4000bf24270 */
[----:B------:R-:W-:Y:S01]  /*1e70*/  IMAD.WIDE.U32 R4, R6, c[0x0][0x378], R4 ;  /* 0x0000de0006047a25 */ /* 0x000fe200078e0004 */
[----:B------:R-:W-:-:S03]  /*1e80*/  LEA.HI.X R13, R10, c[0x0][0x354], R11, 0x2, P0 ;  /* 0x0000d5000a0d7a11 */ /* 0x000fc600000f140b */
[----:B------:R-:W-:Y:S01]  /*1e90*/  IMAD.MOV.U32 R6, RZ, RZ, R4 ;  /* 0x000000ffff067224 */ /* 0x000fe200078e0004 */
[----:B------:R-:W-:Y:S01]  /*1ea0*/  IADD3 R7, R5, UR14, RZ ;  /* 0x0000000e05077c10 */ /* 0x000fe2000fffe0ff */
[----:B------:R-:W-:Y:S01]  /*1eb0*/  IMAD.U32 R5, RZ, RZ, UR37 ;  /* 0x00000025ff057e24 */ /* 0x000fe2000f8e00ff */
[----:B------:R1:W-:Y:S01]  /*1ec0*/  STL.64 [R1+0x30], R12 ;  /* 0x0000300c01007387 */ /* 0x0003e20000100a00 */
[----:B------:R-:W-:Y:S02]  /*1ed0*/  PLOP3.LUT P0, PT, PT, PT, UP1, 0x80, 0x0 ;  /* 0x000000000000781c */ /* 0x000fe40003f0f018 */
[----:B------:R-:W-:-:S04]  /*1ee0*/  IMAD.WIDE.U32 R8, R5, c[0x0][0x1a8], R8 ;  /* 0x00006a0005087a25 */ /* 0x000fc800078e0008 */
[----:B------:R-:W-:Y:S01]  /*1ef0*/  IMAD R5, R24, c[0x0][0x370], RZ ;  /* 0x0000dc0018057a24 */ /* 0x000fe200078e02ff */
[----:B------:R-:W-:Y:S01]  /*1f00*/  IADD3 R20, R9, UR17, RZ ;  /* 0x0000001109147c10 */ /* 0x000fe2000fffe0ff */
[----:B------:R-:W-:Y:S01]  /*1f10*/  IMAD.WIDE.U32 R6, R30, c[0x0][0x370], R6 ;  /* 0x0000dc001e067a25 */ /* 0x000fe200078e0006 */
[----:B------:R-:W-:-:S03]  /*1f20*/  LEA R32, P3, R8, c[0x0][0x160], 0x1 ;  /* 0x0000580008207a11 */ /* 0x000fc600078608ff */
[----:B------:R-:W-:Y:S01]  /*1f30*/  IMAD R4, R30, c[0x0][0x374], R5 ;  /* 0x0000dd001e047a24 */ /* 0x000fe200078e0205 */
[----:B------:R-:W-:Y:S02]  /*1f40*/  LEA R34, P2, R6, c[0x0][0x330], 0x1 ;  /* 0x0000cc0006227a11 */ /* 0x000fe400078408ff */
[----:B------:R-:W-:Y:S01]  /*1f50*/  LEA.HI.X R33, R8, c[0x0][0x164], R20, 0x1, P3 ;  /* 0x0000590008217a11 */ /* 0x000fe200018f0c14 */
[----:B------:R-:W-:-:S04]  /*1f60*/  IMAD.IADD R19, R7, 0x1, R4 ;  /* 0x0000000107137824 */ /* 0x000fc800078e0204 */
[----:B------:R1:W-:Y:S01]  /*1f70*/  STL.64 [R1+0x40], R32 ;  /* 0x0000402001007387 */ /* 0x0003e20000100a00 */
[----:B------:R-:W-:-:S05]  /*1f80*/  LEA.HI.X R35, R6, c[0x0][0x334], R19, 0x1, P2 ;  /* 0x0000cd0006237a11 */ /* 0x000fca00010f0c13 */
[----:B------:R1:W-:Y:S01]  /*1f90*/  STL.64 [R1+0x38], R34 ;  /* 0x0000382201007387 */ /* 0x0003e20000100a00 */
        /* <DEDUP_REMOVED lines=19> */
.L_x_260:
        /* <DEDUP_REMOVED lines=18> */
.L_x_261:
        /* <DEDUP_REMOVED lines=34> */
.L_x_263:
[----:B--2---:R-:W-:Y:S05]  /*2410*/  BSYNC B0 ;  /* 0x0000000000007941 */ /* 0x004fea0003800000 */
.L_x_262:
        /* <DEDUP_REMOVED lines=19> */
.L_x_265:
[----:B------:R-:W-:Y:S05]  /*2550*/  BSYNC B0 ;  /* 0x0000000000007941 */ /* 0x000fea0003800000 */
.L_x_264:
        /* <DEDUP_REMOVED lines=29> */
.L_x_267:
[----:B------:R-:W-:Y:S05]  /*2730*/  BSYNC B0 ;  /* 0x0000000000007941 */ /* 0x000fea0003800000 */
.L_x_266:
        /* <DEDUP_REMOVED lines=18> */
.L_x_259:
[----:B------:R-:W2:Y:S01]  /*2860*/  LDL R27, [R1+0x2c] ;  /* 0x00002c00011b7983 */ /* 0x000ea20000100800 */
[----:B------:R-:W-:Y:S01]  /*2870*/  PLOP3.LUT P0, PT, PT, PT, UP6, 0x80, 0x0 ;  /* 0x000000000000781c */ /* 0x000fe20003f0f068 */
[----:B------:R-:W-:Y:S01]  /*2880*/  ULDC.64 UR14, c[0x0][0x1a0] ;  /* 0x00006800000e7ab9 */ /* 0x000fe20000000a00 */
[----:B------:R-:W-:Y:S01]  /*2890*/  MOV R21, UR18 ;  /* 0x0000001200157c02 */ /* 0x000fe20008000f00 */
[----:B------:R-:W-:Y:S01]  /*28a0*/  UIMAD UR11, UR16, UR14, URZ ;  /* 0x0000000e100b72a4 */ /* 0x000fe2000f8e023f */
[----:B------:R-:W-:Y:S03]  /*28b0*/  BSSY B0, `(.L_x_269) ;  /* 0x0000032000007945 */ /* 0x000fe60003800000 */
[----:B------:R-:W-:Y:S01]  /*28c0*/  UIMAD UR11, UR18, UR15, UR11 ;  /* 0x0000000f120b72a4 */ /* 0x000fe2000f8e020b */
[----:B------:R-:W-:-:S05]  /*28d0*/  IMAD.WIDE.U32 R4, R21, c[0x0][0x1a0], R28 ;  /* 0x0000680015047a25 */ /* 0x000fca00078e001c */
[----:B------:R-:W-:Y:S01]  /*28e0*/  @P0 BAR.SYNC.DEFER_BLOCKING 0x0 ;  /* 0x0000000000000b1d */ /* 0x000fe20000010000 */
[----:B------:R-:W-:Y:S01]  /*28f0*/  MOV R11, UR11 ;  /* 0x0000000b000b7c02 */ /* 0x000fe20008000f00 */
[----:B------:R-:W-:Y:S01]  /*2900*/  UIMAD UR11, UR32, -0x40, UR27 ;  /* 0xffffffc0200b78a4 */ /* 0x000fe2000f8e021b */
[----:B------:R-:W-:Y:S01]  /*2910*/  IADD3 R10, P0, R4, UR26, RZ ;  /* 0x0000001a040a7c10 */ /* 0x000fe2000ff1e0ff */
[----:B------:R-:W-:-:S03]  /*2920*/  IMAD R4, R23, c[0x0][0x1b8], RZ ;  /* 0x00006e0017047a24 */ /* 0x000fc600078e02ff */
[----:B------:R-:W-:Y:S01]  /*2930*/  IADD3.X R11, R5, UR28, R11, P0, !PT ;  /* 0x0000001c050b7c10 */ /* 0x000fe200087fe40b */
[----:B------:R-:W-:Y:S01]  /*2940*/  IMAD R4, R17, c[0x0][0x1bc], R4 ;  /* 0x00006f0011047a24 */ /* 0x000fe200078e0204 */
[----:B------:R-:W-:-:S03]  /*2950*/  ISETP.GE.AND P6, PT, R30, UR11, PT ;  /* 0x0000000b1e007c0c */ /* 0x000fc6000bfc6270 */
[----:B------:R-:W-:-:S05]  /*2960*/  IMAD.WIDE.U32 R10, R17, c[0x0][0x1b8], R10 ;  /* 0x00006e00110a7a25 */ /* 0x000fca00078e000a */
[----:B------:R-:W-:-:S05]  /*2970*/  IADD3 R18, R11, R4, RZ ;  /* 0x000000040b127210 */ /* 0x000fca0007ffe0ff */
        /* <DEDUP_REMOVED lines=37> */
.L_x_270:
[----:B------:R-:W-:Y:S05]  /*2bd0*/  BSYNC B0 ;  /* 0x0000000000007941 */ /* 0x000fea0003800000 */
.L_x_269:
        /* <DEDUP_REMOVED lines=42> */
.L_x_272:
[----:B------:R-:W-:Y:S05]  /*2e80*/  BSYNC B0 ;  /* 0x0000000000007941 */ /* 0x000fea0003800000 */
.L_x_271:
        /* <DEDUP_REMOVED lines=29> */
.L_x_274:
[----:B------:R-:W-:Y:S05]  /*3060*/  BSYNC B0 ;  /* 0x0000000000007941 */ /* 0x000fea0003800000 */
.L_x_273:
        /* <DEDUP_REMOVED lines=40> */
.L_x_276:
[----:B------:R-:W-:Y:S05]  /*32f0*/  BSYNC B0 ;  /* 0x0000000000007941 */ /* 0x000fea0003800000 */
.L_x_275:
        /* <DEDUP_REMOVED lines=26> */
.L_x_278:
[----:B------:R-:W-:Y:S05]  /*34a0*/  BSYNC B0 ;  /* 0x0000000000007941 */ /* 0x000fea0003800000 */
.L_x_277:
        /* <DEDUP_REMOVED lines=15> */
[C---:B------:R-:W-:Y:S02]  /*35a0*/  @!P2 LEA R8, P4, R7.reuse, R32, 0x6 ;  /* 0x000000200708a211 */ /* 0x040fe400078830ff */
        /* <DEDUP_REMOVED lines=22> */
.L_x_280:
[----:B------:R-:W-:Y:S05]  /*3710*/  BSYNC B0 ;  /* 0x0000000000007941 */ /* 0x000fea0003800000 */
.L_x_279:
[----:B------:R-:W5:Y:S01]  /*3720*/  LDL R5, [R1+0x50] ;  /* 0x0000500001057983 */ /* 0x000f620000100800 */
[----:B-1----:R-:W-:Y:S01]  /*3730*/  IMAD.MOV.U32 R6, RZ, RZ, 0x7f800000 ;  /* 0x7f800000ff067424 */ /* 0x002fe200078e00ff */
[----:B------:R-:W-:Y:S01]  /*3740*/  MOV R7, 0x7f800000 ;  /* 0x7f80000000077802 */ /* 0x000fe20000000f00 */
[----:B------:R-:W-:Y:S01]  /*3750*/  ULDC.64 UR14, c[0x0][0x198] ;  /* 0x00006600000e7ab9 */ /* 0x000fe20000000a00 */
[C---:B-----5:R-:W-:Y:S02]  /*3760*/  IADD3 R4, R5.reuse, 0x8, RZ ;  /* 0x0000000805047810 */ /* 0x060fe40007ffe0ff */
[----:B------:R-:W-:Y:S02]  /*3770*/  ISETP.GE.AND P1, PT, R5, UR11, PT ;  /* 0x0000000b05007c0c */ /* 0x000fe4000bf26270 */
[----:B------:R-:W-:Y:S02]  /*3780*/  ISETP.GE.AND P0, PT, R4, UR11, PT ;  /* 0x0000000b04007c0c */ /* 0x000fe4000bf06270 */
[----:B------:R-:W-:-:S05]  /*3790*/  MOV R4, 0x4 ;  /* 0x0000000400047802 */ /* 0x000fca0000000f00 */
[----:B------:R-:W-:-:S05]  /*37a0*/  IMAD.WIDE R4, R5, R4, UR6 ;  /* 0x0000000605047e25 */ /* 0x000fca000f8e0204 */
[----:B------:R1:W5:Y:S04]  /*37b0*/  @!P1 LDG.E R7, [R4.64] ;  /* 0x0000000404079981 */ /* 0x000368000c1e1900 */
[----:B--2---:R1:W2:Y:S01]  /*37c0*/  @!P0 LDG.E R6, [R4.64+0x20] ;  /* 0x0000200404068981 */ /* 0x0042a2000c1e1900 */
[----:B------:R-:W-:Y:S01]  /*37d0*/  UIMAD UR11, UR16, UR14, URZ ;  /* 0x0000000e100b72a4 */ /* 0x000fe2000f8e023f */
[----:B------:R-:W-:Y:S02]  /*37e0*/  BSSY B0, `(.L_x_281) ;  /* 0x0000031000007945 */ /* 0x000fe40003800000 */
[----:B------:R-:W-:Y:S01]  /*37f0*/  @P6 STS.128 [R27+0xc000], RZ ;  /* 0x00c000ff1b006388 */ /* 0x000fe20000000c00 */
[----:B------:R-:W-:-:S03]  /*3800*/  UIMAD UR11, UR18, UR15, UR11 ;  /* 0x0000000f120b72a4 */ /* 0x000fc6000f8e020b */
[----:B------:R-:W-:Y:S04]  /*3810*/  @P6 STS.128 [R27+0xe000], RZ ;  /* 0x00e000ff1b006388 */ /* 0x000fe80000000c00 */
[----:B------:R-:W-:Y:S01]  /*3820*/  @P6 STS.128 [R27+0x10000], RZ ;  /* 0x010000ff1b006388 */ /* 0x000fe20000000c00 */
[----:B-1----:R-:W-:-:S03]  /*3830*/  IMAD.WIDE.U32 R4, R21, c[0x0][0x198], R28 ;  /* 0x0000660015047a25 */ /* 0x002fc600078e001c */
[----:B--2---:R1:W-:Y:S04]  /*3840*/  STL [R1+0x68], R6 ;  /* 0x0000680601007387 */ /* 0x0043e80000100800 */
[----:B-----5:R2:W-:Y:S01]  /*3850*/  STL [R1+0x64], R7 ;  /* 0x0000640701007387 */ /* 0x0205e20000100800 */
[----:B-1----:R-:W-:Y:S02]  /*3860*/  IADD3 R6, P0, R4, UR22, RZ ;  /* 0x0000001604067c10 */ /* 0x002fe4000ff1e0ff */
[----:B------:R-:W-:-:S04]  /*3870*/  MOV R4, UR11 ;  /* 0x0000000b00047c02 */ /* 0x000fc80008000f00 */
[----:B--2---:R-:W-:Y:S01]  /*3880*/  IADD3.X R7, R5, UR24, R4, P0, !PT ;  /* 0x0000001805077c10 */ /* 0x004fe200087fe404 */
[----:B------:R-:W-:-:S04]  /*3890*/  IMAD R4, R23, c[0x0][0x1b0], RZ ;  /* 0x00006c0017047a24 */ /* 0x000fc800078e02ff */
[C---:B------:R-:W-:Y:S02]  /*38a0*/  IMAD R4, R17.reuse, c[0x0][0x1b4], R4 ;  /* 0x00006d0011047a24 */ /* 0x040fe400078e0204 */
[----:B------:R-:W-:-:S04]  /*38b0*/  IMAD.WIDE.U32 R6, R17, c[0x0][0x1b0], R6 ;  /* 0x00006c0011067a25 */ /* 0x000fc800078e0006 */
[----:B------:R-:W-:Y:S01]  /*38c0*/  IMAD.IADD R9, R7, 0x1, R4 ;  /* 0x0000000107097824 */ /* 0x000fe200078e0204 */
[----:B------:R-:W-:Y:S05]  /*38d0*/  @P6 BRA `(.L_x_282) ;  /* 0x0000021000006947 */ /* 0x000fea0003800000 */
[----:B------:R-:W2:Y:S04]  /*38e0*/  LDL R8, [R1+0x6c] ;  /* 0x00006c0001087983 */ /* 0x000ea80000100800 */
        /* <DEDUP_REMOVED lines=32> */
.L_x_282:
[----:B------:R-:W-:Y:S05]  /*3af0*/  BSYNC B0 ;  /* 0x0000000000007941 */ /* 0x000fea0003800000 */
.L_x_281:
        /* <DEDUP_REMOVED lines=10> */
[----:B------:R-:W-:-:S04]  /*3ba0*/  IMAD.X R5, RZ, RZ, R24, P0 ;  /* 0x000000ffff057224 */ /* 0x000fc800000e0618 */
[----:B------:R-:W-:-:S06]  /*3bb0*/  IMAD R5, R5, c[0x0][0x198], RZ ;  /* 0x0000660005057a24 */ /* 0x000fcc00078e02ff */
[----:B------:R1:W-:Y:S01]  /*3bc0*/  @P3 STS.128 [R27+0xd000], RZ ;  /* 0x00d000ff1b003388 */ /* 0x0003e20000000c00 */
[----:B-----5:R-:W-:Y:S01]  /*3bd0*/  ISETP.GE.AND P2, PT, R10, c[0x0][0x220], PT ;  /* 0x000088000a007a0c */ /* 0x020fe20003f46270 */
[----:B------:R-:W-:Y:S01]  /*3be0*/  IMAD.WIDE.U32 R10, R4, c[0x0][0x198], R6 ;  /* 0x00006600040a7a25 */ /* 0x000fe200078e0006 */
[----:B--2---:R-:W-:-:S03]  /*3bf0*/  ISETP.GE.AND P0, PT, R8, c[0x0][0x220], PT ;  /* 0x0000880008007a0c */ /* 0x004fc60003f06270 */
[----:B------:R-:W-:Y:S01]  /*3c00*/  IMAD R4, R4, c[0x0][0x19c], R5 ;  /* 0x0000670004047a24 */ /* 0x000fe200078e0205 */
[----:B------:R-:W-:-:S03]  /*3c10*/  @!P3 LEA R8, P4, R10, c[0x0][0x168], 0x1 ;  /* 0x00005a000a08ba11 */ /* 0x000fc600078808ff */
        /* <DEDUP_REMOVED lines=21> */
.L_x_284:
[----:B------:R-:W-:Y:S05]  /*3d70*/  BSYNC B0 ;  /* 0x0000000000007941 */ /* 0x000fea0003800000 */
.L_x_283:
[----:B------:R-:W0:Y:S01]  /*3d80*/  LDGDEPBAR ;  /* 0x00000000000079af */ /* 0x000e220000000000 */
[----:B-1----:R-:W-:Y:S02]  /*3d90*/  IMAD.MOV.U32 R8, RZ, RZ, c[0x0][0x308] ;  /* 0x0000c200ff087624 */ /* 0x002fe400078e00ff */
[----:B------:R-:W-:Y:S01]  /*3da0*/  IMAD.MOV.U32 R9, RZ, RZ, c[0x0][0x30c] ;  /* 0x0000c300ff097624 */ /* 0x000fe200078e00ff */
[----:B------:R-:W-:-:S04]  /*3db0*/  DEPBAR.LE SB0, 0x1 ;  /* 0x000080400000791a */ /* 0x000fc80000000000 */
[----:B------:R-:W-:Y:S06]  /*3dc0*/  BAR.SYNC.DEFER_BLOCKING 0x0 ;  /* 0x0000000000007b1d */ /* 0x000fec0000010000 */
[----:B------:R1:W5:Y:S01]  /*3dd0*/  LDG.E.64 R4, [R8.64+0x8] ;  /* 0x0000080408047981 */ /* 0x000362000c1e1b00 */
[----:B------:R-:W-:Y:S01]  /*3de0*/  LEA.HI R6, R26, R25, RZ, 0x3 ;  /* 0x000000191a067211 */ /* 0x000fe200078f18ff */
[----:B------:R-:W-:Y:S01]  /*3df0*/  IMAD.MOV.U32 R240, RZ, RZ, 0x20 ;  /* 0x00000020fff07424 */ /* 0x000fe200078e00ff */
[----:B------:R-:W-:Y:S01]  /*3e00*/  SHF.R.S32.HI R7, RZ, 0x1f, R22 ;  /* 0x0000001fff077819 */ /* 0x000fe20000011416 */
[----:B------:R-:W2:Y:S04]  /*3e10*/  LDSM.16.M88.4 R164, [R252+0x12000] ;  /* 0x01200000fca4783b */ /* 0x000ea80000000200 */
[----:B------:R-:W3:Y:S04]  /*3e20*/  LDSM.16.M88.4 R168, [R252+0x12800] ;  /* 0x01280000fca8783b */ /* 0x000ee80000000200 */
[----:B------:R-:W4:Y:S04]  /*3e30*/  LDSM.16.M88.4 R196, [R252+0x14000] ;  /* 0x01400000fcc4783b */ /* 0x000f280000000200 */
[----:B------:R-:W2:Y:S04]  /*3e40*/  LDSM.16.M88.4 R200, [R252+0x14800] ;  /* 0x01480000fcc8783b */ /* 0x000ea80000000200 */
[----:B------:R-:W2:Y:S04]  /*3e50*/  LDSM.16.M88.4 R228, [R252+0x16000] ;  /* 0x01600000fce4783b */ /* 0x000ea80000000200 */
[----:B------:R-:W2:Y:S04]  /*3e60*/  LDSM.16.M88.4 R232, [R252+0x16800] ;  /* 0x01680000fce8783b */ /* 0x000ea80000000200 */
[----:B-1----:R-:W2:Y:S01]  /*3e70*/  LDG.E.64 R8, [R8.64] ;  /* 0x0000000408087981 */ /* 0x002ea2000c1e1b00 */
[----:B------:R-:W-:-:S05]  /*3e80*/  LOP3.LUT R6, R6, 0xfffffff8, RZ, 0xc0, !PT ;  /* 0xfffffff806067812 */ /* 0x000fca00078ec0ff */
[----:B------:R-:W-:-:S05]  /*3e90*/  IMAD.IADD R6, R25, 0x1, -R6 ;  /* 0x0000000119067824 */ /* 0x000fca00078e0a06 */
[----:B------:R-:W-:Y:S02]  /*3ea0*/  LOP3.LUT P0, RZ, R6, 0x2, RZ, 0xc0, !PT ;  /* 0x0000000206ff7812 */ /* 0x000fe4000780c0ff */
[----:B------:R-:W3:Y:S01]  /*3eb0*/  LDL R6, [R1] ;  /* 0x0000000001067983 */ /* 0x000ee20000100800 */
[----:B------:R-:W-:Y:S01]  /*3ec0*/  USHF.L.U32 UR16, UR32, 0x6, URZ ;  /* 0x0000000620107899 */ /* 0x000fe2000800063f */
        /* <DEDUP_REMOVED lines=45> */
[----:B-----5:R-:W-:Y:S01]  /*41a0*/  IADD3 R4, P2, P1, R4, UR46, R22 ;  /* 0x0000002e04047c10 */ /* 0x020fe2000f95e016 */
[----:B--2---:R1:W2:Y:S01]  /*41b0*/  R2UR UR14, R9 ;  /* 0x00000000090e73c2 */ /* 0x0042a200000e0000 */
[----:B------:R-:W-:-:S02]  /*41c0*/  SEL R240, R240, 0xffffffe0, !P0 ;  /* 0xffffffe0f0f07807 */ /* 0x000fc40004000000 */
[----:B------:R-:W-:Y:S01]  /*41d0*/  IADD3.X R5, R5, UR50, R7, P2, P1 ;  /* 0x0000003205057c10 */ /* 0x000fe200097e2407 */
[----:B---3--:R-:W3:Y:S04]  /*41e0*/  LDSM.16.M88.4 R156, [R6+0x12000] ;  /* 0x01200000069c783b */ /* 0x008ee80000000200 */
[----:B------:R-:W2:Y:S04]  /*41f0*/  LDSM.16.M88.4 R160, [R6+0x12800] ;  /* 0x0128000006a0783b */ /* 0x000ea80000000200 */
[----:B------:R-:W2:Y:S04]  /*4200*/  LDSM.16.M88.4 R188, [R6+0x14000] ;  /* 0x0140000006bc783b */ /* 0x000ea80000000200 */
[----:B-1----:R-:W5:Y:S01]  /*4210*/  LDL R9, [R1+0x4] ;  /* 0x0000040001097983 */ /* 0x002f620000100800 */
[----:B------:R-:W-:-:S03]  /*4220*/  IMAD.IADD R240, R240, 0x1, R252 ;  /* 0x00000001f0f07824 */ /* 0x000fc600078e02fc */
[----:B------:R-:W1:Y:S04]  /*4230*/  LDSM.16.M88.4 R192, [R6+0x14800] ;  /* 0x0148000006c0783b */ /* 0x000e680000000200 */
        /* <DEDUP_REMOVED lines=8> */
[----:B------:R2:W-:Y:S01]  /*42c0*/  STL [R1+0x88], R5 ;  /* 0x0000880501007387 */ /* 0x0005e20000100800 */
[----:B------:R-:W1:Y:S01]  /*42d0*/  R2UR UR15, R8 ;  /* 0x00000000080f73c2 */ /* 0x000e6200000e0000 */
[----:B--2---:R-:W-:-:S05]  /*42e0*/  IMAD.WIDE.U32 R4, R4, -0x2daee0ad, RZ ;  /* 0xd2511f5304047825 */ /* 0x004fca00078e00ff */
[----:B------:R2:W-:Y:S01]  /*42f0*/  STL.64 [R1+0x78], R4 ;  /* 0x0000780401007387 */ /* 0x0005e20000100a00 */
[----:B------:R-:W-:Y:S01]  /*4300*/  UIADD3 UR17, UR31, 0x40, UR16 ;  /* 0x000000401f117890 */ /* 0x000fe2000fffe010 */
[----:B----4-:R-:W-:Y:S01]  /*4310*/  CS2R R26, SRZ ;  /* 0x00000000001a7805 */ /* 0x010fe2000001ff00 */
[----:B------:R-:W-:Y:S01]  /*4320*/  CS2R R24, SRZ ;  /* 0x0000000000187805 */ /* 0x000fe2000001ff00 */
[----:B------:R-:W-:Y:S01]  /*4330*/  CS2R R22, SRZ ;  /* 0x0000000000167805 */ /* 0x000fe2000001ff00 */
[----:B------:R-:W-:Y:S02]  /*4340*/  UIADD3 UR16, UR16, 0x40, URZ ;  /* 0x0000004010107890 */ /* 0x000fe4000fffe03f */
[----:B------:R-:W-:Y:S02]  /*4350*/  UIADD3 UR17, UR17, -UR27, URZ ;  /* 0x8000001b11117290 */ /* 0x000fe4000fffe03f */
[----:B-1----:R-:W-:Y:S02]  /*4360*/  UIADD3 UR30, UR15, -0x61c88647, URZ ;  /* 0x9e3779b90f1e7890 */ /* 0x002fe4000fffe03f */
[----:B------:R-:W-:-:S02]  /*4370*/  UIADD3 UR29, UR14, -0x4498517b, URZ ;  /* 0xbb67ae850e1d7890 */ /* 0x000fc4000fffe03f */
[----:B------:R-:W-:Y:S02]  /*4380*/  UIADD3 UR28, UR15, 0x3c6ef372, URZ ;  /* 0x3c6ef3720f1c7890 */ /* 0x000fe4000fffe03f */
[----:B------:R-:W-:Y:S02]  /*4390*/  UIADD3 UR26, UR14, 0x76cf5d0a, URZ ;  /* 0x76cf5d0a0e1a7890 */ /* 0x000fe4000fffe03f */
[----:B------:R-:W-:Y:S02]  /*43a0*/  UIADD3 UR25, UR15, -0x255992d5, URZ ;  /* 0xdaa66d2b0f197890 */ /* 0x000fe4000fffe03f */
[----:B------:R-:W-:Y:S02]  /*43b0*/  UIADD3 UR24, UR14, 0x32370b8f, URZ ;  /* 0x32370b8f0e187890 */ /* 0x000fe4000fffe03f */
[----:B------:R-:W-:Y:S02]  /*43c0*/  UIADD3 UR23, UR15, 0x78dde6e4, URZ ;  /* 0x78dde6e40f177890 */ /* 0x000fe4000fffe03f */
[----:B------:R-:W-:-:S02]  /*43d0*/  UIADD3 UR22, UR14, -0x126145ec, URZ ;  /* 0xed9eba140e167890 */ /* 0x000fc4000fffe03f */
[----:B------:R-:W-:Y:S02]  /*43e0*/  UIADD3 UR21, UR15, 0x1715609d, URZ ;  /* 0x1715609d0f157890 */ /* 0x000fe4000fffe03f */
[----:B------:R-:W-:Y:S02]  /*43f0*/  UIADD3 UR20, UR14, -0x56f99767, URZ ;  /* 0xa90668990e147890 */ /* 0x000fe4000fffe03f */
[----:B------:R-:W-:Y:S02]  /*4400*/  UIADD3 UR19, UR15, -0x4ab325aa, URZ ;  /* 0xb54cda560f137890 */ /* 0x000fe4000fffe03f */
[----:B------:R-:W-:Y:S01]  /*4410*/  UIADD3 UR18, UR14, 0x646e171e, URZ ;  /* 0x646e171e0e127890 */ /* 0x000fe2000fffe03f */
[----:B-----5:R2:W1:Y:S04]  /*4420*/  LDSM.16.M88.4 R148, [R9+0x12000] ;  /* 0x012000000994783b */ /* 0x0204680000000200 */
[----:B------:R2:W4:Y:S04]  /*4430*/  LDSM.16.M88.4 R152, [R9+0x12800] ;  /* 0x012800000998783b */ /* 0x0005280000000200 */
[----:B------:R2:W1:Y:S04]  /*4440*/  LDSM.16.M88.4 R180, [R9+0x14000] ;  /* 0x0140000009b4783b */ /* 0x0004680000000200 */
[----:B------:R2:W1:Y:S04]  /*4450*/  LDSM.16.M88.4 R184, [R9+0x14800] ;  /* 0x0148000009b8783b */ /* 0x0004680000000200 */
[----:B------:R2:W1:Y:S04]  /*4460*/  LDSM.16.M88.4 R212, [R9+0x16000] ;  /* 0x0160000009d4783b */ /* 0x0004680000000200 */
[----:B---3--:R2:W1:Y:S02]  /*4470*/  LDSM.16.M88.4 R216, [R9+0x16800] ;  /* 0x0168000009d8783b */ /* 0x0084640000000200 */
.L_x_287:
[----:B------:R-:W3:Y:S01]  /*4480*/  LDL R91, [R1+0x4] ;  /* 0x00000400015b7983 */ /* 0x000ee20000100800 */
[----:B------:R-:W-:Y:S02]  /*4490*/  USHF.L.U32 UR11, UR8, 0x6, URZ ;  /* 0x00000006080b7899 */ /* 0x000fe4000800063f */
[----:B------:R-:W-:Y:S01]  /*44a0*/  UISETP.GT.AND UP1, UPT, UR8, UR12, UPT ;  /* 0x0000000c0800728c */ /* 0x000fe2000bf24270 */
[----:B-----5:R-:W5:Y:S01]  /*44b0*/  LDL R98, [R1+0x8] ;  /* 0x0000080001627983 */ /* 0x020f620000100800 */
[----:B------:R-:W-:Y:S02]  /*44c0*/  UISETP.GE.AND UP0, UPT, UR11, UR17, UPT ;  /* 0x000000110b00728c */ /* 0x000fe4000bf06270 */
[----:B------:R-:W-:Y:S01]  /*44d0*/  IMAD.U32 R88, RZ, RZ, UR11 ;  /* 0x0000000bff587e24 */ /* 0x000fe2000f8e00ff */
[----:B--2---:R-:W2:Y:S01]  /*44e0*/  LDL R89, [R1] ;  /* 0x0000000001597983 */ /* 0x004ea20000100800 */
[----:B------:R-:W-:Y:S03]  /*44f0*/  UISETP.LT.AND UP0, UPT, UR16, UR27, UP0 ;  /* 0x0000001b1000728c */ /* 0x000fe60008701270 */
[----:B----4-:R-:W4:Y:S03]  /*4500*/  LDL R97, [R1+0xc] ;  /* 0x00000c0001617983 */ /* 0x010f260000100800 */
[----:B------:R-:W-:Y:S01]  /*4510*/  PLOP3.LUT P4, PT, PT, PT, UP0, 0x80, 0x0 ;  /* 0x000000000000781c */ /* 0x000fe20003f8f008 */
[----:B------:R-:W2:Y:S04]  /*4520*/  LDL R96, [R1+0x18] ;  /* 0x0000180001607983 */ /* 0x000ea80000100800 */
[----:B------:R-:W2:Y:S04]  /*4530*/  LDL R90, [R1+0x10] ;  /* 0x00001000015a7983 */ /* 0x000ea80000100800 */
[----:B------:R-:W2:Y:S04]  /*4540*/  LDL R95, [R1+0x14] ;  /* 0x00001400015f7983 */ /* 0x000ea80000100800 */
[----:B------:R-:W0:Y:S08]  /*4550*/  LDGDEPBAR ;  /* 0x00000000000079af */ /* 0x000e300000000000 */
[----:B------:R-:W2:Y:S04]  /*4560*/  LDL R99, [R1+0x90] ;  /* 0x0000900001637983 */ /* 0x000ea80000100800 */
[----:B------:R-:W2:Y:S04]  /*4570*/  LDL R94, [R1+0x50] ;  /* 0x00005000015e7983 */ /* 0x000ea80000100800 */
[----:B------:R-:W2:Y:S04]  /*4580*/  LDL R92, [R1+0x8c] ;  /* 0x00008c00015c7983 */ /* 0x000ea80000100800 */
[----:B------:R-:W2:Y:S02]  /*4590*/  LDL R93, [R1+0x64] ;  /* 0x00006400015d7983 */ /* 0x000ea40000100800 */
[----:B--2---:R-:W-:Y:S01]  /*45a0*/  FSETP.NEU.FTZ.AND P0, PT, R93, -INF , PT ;  /* 0xff8000005d00780b */ /* 0x004fe20003f1d000 */
[----:B------:R-:W-:Y:S04]  /*45b0*/  DEPBAR.LE SB0, 0x0 ;  /* 0x000080000000791a */ /* 0x000fe80000000000 */
[----:B------:R-:W-:Y:S08]  /*45c0*/  BAR.SYNC.DEFER_BLOCKING 0x0 ;  /* 0x0000000000007b1d */ /* 0x000ff00000010000 */
[----:B-----5:R-:W-:Y:S08]  /*45d0*/  LDSM.16.M88.4 R16, [R98] ;  /* 0x000000006210783b */ /* 0x020ff00000000200 */
[----:B-1-3--:R-:W2:Y:S08]  /*45e0*/  LDSM.16.M88.4 R8, [R91+0xc000] ;  /* 0x00c000005b08783b */ /* 0x00aeb00000000200 */
[----:B------:R-:W3:Y:S08]  /*45f0*/  LDSM.16.M88.4 R68, [R91+0xc800] ;  /* 0x00c800005b44783b */ /* 0x000ef00000000200 */
[----:B----4-:R-:W-:Y:S08]  /*4600*/  LDSM.16.M88.4 R72, [R97] ;  /* 0x000000006148783b */ /* 0x010ff00000000200 */
[----:B------:R-:W4:Y:S08]  /*4610*/  LDSM.16.M88.4 R76, [R89+0xc000] ;  /* 0x00c00000594c783b */ /* 0x000f300000000200 */
[----:B------:R-:W5:Y:S01]  /*4620*/  LDSM.16.M88.4 R80, [R89+0xc800] ;  /* 0x00c800005950783b */ /* 0x000f620000000200 */
[C---:B--2---:R-:W-:Y:S07]  /*4630*/  HMMA.16816.F32.BF16 R4, R16.reuse, R8, RZ ;  /* 0x000000081004723c */ /* 0x044fee00000418ff */
[----:B------:R-:W-:Y:S01]  /*4640*/  LDSM.16.M88.4 R84, [R252+0xc800] ;  /* 0x00c80000fc54783b */ /* 0x000fe20000000200 */
[C---:B------:R-:W-:Y:S08]  /*4650*/  HMMA.16816.F32.BF16 R8, R16.reuse, R10, RZ ;  /* 0x0000000a1008723c */ /* 0x040ff000000418ff */
[C---:B---3--:R-:W-:Y:S08]  /*4660*/  HMMA.16816.F32.BF16 R12, R16.reuse, R68, RZ ;  /* 0x00000044100c723c */ /* 0x048ff000000418ff */
[----:B------:R-:W-:Y:S01]  /*4670*/  HMMA.16816.F32.BF16 R16, R16, R70, RZ ;  /* 0x000000461010723c */ /* 0x000fe200000418ff */
[----:B------:R-:W-:Y:S07]  /*4680*/  LDSM.16.M88.4 R68, [R96] ;  /* 0x000000006044783b */ /* 0x000fee0000000200 */
[C---:B----4-:R-:W-:Y:S08]  /*4690*/  HMMA.16816.F32.BF16 R4, R72.reuse, R76, R4 ;  /* 0x0000004c4804723c */ /* 0x050ff00000041804 */
[C---:B------:R-:W-:Y:S01]  /*46a0*/  HMMA.16816.F32.BF16 R8, R72.reuse, R78, R8 ;  /* 0x0000004e4808723c */ /* 0x040fe20000041808 */
[----:B------:R-:W2:Y:S07]  /*46b0*/  LDSM.16.M88.4 R76, [R252+0xc000] ;  /* 0x00c00000fc4c783b */ /* 0x000eae0000000200 */
[C---:B-----5:R-:W-:Y:S08]  /*46c0*/  HMMA.16816.F32.BF16 R12, R72.reuse, R80, R12 ;  /* 0x00000050480c723c */ /* 0x060ff0000004180c */
[----:B------:R-:W-:Y:S01]  /*46d0*/  HMMA.16816.F32.BF16 R16, R72, R82, R16 ;  /* 0x000000524810723c */ /* 0x000fe20000041810 */
[----:B------:R-:W-:Y:S08]  /*46e0*/  LDSM.16.M88.4 R72, [R95] ;  /* 0x000000005f48783b */ /* 0x000ff00000000200 */
[----:B------:R-:W-:Y:S01]  /*46f0*/  LDSM.16.M88.4 R80, [R90+0xc800] ;  /* 0x00c800005a50783b */ /* 0x000fe20000000200 */
[C---:B--2---:R-:W-:Y:S08]  /*4700*/  HMMA.16816.F32.BF16 R4, R68.reuse, R76, R4 ;  /* 0x0000004c4404723c */ /* 0x044ff00000041804 */
[C---:B------:R-:W-:Y:S01]  /*4710*/  HMMA.16816.F32.BF16 R8, R68.reuse, R78, R8 ;  /* 0x0000004e4408723c */ /* 0x040fe20000041808 */
[----:B------:R-:W2:Y:S07]  /*4720*/  LDSM.16.M88.4 R76, [R90+0xc000] ;  /* 0x00c000005a4c783b */ /* 0x000eae0000000200 */
[C---:B------:R-:W-:Y:S08]  /*4730*/  HMMA.16816.F32.BF16 R12, R68.reuse, R84, R12 ;  /* 0x00000054440c723c */ /* 0x040ff0000004180c */
[----:B------:R-:W-:Y:S01]  /*4740*/  HMMA.16816.F32.BF16 R16, R68, R86, R16 ;  /* 0x000000564410723c */ /* 0x000fe20000041810 */
[----:B------:R-:W-:Y:S08]  /*4750*/  LDSM.16.M88.4 R68, [R98+0x2000] ;  /* 0x002000006244783b */ /* 0x000ff00000000200 */
[----:B------:R-:W-:Y:S01]  /*4760*/  LDSM.16.M88.4 R84, [R91+0xe800] ;  /* 0x00e800005b54783b */ /* 0x000fe20000000200 */
[C---:B--2---:R-:W-:Y:S08]  /*4770*/  HMMA.16816.F32.BF16 R4, R72.reuse, R76, R4 ;  /* 0x0000004c4804723c */ /* 0x044ff00000041804 */
[C---:B------:R-:W-:Y:S01]  /*4780*/  HMMA.16816.F32.BF16 R8, R72.reuse, R78, R8 ;  /* 0x0000004e4808723c */ /* 0x040fe20000041808 */
[----:B------:R-:W2:Y:S07]  /*4790*/  LDSM.16.M88.4 R76, [R91+0xe000] ;  /* 0x00e000005b4c783b */ /* 0x000eae0000000200 */
[C---:B------:R-:W-:Y:S08]  /*47a0*/  HMMA.16816.F32.BF16 R12, R72.reuse, R80, R12 ;  /* 0x00000050480c723c */ /* 0x040ff0000004180c */
[----:B------:R-:W-:Y:S01]  /*47b0*/  HMMA.16816.F32.BF16 R16, R72, R82, R16 ;  /* 0x000000524810723c */ /* 0x000fe20000041810 */
[----:B------:R-:W-:Y:S08]  /*47c0*/  LDSM.16.M88.4 R72, [R97+0x2000] ;  /* 0x002000006148783b */ /* 0x000ff00000000200 */
[----:B------:R-:W3:Y:S01]  /*47d0*/  LDSM.16.M88.4 R80, [R89+0xe000] ;  /* 0x00e000005950783b */ /* 0x000ee20000000200 */
[C---:B--2---:R-:W-:Y:S08]  /*47e0*/  HMMA.16816.F32.BF16 R4, R68.reuse, R76, R4 ;  /* 0x0000004c4404723c */ /* 0x044ff00000041804 */
[C---:B------:R-:W-:Y:S01]  /*47f0*/  HMMA.16816.F32.BF16 R8, R68.reuse, R78, R8 ;  /* 0x0000004e4408723c */ /* 0x040fe20000041808 */
[----:B------:R-:W2:Y:S07]  /*4800*/  LDSM.16.M88.4 R76, [R89+0xe800] ;  /* 0x00e80000594c783b */ /* 0x000eae0000000200 */
[C---:B------:R-:W-:Y:S08]  /*4810*/  HMMA.16816.F32.BF16 R12, R68.reuse, R84, R12 ;  /* 0x00000054440c723c */ /* 0x040ff0000004180c */
[----:B------:R-:W-:Y:S01]  /*4820*/  HMMA.16816.F32.BF16 R16, R68, R86, R16 ;  /* 0x000000564410723c */ /* 0x000fe20000041810 */
[----:B------:R-:W-:Y:S07]  /*4830*/  LDSM.16.M88.4 R68, [R96+0x2000] ;  /* 0x002000006044783b */ /* 0x000fee0000000200 */
[C---:B---3--:R-:W-:Y:S01]  /*4840*/  HMMA.16816.F32.BF16 R4, R72.reuse, R80, R4 ;  /* 0x000000504804723c */ /* 0x048fe20000041804 */
[----:B------:R-:W3:Y:S07]  /*4850*/  LDSM.16.M88.4 R84, [R252+0xe000] ;  /* 0x00e00000fc54783b */ /* 0x000eee0000000200 */
[C---:B------:R-:W-:Y:S01]  /*4860*/  HMMA.16816.F32.BF16 R8, R72.reuse, R82, R8 ;  /* 0x000000524808723c */ /* 0x040fe20000041808 */
[----:B------:R-:W4:Y:S07]  /*4870*/  LDSM.16.M88.4 R80, [R252+0xe800] ;  /* 0x00e80000fc50783b */ /* 0x000f2e0000000200 */
[C---:B--2---:R-:W-:Y:S08]  /*4880*/  HMMA.16816.F32.BF16 R12, R72.reuse, R76, R12 ;  /* 0x0000004c480c723c */ /* 0x044ff0000004180c */
[----:B------:R-:W-:Y:S01]  /*4890*/  HMMA.16816.F32.BF16 R16, R72, R78, R16 ;  /* 0x0000004e4810723c */ /* 0x000fe20000041810 */
[----:B------:R-:W-:Y:S08]  /*48a0*/  LDSM.16.M88.4 R72, [R95+0x2000] ;  /* 0x002000005f48783b */ /* 0x000ff00000000200 */
[----:B------:R-:W2:Y:S01]  /*48b0*/  LDSM.16.M88.4 R76, [R90+0xe000] ;  /* 0x00e000005a4c783b */ /* 0x000ea20000000200 */
[C---:B---3--:R-:W-:Y:S08]  /*48c0*/  HMMA.16816.F32.BF16 R4, R68.reuse, R84, R4 ;  /* 0x000000544404723c */ /* 0x048ff00000041804 */
[C---:B------:R-:W-:Y:S01]  /*48d0*/  HMMA.16816.F32.BF16 R8, R68.reuse, R86, R8 ;  /* 0x000000564408723c */ /* 0x040fe20000041808 */
[----:B------:R-:W3:Y:S07]  /*48e0*/  LDSM.16.M88.4 R84, [R90+0xe800] ;  /* 0x00e800005a54783b */ /* 0x000eee0000000200 */
[C---:B----4-:R-:W-:Y:S08]  /*48f0*/  HMMA.16816.F32.BF16 R12, R68.reuse, R80, R12 ;  /* 0x00000050440c723c */ /* 0x050ff0000004180c */
[----:B------:R-:W-:Y:S01]  /*4900*/  HMMA.16816.F32.BF16 R16, R68, R82, R16 ;  /* 0x000000524410723c */ /* 0x000fe20000041810 */
[----:B------:R-:W-:Y:S07]  /*4910*/  LDSM.16.M88.4 R68, [R98+0x4000] ;  /* 0x004000006244783b */ /* 0x000fee0000000200 */
[C---:B--2---:R-:W-:Y:S01]  /*4920*/  HMMA.16816.F32.BF16 R4, R72.reuse, R76, R4 ;  /* 0x0000004c4804723c */ /* 0x044fe20000041804 */
[----:B------:R-:W-:Y:S07]  /*4930*/  LDSM.16.M88.4 R80, [R91+0x10800] ;  /* 0x010800005b50783b */ /* 0x000fee0000000200 */
[C---:B------:R-:W-:Y:S01]  /*4940*/  HMMA.16816.F32.BF16 R8, R72.reuse, R78, R8 ;  /* 0x0000004e4808723c */ /* 0x040fe20000041808 */
[----:B------:R-:W2:Y:S07]  /*4950*/  LDSM.16.M88.4 R76, [R91+0x10000] ;  /* 0x010000005b4c783b */ /* 0x000eae0000000200 */
[C---:B---3--:R-:W-:Y:S08]  /*4960*/  HMMA.16816.F32.BF16 R12, R72.reuse, R84, R12 ;  /* 0x00000054480c723c */ /* 0x048ff0000004180c */
[----:B------:R-:W-:Y:S01]  /*4970*/  HMMA.16816.F32.BF16 R16, R72, R86, R16 ;  /* 0x000000564810723c */ /* 0x000fe20000041810 */
[----:B------:R-:W-:Y:S08]  /*4980*/  LDSM.16.M88.4 R72, [R97+0x4000] ;  /* 0x004000006148783b */ /* 0x000ff00000000200 */
[----:B------:R-:W-:Y:S01]  /*4990*/  LDSM.16.M88.4 R84, [R89+0x10800] ;  /* 0x010800005954783b */ /* 0x000fe20000000200 */
[C---:B--2---:R-:W-:Y:S08]  /*49a0*/  HMMA.16816.F32.BF16 R4, R68.reuse, R76, R4 ;  /* 0x0000004c4404723c */ /* 0x044ff00000041804 */
[C---:B------:R-:W-:Y:S01]  /*49b0*/  HMMA.16816.F32.BF16 R8, R68.reuse, R78, R8 ;  /* 0x0000004e4408723c */ /* 0x040fe20000041808 */
[----:B------:R2:W3:Y:S07]  /*49c0*/  LDSM.16.M88.4 R76, [R89+0x10000] ;  /* 0x01000000594c783b */ /* 0x0004ee0000000200 */
[C---:B------:R-:W-:Y:S08]  /*49d0*/  HMMA.16816.F32.BF16 R12, R68.reuse, R80, R12 ;  /* 0x00000050440c723c */ /* 0x040ff0000004180c */
[----:B------:R-:W-:Y:S01]  /*49e0*/  HMMA.16816.F32.BF16 R16, R68, R82, R16 ;  /* 0x000000524410723c */ /* 0x000fe20000041810 */
[----:B------:R-:W-:Y:S08]  /*49f0*/  LDSM.16.M88.4 R68, [R96+0x4000] ;  /* 0x004000006044783b */ /* 0x000ff00000000200 */
[----:B------:R-:W4:Y:S08]  /*4a00*/  LDSM.16.M88.4 R80, [R252+0x10000] ;  /* 0x01000000fc50783b */ /* 0x000f300000000200 */
[----:B--2---:R-:W2:Y:S01]  /*4a10*/  LDL R89, [R1+0x68] ;  /* 0x0000680001597983 */ /* 0x004ea20000100800 */
[C---:B---3--:R-:W-:Y:S08]  /*4a20*/  HMMA.16816.F32.BF16 R4, R72.reuse, R76, R4 ;  /* 0x0000004c4804723c */ /* 0x048ff00000041804 */
[C---:B------:R-:W-:Y:S01]  /*4a30*/  HMMA.16816.F32.BF16 R8, R72.reuse, R78, R8 ;  /* 0x0000004e4808723c */ /* 0x040fe20000041808 */
[----:B------:R-:W-:Y:S07]  /*4a40*/  LDSM.16.M88.4 R76, [R95+0x4000] ;  /* 0x004000005f4c783b */ /* 0x000fee0000000200 */
[C---:B------:R-:W-:Y:S08]  /*4a50*/  HMMA.16816.F32.BF16 R12, R72.reuse, R84, R12 ;  /* 0x00000054480c723c */ /* 0x040ff0000004180c */
[----:B------:R-:W-:Y:S01]  /*4a60*/  HMMA.16816.F32.BF16 R16, R72, R86, R16 ;  /* 0x000000564810723c */ /* 0x000fe20000041810 */
[----:B------:R-:W3:Y:S07]  /*4a70*/  LDSM.16.M88.4 R72, [R252+0x10800] ;  /* 0x01080000fc48783b */ /* 0x000eee0000000200 */
[C---:B----4-:R-:W-:Y:S01]  /*4a80*/  HMMA.16816.F32.BF16 R4, R68.reuse, R80, R4 ;  /* 0x000000504404723c */ /* 0x050fe20000041804 */
[----:B------:R-:W4:Y:S07]  /*4a90*/  LDSM.16.M88.4 R84, [R90+0x10000] ;  /* 0x010000005a54783b */ /* 0x000f2e0000000200 */
[C---:B------:R-:W-:Y:S01]  /*4aa0*/  HMMA.16816.F32.BF16 R8, R68.reuse, R82, R8 ;  /* 0x000000524408723c */ /* 0x040fe20000041808 */
[----:B------:R-:W5:Y:S04]  /*4ab0*/  LDL R83, [R1+0x88] ;  /* 0x0000880001537983 */ /* 0x000f680000100800 */
[----:B------:R-:W1:Y:S02]  /*4ac0*/  @!P4 S2R R80, SR_TID.X ;  /* 0x000000000050c919 */ /* 0x000e640000002100 */
[----:B------:R-:W-:Y:S01]  /*4ad0*/  IMAD.U32 R82, RZ, RZ, UR32 ;  /* 0x00000020ff527e24 */ /* 0x000fe2000f8e00ff */
[C---:B---3--:R-:W-:Y:S07]  /*4ae0*/  HMMA.16816.F32.BF16 R12, R68.reuse, R72, R12 ;  /* 0x00000048440c723c */ /* 0x048fee000004180c */
[----:B------:R-:W-:Y:S01]  /*4af0*/  IMAD.U32 R72, RZ, RZ, UR31 ;  /* 0x0000001fff487e24 */ /* 0x000fe2000f8e00ff */
[----:B------:R-:W-:Y:S01]  /*4b00*/  HMMA.16816.F32.BF16 R16, R68, R74, R16 ;  /* 0x0000004a4410723c */ /* 0x000fe20000041810 */
[----:B------:R3:W3:Y:S03]  /*4b10*/  LDSM.16.M88.4 R68, [R90+0x10800] ;  /* 0x010800005a44783b */ /* 0x0006e60000000200 */
[----:B------:R-:W-:Y:S03]  /*4b20*/  @!P4 IADD3 R72, -R72, 0x1, R94 ;  /* 0x000000014848c810 */ /* 0x000fe60007ffe15e */
[----:B-1----:R-:W-:Y:S01]  /*4b30*/  @!P4 IMAD.SHL.U32 R75, R80, 0x2, RZ ;  /* 0x00000002504bc824 */ /* 0x002fe200078e00ff */
[C---:B----4-:R-:W-:Y:S01]  /*4b40*/  HMMA.16816.F32.BF16 R4, R76.reuse, R84, R4 ;  /* 0x000000544c04723c */ /* 0x050fe20000041804 */
[----:B------:R-:W-:Y:S04]  /*4b50*/  IMAD.U32 R74, RZ, RZ, UR32 ;  /* 0x00000020ff4a7e24 */ /* 0x000fe8000f8e00ff */
[----:B------:R-:W-:Y:S01]  /*4b60*/  @!P4 LOP3.LUT R75, R99, 0x6, R75, 0xf8, !PT ;  /* 0x00000006634bc812 */ /* 0x000fe200078ef84b */
[----:B------:R-:W-:Y:S01]  /*4b70*/  FMUL.FTZ R80, R93, 1.4426950216293334961 ;  /* 0x3fb8aa3b5d507820 */ /* 0x000fe20000410000 */
[----:B------:R-:W-:Y:S01]  /*4b80*/  @!P4 IADD3 R73, R88, UR27, R72 ;  /* 0x0000001b5849cc10 */ /* 0x000fe2000fffe048 */
[C---:B------:R-:W-:Y:S01]  /*4b90*/  HMMA.16816.F32.BF16 R8, R76.reuse, R86, R8 ;  /* 0x000000564c08723c */ /* 0x040fe20000041808 */
[----:B------:R-:W1:Y:S03]  /*4ba0*/  S2R R93, SR_TID.X ;  /* 0x00000000005d7919 */ /* 0x000e660000002100 */
[----:B------:R-:W-:Y:S01]  /*4bb0*/  @!P4 IMAD R72, R74, 0x40, R75 ;  /* 0x000000404a48c824 */ /* 0x000fe200078e024b */
[C---:B------:R-:W-:Y:S01]  /*4bc0*/  @!P4 IMNMX R75, R73.reuse, UR27, PT ;  /* 0x0000001b494bcc17 */ /* 0x040fe2000b800200 */
[----:B------:R-:W-:Y:S01]  /*4bd0*/  IMAD.U32 R74, RZ, RZ, UR8 ;  /* 0x00000008ff4a7e24 */ /* 0x000fe2000f8e00ff */
[----:B------:R-:W-:Y:S02]  /*4be0*/  @!P4 IADD3 R73, R73, 0x8, RZ ;  /* 0x000000084949c810 */ /* 0x000fe40007ffe0ff */
[----:B---3--:R-:W3:Y:S01]  /*4bf0*/  LDL.64 R90, [R1+0x78] ;  /* 0x00007800015a7983 */ /* 0x008ee20000100a00 */
[-C--:B------:R-:W-:Y:S02]  /*4c00*/  @!P4 ISETP.GE.AND P1, PT, R72, R75.reuse, PT ;  /* 0x0000004b4800c20c */ /* 0x080fe40003f26270 */
[----:B------:R-:W-:Y:S01]  /*4c10*/  IMAD R86, R74, 0x4, R92 ;  /* 0x000000044a567824 */ /* 0x000fe200078e025c */
[----:B------:R-:W-:Y:S02]  /*4c20*/  FSEL R74, R80, RZ, P0 ;  /* 0x000000ff504a7208 */ /* 0x000fe40000000000 */
[----:B------:R-:W4:Y:S01]  /*4c30*/  S2R R92, SR_TID.X ;  /* 0x00000000005c7919 */ /* 0x000f220000002100 */
[----:B------:R-:W-:Y:S01]  /*4c40*/  IMAD.WIDE.U32 R86, R86, -0x326172a9, RZ ;  /* 0xcd9e8d5756567825 */ /* 0x000fe200078e00ff */
[----:B------:R-:W-:Y:S02]  /*4c50*/  @!P4 FSEL R4, R4, -INF , !P1 ;  /* 0xff8000000404c808 */ /* 0x000fe40004800000 */
[----:B------:R-:W-:Y:S03]  /*4c60*/  @!P4 IADD3 R80, R72, 0x1, RZ ;  /* 0x000000014850c810 */ /* 0x000fe60007ffe0ff */
[--C-:B------:R-:W-:Y:S01]  /*4c70*/  FFMA.FTZ R4, R4, c[0x0][0x23c], -R74.reuse ;  /* 0x00008f0004047a23 */ /* 0x100fe2000001084a */
[----:B------:R-:W-:Y:S01]  /*4c80*/  @!P4 ISETP.GE.AND P1, PT, R80, R75, PT ;  /* 0x0000004b5000c20c */ /* 0x000fe20003f26270 */
[C---:B------:R-:W-:Y:S03]  /*4c90*/  HMMA.16816.F32.BF16 R12, R76.reuse, R68, R12 ;  /* 0x000000444c0c723c */ /* 0x040fe6000004180c */
[----:B------:R-:W-:Y:S05]  /*4ca0*/  @!P4 FSEL R5, R5, -INF , !P1 ;  /* 0xff8000000505c808 */ /* 0x000fea0004800000 */
[----:B------:R-:W-:Y:S04]  /*4cb0*/  HMMA.16816.F32.BF16 R16, R76, R70, R16 ;  /* 0x000000464c10723c */ /* 0x000fe80000041810 */
[----:B------:R-:W-:Y:S01]  /*4cc0*/  FFMA.FTZ R5, R5, c[0x0][0x23c], -R74 ;  /* 0x00008f0005057a23 */ /* 0x000fe2000001084a */
[----:B----4-:R-:W-:Y:S03]  /*4cd0*/  SHF.R.S32.HI R92, RZ, 0x1f, R92 ;  /* 0x0000001fff5c7819 */ /* 0x010fe6000001145c */
[----:B------:R4:W-:Y:S01]  /*4ce0*/  MUFU.EX2 R88, R5 ;  /* 0x0000000500587308 */ /* 0x0009e20000000800 */
[----:B-1----:R-:W-:Y:S02]  /*4cf0*/  LEA.HI R92, R92, R93, RZ, 0x7 ;  /* 0x0000005d5c5c7211 */ /* 0x002fe400078f38ff */
[----:B------:R-:W3:Y:S02]  /*4d00*/  LDL R93, [R1+0x54] ;  /* 0x00005400015d7983 */ /* 0x000ee40000100800 */
[----:B------:R-:W-:Y:S05]  /*4d10*/  SHF.R.S32.HI R92, RZ, 0x7, R92 ;  /* 0x00000007ff5c7819 */ /* 0x000fea000001145c */
[----:B------:R-:W-:Y:S02]  /*4d20*/  IMAD R82, R82, 0x2, R92 ;  /* 0x0000000252527824 */ /* 0x000fe400078e025c */
[----:B------:R-:W3:Y:S01]  /*4d30*/  LDL R92, [R1+0x60] ;  /* 0x00006000015c7983 */ /* 0x000ee20000100800 */
[----:B----4-:R-:W-:Y:S04]  /*4d40*/  @!P4 IADD3 R5, R72, 0x8, RZ ;  /* 0x000000084805c810 */ /* 0x010fe80007ffe0ff */
[-C--:B------:R-:W-:Y:S04]  /*4d50*/  @!P4 ISETP.GE.AND P1, PT, R5, R75.reuse, PT ;  /* 0x0000004b0500c20c */ /* 0x080fe80003f26270 */
[----:B------:R-:W-:Y:S05]  /*4d60*/  @!P4 FSEL R8, R8, -INF , !P1 ;  /* 0xff8000000808c808 */ /* 0x000fea0004800000 */
[--C-:B------:R-:W-:Y:S01]  /*4d70*/  FFMA.FTZ R8, R8, c[0x0][0x23c], -R74.reuse ;  /* 0x00008f0008087a23 */ /* 0x100fe2000001084a */
[C---:B--2---:R-:W-:Y:S01]  /*4d80*/  FSETP.NEU.FTZ.AND P0, PT, R89.reuse, -INF , PT ;  /* 0xff8000005900780b */ /* 0x044fe20003f1d000 */
[----:B------:R-:W-:Y:S02]  /*4d90*/  FMUL.FTZ R81, R89, 1.4426950216293334961 ;  /* 0x3fb8aa3b59517820 */ /* 0x000fe40000410000 */
[----:B------:R1:W-:Y:S02]  /*4da0*/  MUFU.EX2 R89, R4 ;  /* 0x0000000400597308 */ /* 0x0003e40000000800 */
[----:B-1----:R-:W-:Y:S02]  /*4db0*/  @!P4 IMNMX R4, R73, UR27, PT ;  /* 0x0000001b4904cc17 */ /* 0x002fe4000b800200 */
[----:B------:R-:W-:Y:S02]  /*4dc0*/  FSEL R73, R81, RZ, P0 ;  /* 0x000000ff51497208 */ /* 0x000fe40000000000 */
[-C--:B------:R-:W-:Y:S04]  /*4dd0*/  @!P4 ISETP.GE.AND P0, PT, R72, R4.reuse, PT ;  /* 0x000000044800c20c */ /* 0x080fe80003f06270 */
[----:B------:R-:W-:Y:S02]  /*4de0*/  @!P4 FSEL R6, R6, -INF , !P0 ;  /* 0xff8000000606c808 */ /* 0x000fe40004000000 */
[-C--:B------:R-:W-:Y:S03]  /*4df0*/  @!P4 ISETP.GE.AND P0, PT, R80, R4.reuse, PT ;  /* 0x000000045000c20c */ /* 0x080fe60003f06270 */
[----:B------:R-:W-:Y:S01]  /*4e00*/  FFMA.FTZ R6, R6, c[0x0][0x23c], -R73 ;  /* 0x00008f0006067a23 */ /* 0x000fe20000010849 */
[----:B------:R-:W-:Y:S02]  /*4e10*/  @!P4 FSEL R7, R7, -INF , !P0 ;  /* 0xff8000000707c808 */ /* 0x000fe40004000000 */
[-C--:B------:R-:W-:Y:S02]  /*4e20*/  @!P4 ISETP.GE.AND P0, PT, R5, R4.reuse, PT ;  /* 0x000000040500c20c */ /* 0x080fe40003f06270 */
[----:B------:R-:W-:Y:S02]  /*4e30*/  @!P4 IADD3 R5, R72, 0x9, RZ ;  /* 0x000000094805c810 */ /* 0x000fe40007ffe0ff */
[----:B------:R-:W-:Y:S02]  /*4e40*/  @!P4 FSEL R10, R10, -INF , !P0 ;  /* 0xff8000000a0ac808 */ /* 0x000fe40004000000 */
[----:B-----5:R-:W-:Y:S02]  /*4e50*/  LOP3.LUT R84, R87, UR15, R83, 0x96, !PT ;  /* 0x0000000f57547c12 */ /* 0x020fe4000f8e9653 */
[----:B------:R1:W-:Y:S01]  /*4e60*/  MUFU.EX2 R87, R6 ;  /* 0x0000000600577308 */ /* 0x0003e20000000800 */
[CC--:B------:R-:W-:Y:S01]  /*4e70*/  @!P4 ISETP.GE.AND P2, PT, R5.reuse, R75.reuse, PT ;  /* 0x0000004b0500c20c */ /* 0x0c0fe20003f46270 */
[--C-:B------:R-:W-:Y:S01]  /*4e80*/  FFMA.FTZ R10, R10, c[0x0][0x23c], -R73.reuse ;  /* 0x00008f000a0a7a23 */ /* 0x100fe20000010849 */
[-C--:B------:R-:W-:Y:S01]  /*4e90*/  @!P4 ISETP.GE.AND P1, PT, R5, R4.reuse, PT ;  /* 0x000000040500c20c */ /* 0x080fe20003f26270 */
[----:B------:R-:W-:Y:S01]  /*4ea0*/  IMAD.WIDE.U32 R84, R84, -0x2daee0ad, RZ ;  /* 0xd2511f5354547825 */ /* 0x000fe200078e00ff */
[----:B------:R-:W-:Y:S02]  /*4eb0*/  @!P4 FSEL R9, R9, -INF , !P2 ;  /* 0xff8000000909c808 */ /* 0x000fe40005000000 */
[C---:B------:R-:W-:Y:S02]  /*4ec0*/  @!P4 IADD3 R5, R72.reuse, 0x10, RZ ;  /* 0x000000104805c810 */ /* 0x040fe40007ffe0ff */
[----:B------:R-:W-:Y:S02]  /*4ed0*/  @!P4 FSEL R11, R11, -INF , !P1 ;  /* 0xff8000000b0bc808 */ /* 0x000fe40004800000 */
[CC--:B------:R-:W-:Y:S02]  /*4ee0*/  @!P4 ISETP.GE.AND P2, PT, R5.reuse, R75.reuse, PT ;  /* 0x0000004b0500c20c */ /* 0x0c0fe40003f46270 */
[-C--:B------:R-:W-:Y:S02]  /*4ef0*/  @!P4 ISETP.GE.AND P3, PT, R5, R4.reuse, PT ;  /* 0x000000040500c20c */ /* 0x080fe40003f66270 */
[----:B------:R-:W-:Y:S02]  /*4f00*/  @!P4 IADD3 R5, R72, 0x11, RZ ;  /* 0x000000114805c810 */ /* 0x000fe40007ffe0ff */
[----:B------:R-:W-:Y:S02]  /*4f10*/  @!P4 FSEL R12, R12, -INF , !P2 ;  /* 0xff8000000c0cc808 */ /* 0x000fe40005000000 */
[-C--:B------:R-:W-:Y:S02]  /*4f20*/  @!P4 ISETP.GE.AND P6, PT, R5, R75.reuse, PT ;  /* 0x0000004b0500c20c */ /* 0x080fe40003fc6270 */
[----:B------:R-:W-:Y:S01]  /*4f30*/  @!P4 FSEL R14, R14, -INF , !P3 ;  /* 0xff8000000e0ec808 */ /* 0x000fe20005800000 */
[--C-:B------:R-:W-:Y:S01]  /*4f40*/  FFMA.FTZ R12, R12, c[0x0][0x23c], -R74.reuse ;  /* 0x00008f000c0c7a23 */ /* 0x100fe2000001084a */
[----:B------:R-:W-:Y:S02]  /*4f50*/  @!P4 FSEL R13, R13, -INF , !P6 ;  /* 0xff8000000d0dc808 */ /* 0x000fe40007000000 */
[-C--:B------:R-:W-:Y:S01]  /*4f60*/  @!P4 ISETP.GE.AND P0, PT, R5, R4.reuse, PT ;  /* 0x000000040500c20c */ /* 0x080fe20003f06270 */
[--C-:B------:R-:W-:Y:S01]  /*4f70*/  FFMA.FTZ R14, R14, c[0x0][0x23c], -R73.reuse ;  /* 0x00008f000e0e7a23 */ /* 0x100fe20000010849 */
[C---:B------:R-:W-:Y:S01]  /*4f80*/  @!P4 IADD3 R5, R72.reuse, 0x18, RZ ;  /* 0x000000184805c810 */ /* 0x040fe20007ffe0ff */
[--C-:B------:R-:W-:Y:S01]  /*4f90*/  FFMA.FTZ R13, R13, c[0x0][0x23c], -R74.reuse ;  /* 0x00008f000d0d7a23 */ /* 0x100fe2000001084a */
[----:B------:R-:W-:Y:S01]  /*4fa0*/  @!P4 IADD3 R72, R72, 0x19, RZ ;  /* 0x000000194848c810 */ /* 0x000fe20007ffe0ff */
[----:B------:R-:W-:Y:S01]  /*4fb0*/  MUFU.EX2 R77, R14 ;  /* 0x0000000e004d7308 */ /* 0x000fe20000000800 */
[CC--:B------:R-:W-:Y:S02]  /*4fc0*/  @!P4 ISETP.GE.AND P1, PT, R5.reuse, R75.reuse, PT ;  /* 0x0000004b0500c20c */ /* 0x0c0fe40003f26270 */
[-C--:B------:R-:W-:Y:S02]  /*4fd0*/  @!P4 ISETP.GE.AND P5, PT, R5, R4.reuse, PT ;  /* 0x000000040500c20c */ /* 0x080fe40003fa6270 */
[C---:B------:R-:W-:Y:S02]  /*4fe0*/  @!P4 ISETP.GE.AND P6, PT, R72.reuse, R4, PT ;  /* 0x000000044800c20c */ /* 0x040fe40003fc6270 */
[----:B------:R-:W-:Y:S02]  /*4ff0*/  @!P4 ISETP.GE.AND P2, PT, R72, R75, PT ;  /* 0x0000004b4800c20c */ /* 0x000fe40003f46270 */
[----:B------:R-:W-:Y:S01]  /*5000*/  @!P4 FSEL R16, R16, -INF , !P1 ;  /* 0xff8000001010c808 */ /* 0x000fe20004800000 */
[----:B------:R-:W-:Y:S01]  /*5010*/  MUFU.EX2 R78, R13 ;  /* 0x0000000d004e7308 */ /* 0x000fe20000000800 */
[----:B------:R-:W-:Y:S02]  /*5020*/  @!P4 FSEL R17, R17, -INF , !P2 ;  /* 0xff8000001111c808 */ /* 0x000fe40005000000 */
[----:B------:R-:W-:Y:S01]  /*5030*/  @!P4 FSEL R18, R18, -INF , !P5 ;  /* 0xff8000001212c808 */ /* 0x000fe20006800000 */
[----:B------:R-:W-:Y:S01]  /*5040*/  FFMA.FTZ R16, R16, c[0x0][0x23c], -R74 ;  /* 0x00008f0010107a23 */ /* 0x000fe2000001084a */
[----:B------:R-:W-:Y:S02]  /*5050*/  @!P4 FSEL R19, R19, -INF , !P6 ;  /* 0xff8000001313c808 */ /* 0x000fe40007000000 */
[----:B------:R-:W-:Y:S01]  /*5060*/  @!P4 FSEL R15, R15, -INF , !P0 ;  /* 0xff8000000f0fc808 */ /* 0x000fe20004000000 */
[--C-:B------:R-:W-:Y:S02]  /*5070*/  FFMA.FTZ R18, R18, c[0x0][0x23c], -R73.reuse ;  /* 0x00008f0012127a23 */ /* 0x100fe40000010849 */
[----:B------:R-:W-:Y:S02]  /*5080*/  MUFU.EX2 R75, R16 ;  /* 0x00000010004b7308 */ /* 0x000fe40000000800 */
[--C-:B------:R-:W-:Y:S01]  /*5090*/  FFMA.FTZ R15, R15, c[0x0][0x23c], -R73.reuse ;  /* 0x00008f000f0f7a23 */ /* 0x100fe20000010849 */
[----:B---3--:R-:W-:Y:S02]  /*50a0*/  LOP3.LUT R82, R91, UR14, R82, 0x96, !PT ;  /* 0x0000000e5b527c12 */ /* 0x008fe4000f8e9652 */
[----:B------:R-:W2:Y:S01]  /*50b0*/  LDL R91, [R1+0x58] ;  /* 0x00005800015b7983 */ /* 0x000ea20000100800 */
[----:B------:R-:W-:Y:S01]  /*50c0*/  LOP3.LUT R83, R85, UR29, R90, 0x96, !PT ;  /* 0x0000001d55537c12 */ /* 0x000fe2000f8e965a */
[--C-:B------:R-:W-:Y:S03]  /*50d0*/  FFMA.FTZ R85, R7, c[0x0][0x23c], -R73.reuse ;  /* 0x00008f0007557a23 */ /* 0x100fe60000010849 */
[----:B------:R-:W-:Y:S01]  /*50e0*/  MUFU.EX2 R76, R15 ;  /* 0x0000000f004c7308 */ /* 0x000fe20000000800 */
[----:B------:R-:W3:Y:S01]  /*50f0*/  LDL R90, [R1+0x5c] ;  /* 0x00005c00015a7983 */ /* 0x000ee20000100800 */
[----:B------:R-:W-:Y:S04]  /*5100*/  IMAD.WIDE.U32 R68, R82, -0x326172a9, RZ ;  /* 0xcd9e8d5752447825 */ /* 0x000fe800078e00ff */
[----:B------:R-:W-:Y:S01]  /*5110*/  IMAD.WIDE.U32 R82, R83, -0x326172a9, RZ ;  /* 0xcd9e8d5753527825 */ /* 0x000fe200078e00ff */
[----:B-1----:R-:W-:Y:S03]  /*5120*/  LOP3.LUT R6, R69, UR30, R86, 0x96, !PT ;  /* 0x0000001e45067c12 */ /* 0x002fe6000f8e9656 */
[----:B------:R-:W-:Y:S01]  /*5130*/  MUFU.EX2 R85, R85 ;  /* 0x0000005500557308 */ /* 0x000fe20000000800 */
[----:B------:R-:W-:Y:S01]  /*5140*/  LOP3.LUT R80, R83, UR28, R68, 0x96, !PT ;  /* 0x0000001c53507c12 */ /* 0x000fe2000f8e9644 */
[----:B------:R-:W-:Y:S04]  /*5150*/  IMAD.WIDE.U32 R6, R6, -0x2daee0ad, RZ ;  /* 0xd2511f5306067825 */ /* 0x000fe800078e00ff */
[----:B------:R-:W-:Y:S01]  /*5160*/  FFMA.FTZ R83, R9, c[0x0][0x23c], -R74 ;  /* 0x00008f0009537a23 */ /* 0x000fe2000001084a */
[----:B------:R-:W-:Y:S01]  /*5170*/  LOP3.LUT R7, R7, UR26, R84, 0x96, !PT ;  /* 0x0000001a07077c12 */ /* 0x000fe2000f8e9654 */
[----:B------:R-:W-:Y:S02]  /*5180*/  IMAD.WIDE.U32 R80, R80, -0x2daee0ad, RZ ;  /* 0xd2511f5350507825 */ /* 0x000fe400078e00ff */
[----:B------:R1:W4:Y:S02]  /*5190*/  MUFU.EX2 R84, R8 ;  /* 0x0000000800547308 */ /* 0x0003240000000800 */
[----:B------:R-:W-:Y:S01]  /*51a0*/  FFMA.FTZ R74, R17, c[0x0][0x23c], -R74 ;  /* 0x00008f00114a7a23 */ /* 0x000fe2000001084a */
[----:B------:R-:W-:Y:S01]  /*51b0*/  LOP3.LUT R6, R81, UR24, R6, 0x96, !PT ;  /* 0x0000001851067c12 */ /* 0x000fe2000f8e9606 */
[--C-:B------:R-:W-:Y:S02]  /*51c0*/  FFMA.FTZ R81, R11, c[0x0][0x23c], -R73.reuse ;  /* 0x00008f000b517a23 */ /* 0x100fe40000010849 */
[----:B------:R-:W-:Y:S04]  /*51d0*/  FFMA.FTZ R73, R19, c[0x0][0x23c], -R73 ;  /* 0x00008f0013497a23 */ /* 0x000fe80000010849 */
[----:B------:R-:W-:Y:S10]  /*51e0*/  MUFU.EX2 R83, R83 ;  /* 0x0000005300537308 */ /* 0x000ff40000000800 */
[----:B------:R-:W5:Y:S01]  /*51f0*/  MUFU.EX2 R81, R81 ;  /* 0x0000005100517308 */ /* 0x000f620000000800 */
[----:B-1----:R-:W-:Y:S04]  /*5200*/  IMAD.WIDE.U32 R8, R7, -0x326172a9, RZ ;  /* 0xcd9e8d5707087825 */ /* 0x002fe800078e00ff */
[----:B------:R-:W-:Y:S01]  /*5210*/  IMAD.WIDE.U32 R6, R6, -0x326172a9, RZ ;  /* 0xcd9e8d5706067825 */ /* 0x000fe200078e00ff */
[----:B------:R-:W-:Y:S04]  /*5220*/  LOP3.LUT R68, R9, UR25, R82, 0x96, !PT ;  /* 0x0000001909447c12 */ /* 0x000fe8000f8e9652 */
[----:B------:R-:W-:Y:S01]  /*5230*/  MUFU.EX2 R74, R74 ;  /* 0x0000004a004a7308 */ /* 0x000fe20000000800 */
[----:B------:R-:W-:Y:S01]  /*5240*/  LOP3.LUT R8, R7, UR23, R8, 0x96, !PT ;  /* 0x0000001707087c12 */ /* 0x000fe2000f8e9608 */
[----:B------:R-:W-:Y:S04]  /*5250*/  IMAD.WIDE.U32 R68, R68, -0x2daee0ad, RZ ;  /* 0xd2511f5344447825 */ /* 0x000fe800078e00ff */
[----:B------:R-:W-:Y:S04]  /*5260*/  IMAD.WIDE.U32 R8, R8, -0x2daee0ad, RZ ;  /* 0xd2511f5308087825 */ /* 0x000fe800078e00ff */
[----:B------:R1:W-:Y:S01]  /*5270*/  MUFU.EX2 R82, R10 ;  /* 0x0000000a00527308 */ /* 0x0003e20000000800 */
[----:B------:R-:W-:Y:S05]  /*5280*/  LOP3.LUT R5, R9, UR20, R68, 0x96, !PT ;  /* 0x0000001409057c12 */ /* 0x000fea000f8e9644 */
[----:B------:R-:W-:Y:S04]  /*5290*/  IMAD.WIDE.U32 R4, R5, -0x326172a9, RZ ;  /* 0xcd9e8d5705047825 */ /* 0x000fe800078e00ff */
[----:B------:R-:W-:Y:S01]  /*52a0*/  MUFU.EX2 R72, R18 ;  /* 0x0000001200487308 */ /* 0x000fe20000000800 */
[----:B------:R-:W-:Y:S02]  /*52b0*/  LOP3.LUT R13, R4, 0xff, RZ, 0xc0, !PT ;  /* 0x000000ff040d7812 */ /* 0x000fe400078ec0ff */
[----:B------:R-:W-:Y:S02]  /*52c0*/  SHF.R.U32.HI R14, RZ, 0x10, R4 ;  /* 0x00000010ff0e7819 */ /* 0x000fe40000011604 */
[----:B------:R-:W-:Y:S05]  /*52d0*/  ISETP.LE.U32.AND P4, PT, R13, UR33, PT ;  /* 0x000000210d007c0c */ /* 0x000fea000bf83070 */
[----:B------:R-:W-:Y:S01]  /*52e0*/  MUFU.EX2 R73, R73 ;  /* 0x0000004900497308 */ /* 0x000fe20000000800 */
[----:B-1----:R-:W-:Y:S05]  /*52f0*/  LOP3.LUT R10, R69, UR22, R80, 0x96, !PT ;  /* 0x00000016450a7c12 */ /* 0x002fea000f8e9650 */
[----:B------:R-:W-:Y:S04]  /*5300*/  IMAD.WIDE.U32 R10, R10, -0x326172a9, RZ ;  /* 0xcd9e8d570a0a7825 */ /* 0x000fe800078e00ff */
[----:B------:R1:W1:Y:S01]  /*5310*/  MUFU.EX2 R80, R12 ;  /* 0x0000000c00507308 */ /* 0x0002620000000800 */
[----:B----4-:R-:W-:Y:S01]  /*5320*/  @!P4 FADD.FTZ R84, -R84, -RZ ;  /* 0x800000ff5454c221 */ /* 0x010fe20000010100 */
[----:B------:R-:W-:Y:S05]  /*5330*/  LOP3.LUT R6, R11, UR21, R6, 0x96, !PT ;  /* 0x000000150b067c12 */ /* 0x000fea000f8e9606 */
[----:B------:R-:W-:Y:S05]  /*5340*/  IMAD.WIDE.U32 R6, R6, -0x2daee0ad, RZ ;  /* 0xd2511f5306067825 */ /* 0x000fea00078e00ff */
[C---:B------:R-:W-:Y:S02]  /*5350*/  LOP3.LUT R69, R6.reuse, 0xffff, RZ, 0xc0, !PT ;  /* 0x0000ffff06457812 */ /* 0x040fe400078ec0ff */
[--C-:B------:R-:W-:Y:S02]  /*5360*/  SHF.R.U32.HI R68, RZ, 0x10, R6.reuse ;  /* 0x00000010ff447819 */ /* 0x100fe40000011606 */
[----:B------:R-:W-:Y:S02]  /*5370*/  SHF.R.U32.HI R9, RZ, 0x18, R6 ;  /* 0x00000018ff097819 */ /* 0x000fe40000011606 */
[----:B------:R-:W-:Y:S02]  /*5380*/  LOP3.LUT R11, R6, 0xff, RZ, 0xc0, !PT ;  /* 0x000000ff060b7812 */ /* 0x000fe400078ec0ff */
[----:B------:R-:W-:Y:S02]  /*5390*/  LOP3.LUT R6, R5, UR19, R10, 0x96, !PT ;  /* 0x0000001305067c12 */ /* 0x000fe4000f8e960a */
[----:B------:R-:W-:Y:S02]  /*53a0*/  LOP3.LUT R10, R4, 0xffff, RZ, 0xc0, !PT ;  /* 0x0000ffff040a7812 */ /* 0x000fe400078ec0ff */
[C---:B------:R-:W-:Y:S02]  /*53b0*/  LOP3.LUT R5, R6.reuse, 0xffff, RZ, 0xc0, !PT ;  /* 0x0000ffff06057812 */ /* 0x040fe400078ec0ff */
[----:B-1----:R-:W-:Y:S02]  /*53c0*/  SHF.R.U32.HI R12, RZ, 0x18, R4 ;  /* 0x00000018ff0c7819 */ /* 0x002fe40000011604 */
[----:B------:R-:W-:Y:S02]  /*53d0*/  SHF.R.U32.HI R4, RZ, 0x8, R5 ;  /* 0x00000008ff047819 */ /* 0x000fe40000011605 */
[----:B------:R-:W-:Y:S02]  /*53e0*/  SHF.R.U32.HI R5, RZ, 0x10, R6 ;  /* 0x00000010ff057819 */ /* 0x000fe40000011606 */
[----:B------:R-:W-:Y:S02]  /*53f0*/  LOP3.LUT R8, R7, UR18, R8, 0x96, !PT ;  /* 0x0000001207087c12 */ /* 0x000fe4000f8e9608 */
[----:B------:R-:W-:Y:S02]  /*5400*/  LOP3.LUT R7, R6, 0xff, RZ, 0xc0, !PT ;  /* 0x000000ff06077812 */ /* 0x000fe400078ec0ff */
[----:B------:R-:W-:Y:S02]  /*5410*/  LOP3.LUT R4, R4, 0xffff, RZ, 0xc0, !PT ;  /* 0x0000ffff04047812 */ /* 0x000fe400078ec0ff */
[----:B------:R-:W-:Y:S02]  /*5420*/  LOP3.LUT R5, R5, 0xff, RZ, 0xc0, !PT ;  /* 0x000000ff05057812 */ /* 0x000fe400078ec0ff */
[----:B------:R-:W-:Y:S02]  /*5430*/  ISETP.LE.U32.AND P1, PT, R7, UR33, PT ;  /* 0x0000002107007c0c */ /* 0x000fe4000bf23070 */
[----:B------:R-:W-:Y:S02]  /*5440*/  SHF.R.U32.HI R6, RZ, 0x18, R6 ;  /* 0x00000018ff067819 */ /* 0x000fe40000011606 */
[----:B------:R-:W-:Y:S02]  /*5450*/  ISETP.LE.U32.AND P2, PT, R4, UR33, PT ;  /* 0x0000002104007c0c */ /* 0x000fe4000bf43070 */
[----:B------:R-:W-:Y:S02]  /*5460*/  ISETP.LE.U32.AND P5, PT, R5, UR33, PT ;  /* 0x0000002105007c0c */ /* 0x000fe4000bfa3070 */
[----:B------:R-:W-:Y:S02]  /*5470*/  ISETP.LE.U32.AND P6, PT, R6, UR33, PT ;  /* 0x0000002106007c0c */ /* 0x000fe4000bfc3070 */
[----:B------:R-:W-:Y:S02]  /*5480*/  SHF.R.U32.HI R5, RZ, 0x8, R10 ;  /* 0x00000008ff057819 */ /* 0x000fe4000001160a */
[----:B------:R-:W-:Y:S01]  /*5490*/  LOP3.LUT R4, R8, 0xff, RZ, 0xc0, !PT ;  /* 0x000000ff08047812 */ /* 0x000fe200078ec0ff */
[----:B------:R-:W-:Y:S01]  /*54a0*/  @!P1 FADD.FTZ R89, -R89, -RZ ;  /* 0x800000ff59599221 */ /* 0x000fe20000010100 */
[----:B------:R-:W-:Y:S02]  /*54b0*/  LOP3.LUT R5, R5, 0xffff, RZ, 0xc0, !PT ;  /* 0x0000ffff05057812 */ /* 0x000fe400078ec0ff */
[----:B------:R-:W-:Y:S01]  /*54c0*/  ISETP.LE.U32.AND P1, PT, R12, UR33, PT ;  /* 0x000000210c007c0c */ /* 0x000fe2000bf23070 */
[----:B------:R-:W-:Y:S01]  /*54d0*/  @!P2 FADD.FTZ R88, -R88, -RZ ;  /* 0x800000ff5858a221 */ /* 0x000fe20000010100 */
[----:B------:R-:W-:Y:S01]  /*54e0*/  ISETP.LE.U32.AND P2, PT, R4, UR33, PT ;  /* 0x0000002104007c0c */ /* 0x000fe2000bf43070 */
[----:B------:R-:W-:Y:S01]  /*54f0*/  @!P5 FADD.FTZ R87, -R87, -RZ ;  /* 0x800000ff5757d221 */ /* 0x000fe20000010100 */
[----:B------:R-:W-:Y:S01]  /*5500*/  ISETP.LE.U32.AND P5, PT, R5, UR33, PT ;  /* 0x0000002105007c0c */ /* 0x000fe2000bfa3070 */
[----:B------:R-:W-:Y:S01]  /*5510*/  @!P6 FADD.FTZ R85, -R85, -RZ ;  /* 0x800000ff5555e221 */ /* 0x000fe20000010100 */
[----:B------:R-:W-:Y:S02]  /*5520*/  LOP3.LUT R4, R14, 0xff, RZ, 0xc0, !PT ;  /* 0x000000ff0e047812 */ /* 0x000fe400078ec0ff */
[--C-:B------:R-:W-:Y:S02]  /*5530*/  SHF.R.U32.HI R5, RZ, 0x10, R8.reuse ;  /* 0x00000010ff057819 */ /* 0x100fe40000011608 */
[----:B------:R-:W-:Y:S02]  /*5540*/  ISETP.LE.U32.AND P6, PT, R4, UR33, PT ;  /* 0x0000002104007c0c */ /* 0x000fe4000bfc3070 */
[----:B------:R-:W-:Y:S01]  /*5550*/  SHF.R.U32.HI R4, RZ, 0x18, R8 ;  /* 0x00000018ff047819 */ /* 0x000fe20000011608 */
[----:B-----5:R-:W-:Y:S01]  /*5560*/  @!P1 FADD.FTZ R81, -R81, -RZ ;  /* 0x800000ff51519221 */ /* 0x020fe20000010100 */
[----:B------:R-:W-:Y:S01]  /*5570*/  LOP3.LUT R8, R8, 0xffff, RZ, 0xc0, !PT ;  /* 0x0000ffff08087812 */ /* 0x000fe200078ec0ff */
[----:B------:R-:W-:Y:S01]  /*5580*/  @!P2 FADD.FTZ R80, -R80, -RZ ;  /* 0x800000ff5050a221 */ /* 0x000fe20000010100 */
[----:B------:R-:W-:Y:S01]  /*5590*/  LOP3.LUT R6, R68, 0xff, RZ, 0xc0, !PT ;  /* 0x000000ff44067812 */ /* 0x000fe200078ec0ff */
[----:B------:R-:W-:Y:S01]  /*55a0*/  @!P5 FADD.FTZ R83, -R83, -RZ ;  /* 0x800000ff5353d221 */ /* 0x000fe20000010100 */
[----:B------:R-:W-:Y:S02]  /*55b0*/  ISETP.LE.U32.AND P4, PT, R4, UR33, PT ;  /* 0x0000002104007c0c */ /* 0x000fe4000bf83070 */
[----:B------:R-:W-:Y:S02]  /*55c0*/  LOP3.LUT R4, R5, 0xff, RZ, 0xc0, !PT ;  /* 0x000000ff05047812 */ /* 0x000fe400078ec0ff */
[----:B------:R-:W-:Y:S01]  /*55d0*/  SHF.R.U32.HI R5, RZ, 0x8, R8 ;  /* 0x00000008ff057819 */ /* 0x000fe20000011608 */
[----:B------:R-:W-:Y:S01]  /*55e0*/  @!P6 FADD.FTZ R82, -R82, -RZ ;  /* 0x800000ff5252e221 */ /* 0x000fe20000010100 */
[----:B------:R-:W-:Y:S02]  /*55f0*/  ISETP.LE.U32.AND P5, PT, R4, UR33, PT ;  /* 0x0000002104007c0c */ /* 0x000fe4000bfa3070 */
[----:B------:R-:W-:Y:S02]  /*5600*/  SHF.R.U32.HI R4, RZ, 0x8, R69 ;  /* 0x00000008ff047819 */ /* 0x000fe40000011645 */
[----:B------:R-:W-:Y:S02]  /*5610*/  LOP3.LUT R5, R5, 0xffff, RZ, 0xc0, !PT ;  /* 0x0000ffff05057812 */ /* 0x000fe400078ec0ff */
[----:B------:R-:W-:Y:S01]  /*5620*/  ISETP.LE.U32.AND P1, PT, R6, UR33, PT ;  /* 0x0000002106007c0c */ /* 0x000fe2000bf23070 */
[----:B------:R-:W-:Y:S01]  /*5630*/  @!P4 FADD.FTZ R76, -R76, -RZ ;  /* 0x800000ff4c4cc221 */ /* 0x000fe20000010100 */
[----:B------:R-:W-:Y:S02]  /*5640*/  F2FP.RELU.BF16.PACK_AB R6, R88, R89 ;  /* 0x000000595806723e */ /* 0x000fe400000018ff */
[----:B------:R-:W-:Y:S02]  /*5650*/  ISETP.LE.U32.AND P6, PT, R5, UR33, PT ;  /* 0x0000002105007c0c */ /* 0x000fe4000bfc3070 */
[----:B------:R-:W-:Y:S01]  /*5660*/  F2FP.RELU.BF16.PACK_AB R5, R85, R87 ;  /* 0x000000575505723e */ /* 0x000fe200000018ff */
[----:B------:R1:W-:Y:S01]  /*5670*/  STS [R93+0x14000], R6 ;  /* 0x014000065d007388 */ /* 0x0003e20000000800 */
[----:B------:R-:W-:Y:S01]  /*5680*/  LOP3.LUT R4, R4, 0xffff, RZ, 0xc0, !PT ;  /* 0x0000ffff04047812 */ /* 0x000fe200078ec0ff */
[----:B------:R-:W-:Y:S01]  /*5690*/  @!P5 FADD.FTZ R77, -R77, -RZ ;  /* 0x800000ff4d4dd221 */ /* 0x000fe20000010100 */
[----:B------:R-:W-:Y:S01]  /*56a0*/  ISETP.LE.U32.AND P3, PT, R11, UR33, PT ;  /* 0x000000210b007c0c */ /* 0x000fe2000bf63070 */
[----:B------:R4:W-:Y:S01]  /*56b0*/  STS [R93+0x14400], R5 ;  /* 0x014400055d007388 */ /* 0x0009e20000000800 */
[----:B------:R-:W-:Y:S01]  /*56c0*/  ISETP.LE.U32.AND P2, PT, R4, UR33, PT ;  /* 0x0000002104007c0c */ /* 0x000fe2000bf43070 */
[----:B------:R-:W-:Y:S01]  /*56d0*/  @!P1 FADD.FTZ R72, -R72, -RZ ;  /* 0x800000ff48489221 */ /* 0x000fe20000010100 */
[----:B------:R-:W-:Y:S02]  /*56e0*/  F2FP.RELU.BF16.PACK_AB R4, R83, R84 ;  /* 0x000000545304723e */ /* 0x000fe400000018ff */
[----:B------:R-:W-:Y:S01]  /*56f0*/  ISETP.LE.U32.AND P0, PT, R9, UR33, PT ;  /* 0x0000002109007c0c */ /* 0x000fe2000bf03070 */
[----:B------:R-:W-:Y:S01]  /*5700*/  @!P6 FADD.FTZ R78, -R78, -RZ ;  /* 0x800000ff4e4ee221 */ /* 0x000fe20000010100 */
[----:B------:R-:W-:Y:S01]  /*5710*/  F2FP.RELU.BF16.PACK_AB R8, R81, R82 ;  /* 0x000000525108723e */ /* 0x000fe200000018ff */
[----:B------:R5:W-:Y:S01]  /*5720*/  STS [R92+0x14000], R4 ;  /* 0x014000045c007388 */ /* 0x000be20000000800 */
[----:B------:R-:W-:Y:S02]  /*5730*/  FSETP.GE.FTZ.AND P1, PT, R88, RZ, PT ;  /* 0x000000ff5800720b */ /* 0x000fe40003f36000 */
[----:B------:R-:W-:Y:S01]  /*5740*/  F2FP.RELU.BF16.PACK_AB R7, R78, R80 ;  /* 0x000000504e07723e */ /* 0x000fe200000018ff */
[----:B------:R-:W-:Y:S01]  /*5750*/  STS [R92+0x14400], R8 ;  /* 0x014400085c007388 */ /* 0x000fe20000000800 */
[----:B------:R-:W-:Y:S01]  /*5760*/  @!P3 FADD.FTZ R75, -R75, -RZ ;  /* 0x800000ff4b4bb221 */ /* 0x000fe20000010100 */
[----:B------:R-:W-:Y:S01]  /*5770*/  FSETP.GE.FTZ.AND P3, PT, R80, RZ, PT ;  /* 0x000000ff5000720b */ /* 0x000fe20003f76000 */
[----:B------:R-:W-:Y:S01]  /*5780*/  @!P2 FADD.FTZ R74, -R74, -RZ ;  /* 0x800000ff4a4aa221 */ /* 0x000fe20000010100 */
[----:B------:R-:W-:Y:S02]  /*5790*/  FSETP.GE.FTZ.AND P2, PT, R89, RZ, PT ;  /* 0x000000ff5900720b */ /* 0x000fe40003f56000 */
[----:B------:R-:W-:Y:S01]  /*57a0*/  @!P0 FADD.FTZ R73, -R73, -RZ ;  /* 0x800000ff49498221 */ /* 0x000fe20000010100 */
[----:B-1----:R-:W-:Y:S02]  /*57b0*/  F2FP.RELU.BF16.PACK_AB R6, R76, R77 ;  /* 0x0000004d4c06723e */ /* 0x002fe400000018ff */
[----:B----4-:R-:W-:Y:S02]  /*57c0*/  F2FP.RELU.BF16.PACK_AB R5, R74, R75 ;  /* 0x0000004b4a05723e */ /* 0x010fe400000018ff */
[----:B-----5:R-:W-:Y:S01]  /*57d0*/  F2FP.RELU.BF16.PACK_AB R4, R73, R72 ;  /* 0x000000484904723e */ /* 0x020fe200000018ff */
[----:B--2---:R-:W-:Y:S04]  /*57e0*/  STS [R91+0x14000], R7 ;  /* 0x014000075b007388 */ /* 0x004fe80000000800 */
[----:B------:R-:W-:Y:S04]  /*57f0*/  STS [R91+0x14400], R6 ;  /* 0x014400065b007388 */ /* 0x000fe80000000800 */
[----:B---3--:R-:W-:Y:S04]  /*5800*/  STS [R90+0x14000], R5 ;  /* 0x014000055a007388 */ /* 0x008fe80000000800 */
[----:B------:R-:W-:Y:S04]  /*5810*/  STS [R90+0x14400], R4 ;  /* 0x014400045a007388 */ /* 0x000fe80000000800 */
[----:B------:R-:W1:Y:S08]  /*5820*/  LDSM.16.M88.4 R16, [R98+0x6000] ;  /* 0x006000006210783b */ /* 0x000e700000000200 */
        /* <DEDUP_REMOVED lines=58> */
[----:B------:R-:W-:Y:S07]  /*5bd0*/  HMMA.16816.F32.BF16 R16, R68, R242, R16 ;  /* 0x000000f24410723c */ /* 0x000fee0000041810 */
[----:B------:R-:W-:Y:S02]  /*5be0*/  IMAD.U32 R68, RZ, RZ, UR10 ;  /* 0x0000000aff447e24 */ /* 0x000fe4000f8e00ff */
[----:B------:R-:W-:Y:S03]  /*5bf0*/  IMAD.U32 R69, RZ, RZ, UR9 ;  /* 0x00000009ff457e24 */ /* 0x000fe6000f8e00ff */
[C---:B------:R-:W-:Y:S04]  /*5c00*/  LEA R70, P0, R94.reuse, R68, 0x2 ;  /* 0x000000445e467211 */ /* 0x040fe800078010ff */
[----:B------:R-:W-:Y:S02]  /*5c10*/  LEA.HI.X.SX32 R71, R94, R69, 0x2, P0 ;  /* 0x000000455e477211 */ /* 0x000fe400000f16ff */
[----:B------:R-:W-:Y:S03]  /*5c20*/  FSETP.GE.FTZ.AND P0, PT, R84, RZ, PT ;  /* 0x000000ff5400720b */ /* 0x000fe60003f16000 */
[----:B------:R-:W2:Y:S04]  /*5c30*/  LDG.E R69, [R70.64] ;  /* 0x0000000446457981 */ /* 0x000ea8000c1e1900 */
[----:B------:R2:W3:Y:S02]  /*5c40*/  LDG.E R68, [R70.64+0x20] ;  /* 0x0000200446447981 */ /* 0x0004e4000c1e1900 */
[C---:B--2---:R-:W-:Y:S02]  /*5c50*/  FADD.FTZ R70, -R69.reuse, R4 ;  /* 0x0000000445467221 */ /* 0x044fe40000010100 */
[C---:B------:R-:W-:Y:S02]  /*5c60*/  FADD.FTZ R5, -R69.reuse, R5 ;  /* 0x0000000545057221 */ /* 0x040fe40000010100 */
[C---:B------:R-:W-:Y:S01]  /*5c70*/  FADD.FTZ R4, -R69.reuse, R8 ;  /* 0x0000000845047221 */ /* 0x040fe20000010100 */
[-C--:B------:R-:W-:Y:S01]  /*5c80*/  FSEL R8, R70, R69.reuse, P2 ;  /* 0x0000004546087208 */ /* 0x080fe20001000000 */
[----:B------:R-:W-:Y:S01]  /*5c90*/  FADD.FTZ R9, -R69, R9 ;  /* 0x0000000945097221 */ /* 0x000fe20000010100 */
[-C--:B------:R-:W-:Y:S01]  /*5ca0*/  FSEL R5, R5, R69.reuse, P1 ;  /* 0x0000004505057208 */ /* 0x080fe20000800000 */
[----:B------:R-:W-:Y:S01]  /*5cb0*/  FADD.FTZ R12, -R69, R12 ;  /* 0x0000000c450c7221 */ /* 0x000fe20000010100 */
[----:B------:R-:W-:Y:S01]  /*5cc0*/  FSEL R4, R4, R69, P0 ;  /* 0x0000004504047208 */ /* 0x000fe20000000000 */
[----:B------:R-:W-:Y:S01]  /*5cd0*/  FMUL.FTZ R8, R89, R8 ;  /* 0x0000000859087220 */ /* 0x000fe20000410000 */
[----:B------:R-:W-:Y:S01]  /*5ce0*/  FSETP.GE.FTZ.AND P0, PT, R74, RZ, PT ;  /* 0x000000ff4a00720b */ /* 0x000fe20003f16000 */
[----:B------:R-:W-:Y:S01]  /*5cf0*/  FMUL.FTZ R88, R88, R5 ;  /* 0x0000000558587220 */ /* 0x000fe20000410000 */
[----:B------:R-:W-:Y:S01]  /*5d00*/  FSETP.GE.FTZ.AND P1, PT, R83, RZ, PT ;  /* 0x000000ff5300720b */ /* 0x000fe20003f36000 */
[----:B------:R-:W-:Y:S01]  /*5d10*/  FMUL.FTZ R84, R84, R4 ;  /* 0x0000000454547220 */ /* 0x000fe20000410000 */
[----:B------:R-:W-:Y:S01]  /*5d20*/  FSETP.GE.FTZ.AND P2, PT, R78, RZ, PT ;  /* 0x000000ff4e00720b */ /* 0x000fe20003f56000 */
[C---:B------:R-:W-:Y:S01]  /*5d30*/  FADD.FTZ R5, -R69.reuse, R16 ;  /* 0x0000001045057221 */ /* 0x040fe20000010100 */
[----:B------:R-:W-:Y:S01]  /*5d40*/  F2FP.BF16.PACK_AB R4, R88, R8 ;  /* 0x000000085804723e */ /* 0x000fe200000010ff */
[----:B------:R-:W-:Y:S01]  /*5d50*/  FADD.FTZ R13, -R69, R13 ;  /* 0x0000000d450d7221 */ /* 0x000fe20000010100 */
[-C--:B------:R-:W-:Y:S01]  /*5d60*/  FSEL R9, R9, R69.reuse, P1 ;  /* 0x0000004509097208 */ /* 0x080fe20000800000 */
[C---:B---3--:R-:W-:Y:S01]  /*5d70*/  FADD.FTZ R6, -R68.reuse, R6 ;  /* 0x0000000644067221 */ /* 0x048fe20000010100 */
[----:B------:R-:W-:Y:S01]  /*5d80*/  FSETP.GE.FTZ.AND P1, PT, R75, RZ, PT ;  /* 0x000000ff4b00720b */ /* 0x000fe20003f36000 */
[----:B------:R1:W-:Y:S01]  /*5d90*/  STS [R93+0x12000], R4 ;  /* 0x012000045d007388 */ /* 0x0003e20000000800 */
[-C--:B------:R-:W-:Y:S01]  /*5da0*/  FSEL R13, R13, R69.reuse, P2 ;  /* 0x000000450d0d7208 */ /* 0x080fe20001000000 */
[----:B------:R-:W-:Y:S01]  /*5db0*/  FADD.FTZ R11, -R68, R11 ;  /* 0x0000000b440b7221 */ /* 0x000fe20000010100 */
[----:B------:R-:W-:Y:S01]  /*5dc0*/  FSEL R5, R5, R69, P1 ;  /* 0x0000004505057208 */ /* 0x000fe20000800000 */
[----:B------:R-:W-:Y:S01]  /*5dd0*/  FMUL.FTZ R9, R83, R9 ;  /* 0x0000000953097220 */ /* 0x000fe20000410000 */
[----:B------:R-:W-:Y:S01]  /*5de0*/  FSEL R12, R12, R69, P3 ;  /* 0x000000450c0c7208 */ /* 0x000fe20001800000 */
[----:B------:R-:W-:Y:S01]  /*5df0*/  @P0 FADD.FTZ R69, -R69, R17 ;  /* 0x0000001145450221 */ /* 0x000fe20000010100 */
[----:B------:R-:W-:Y:S01]  /*5e00*/  FSETP.GE.FTZ.AND P0, PT, R85, RZ, PT ;  /* 0x000000ff5500720b */ /* 0x000fe20003f16000 */
[----:B------:R-:W-:Y:S01]  /*5e10*/  FMUL.FTZ R75, R75, R5 ;  /* 0x000000054b4b7220 */ /* 0x000fe20000410000 */
[----:B------:R-:W-:Y:S01]  /*5e20*/  FSETP.GE.FTZ.AND P1, PT, R87, RZ, PT ;  /* 0x000000ff5700720b */ /* 0x000fe20003f36000 */
[----:B------:R-:W-:Y:S01]  /*5e30*/  FMUL.FTZ R12, R80, R12 ;  /* 0x0000000c500c7220 */ /* 0x000fe20000410000 */
[----:B------:R-:W-:Y:S01]  /*5e40*/  FSETP.GE.FTZ.AND P2, PT, R76, RZ, PT ;  /* 0x000000ff4c00720b */ /* 0x000fe20003f56000 */
[----:B------:R-:W-:Y:S01]  /*5e50*/  FMUL.FTZ R8, R78, R13 ;  /* 0x0000000d4e087220 */ /* 0x000fe20000410000 */
[----:B------:R-:W-:Y:S01]  /*5e60*/  FSEL R6, R6, R68, P1 ;  /* 0x0000004406067208 */ /* 0x000fe20000800000 */
[----:B------:R-:W-:Y:S01]  /*5e70*/  FMUL.FTZ R69, R74, R69 ;  /* 0x000000454a457220 */ /* 0x000fe20000410000 */
[----:B------:R-:W-:Y:S02]  /*5e80*/  FSETP.GE.FTZ.AND P1, PT, R81, RZ, PT ;  /* 0x000000ff5100720b */ /* 0x000fe40003f36000 */
[----:B------:R-:W-:Y:S01]  /*5e90*/  FSETP.GE.FTZ.AND P3, PT, R77, RZ, PT ;  /* 0x000000ff4d00720b */ /* 0x000fe20003f76000 */
[----:B------:R-:W-:Y:S01]  /*5ea0*/  FMUL.FTZ R87, R87, R6 ;  /* 0x0000000657577220 */ /* 0x000fe20000410000 */
[----:B------:R-:W-:Y:S01]  /*5eb0*/  F2FP.BF16.PACK_AB R9, R9, R84 ;  /* 0x000000540909723e */ /* 0x000fe200000010ff */
[----:B------:R-:W-:Y:S01]  /*5ec0*/  FADD.FTZ R6, -R68, R15 ;  /* 0x0000000f44067221 */ /* 0x000fe20000010100 */
[----:B------:R-:W-:Y:S01]  /*5ed0*/  F2FP.BF16.PACK_AB R8, R8, R12 ;  /* 0x0000000c0808723e */ /* 0x000fe200000010ff */
[----:B-1----:R-:W-:Y:S03]  /*5ee0*/  FADD.FTZ R4, -R68, R7 ;  /* 0x0000000744047221 */ /* 0x002fe60000010100 */
[-C--:B------:R-:W-:Y:S02]  /*5ef0*/  FSEL R6, R6, R68.reuse, P2 ;  /* 0x0000004406067208 */ /* 0x080fe40001000000 */
[----:B------:R-:W-:Y:S02]  /*5f00*/  F2FP.BF16.PACK_AB R7, R69, R75 ;  /* 0x0000004b4507723e */ /* 0x000fe400000010ff */
[-C--:B------:R-:W-:Y:S01]  /*5f10*/  FSEL R5, R4, R68.reuse, P0 ;  /* 0x0000004404057208 */ /* 0x080fe20000000000 */
[----:B------:R-:W-:Y:S01]  /*5f20*/  FADD.FTZ R4, -R68, R10 ;  /* 0x0000000a44047221 */ /* 0x000fe20000010100 */
[----:B------:R-:W-:Y:S01]  /*5f30*/  FSETP.GE.FTZ.AND P0, PT, R82, RZ, PT ;  /* 0x000000ff5200720b */ /* 0x000fe20003f16000 */
[----:B------:R-:W-:Y:S02]  /*5f40*/  FADD.FTZ R10, -R68, R14 ;  /* 0x0000000e440a7221 */ /* 0x000fe40000010100 */
[----:B------:R-:W-:Y:S01]  /*5f50*/  FMUL.FTZ R85, R85, R5 ;  /* 0x0000000555557220 */ /* 0x000fe20000410000 */
[----:B------:R-:W-:Y:S01]  /*5f60*/  FSEL R4, R4, R68, P0 ;  /* 0x0000004404047208 */ /* 0x000fe20000000000 */
[----:B------:R-:W-:Y:S01]  /*5f70*/  FADD.FTZ R5, -R68, R18 ;  /* 0x0000001244057221 */ /* 0x000fe20000010100 */
[----:B------:R-:W-:Y:S01]  /*5f80*/  FSETP.GE.FTZ.AND P0, PT, R73, RZ, PT ;  /* 0x000000ff4900720b */ /* 0x000fe20003f16000 */
[----:B------:R-:W-:Y:S01]  /*5f90*/  FMUL.FTZ R76, R76, R6 ;  /* 0x000000064c4c7220 */ /* 0x000fe20000410000 */
[----:B------:R-:W-:Y:S01]  /*5fa0*/  FSEL R10, R10, R68, P3 ;  /* 0x000000440a0a7208 */ /* 0x000fe20001800000 */
[----:B------:R-:W-:Y:S01]  /*5fb0*/  FMUL.FTZ R82, R82, R4 ;  /* 0x0000000452527220 */ /* 0x000fe20000410000 */
[----:B------:R-:W-:Y:S02]  /*5fc0*/  FSEL R4, R11, R68, P1 ;  /* 0x000000440b047208 */ /* 0x000fe40000800000 */
[----:B------:R-:W-:Y:S01]  /*5fd0*/  FSETP.GE.FTZ.AND P1, PT, R72, RZ, PT ;  /* 0x000000ff4800720b */ /* 0x000fe20003f36000 */
[----:B------:R-:W-:Y:S02]  /*5fe0*/  FMUL.FTZ R10, R77, R10 ;  /* 0x0000000a4d0a7220 */ /* 0x000fe40000410000 */
[----:B------:R-:W-:Y:S01]  /*5ff0*/  FMUL.FTZ R81, R81, R4 ;  /* 0x0000000451517220 */ /* 0x000fe20000410000 */
[----:B------:R-:W-:Y:S02]  /*6000*/  F2FP.BF16.PACK_AB R4, R85, R87 ;  /* 0x000000575504723e */ /* 0x000fe400000010ff */
[----:B------:R-:W-:Y:S01]  /*6010*/  FSEL R5, R5, R68, P1 ;  /* 0x0000004405057208 */ /* 0x000fe20000800000 */
[----:B------:R-:W-:Y:S01]  /*6020*/  @P0 FADD.FTZ R68, -R68, R19 ;  /* 0x0000001344440221 */ /* 0x000fe20000010100 */
[----:B------:R-:W-:Y:S01]  /*6030*/  F2FP.BF16.PACK_AB R6, R81, R82 ;  /* 0x000000525106723e */ /* 0x000fe200000010ff */
[----:B------:R1:W-:Y:S01]  /*6040*/  STS [R93+0x12400], R4 ;  /* 0x012400045d007388 */ /* 0x0003e20000000800 */
[----:B------:R-:W-:Y:S01]  /*6050*/  PLOP3.LUT P0, PT, PT, PT, UP1, 0x80, 0x0 ;  /* 0x000000000000781c */ /* 0x000fe20003f0f018 */
[----:B------:R-:W-:Y:S01]  /*6060*/  FMUL.FTZ R72, R72, R5 ;  /* 0x0000000548487220 */ /* 0x000fe20000410000 */
[----:B------:R-:W-:Y:S01]  /*6070*/  F2FP.BF16.PACK_AB R5, R76, R10 ;  /* 0x0000000a4c05723e */ /* 0x000fe200000010ff */
[----:B------:R-:W-:Y:S01]  /*6080*/  STS [R92+0x12000], R9 ;  /* 0x012000095c007388 */ /* 0x000fe20000000800 */
[----:B------:R-:W-:Y:S03]  /*6090*/  FMUL.FTZ R68, R73, R68 ;  /* 0x0000004449447220 */ /* 0x000fe60000410000 */
[----:B------:R2:W-:Y:S04]  /*60a0*/  STS [R92+0x12400], R6 ;  /* 0x012400065c007388 */ /* 0x0005e80000000800 */
[----:B------:R-:W-:Y:S04]  /*60b0*/  STS [R91+0x12000], R8 ;  /* 0x012000085b007388 */ /* 0x000fe80000000800 */
[----:B------:R-:W-:Y:S04]  /*60c0*/  STS [R91+0x12400], R5 ;  /* 0x012400055b007388 */ /* 0x000fe80000000800 */
[----:B------:R-:W-:Y:S01]  /*60d0*/  STS [R90+0x12000], R7 ;  /* 0x012000075a007388 */ /* 0x000fe20000000800 */
[----:B-1----:R-:W-:Y:S05]  /*60e0*/  F2FP.BF16.PACK_AB R4, R68, R72 ;  /* 0x000000484404723e */ /* 0x002fea00000010ff */
[----:B------:R1:W-:Y:S01]  /*60f0*/  STS [R90+0x12400], R4 ;  /* 0x012400045a007388 */ /* 0x0003e20000000800 */
[----:B--2---:R-:W-:Y:S03]  /*6100*/  IMAD.MOV.U32 R92, RZ, RZ, c[0x0][0x22c] ;  /* 0x00008b00ff5c7624 */ /* 0x004fe600078e00ff */
[----:B------:R-:W-:Y:S01]  /*6110*/  BAR.SYNC.DEFER_BLOCKING 0x0 ;  /* 0x0000000000007b1d */ /* 0x000fe20000010000 */
[----:B------:R-:W-:Y:S04]  /*6120*/  IMAD R92, R92, c[0x0][0x1c0], RZ ;  /* 0x000070005c5c7a24 */ /* 0x000fe800078e02ff */
[----:B------:R-:W-:Y:S03]  /*6130*/  IMAD.U32 R88, R92, -0x40, RZ ;  /* 0xffffffc05c587824 */ /* 0x000fe600078e00ff */
[----:B------:R-:W-:Y:S08]  /*6140*/  LDSM.16.MT88.4 R4, [R3+0x14000] ;  /* 0x014000000304783b */ /* 0x000ff00000004200 */
[----:B------:R-:W2:Y:S08]  /*6150*/  LDSM.16.MT88.4 R8, [R0+0x6000] ;  /* 0x006000000008783b */ /* 0x000eb00000004200 */
[----:B------:R-:W3:Y:S08]  /*6160*/  LDSM.16.MT88.4 R12, [R2+0x14000] ;  /* 0x01400000020c783b */ /* 0x000ef00000004200 */
[----:B------:R-:W4:Y:S08]  /*6170*/  LDSM.16.MT88.4 R16, [R0+0x8000] ;  /* 0x008000000010783b */ /* 0x000f300000004200 */
[----:B-1----:R-:W5:Y:S06]  /*6180*/  LDL.LU.64 R90, [R1+0x30] ;  /* 0x00003000015a7983 */ /* 0x002f6c0000300a00 */
[----:B------:R-:W1:Y:S08]  /*6190*/  LDSM.16.MT88.4 R68, [R0+0xa000] ;  /* 0x00a000000044783b */ /* 0x000e700000004200 */
[----:B------:R-:W-:Y:S01]  /*61a0*/  LDSM.16.MT88.4 R72, [R3+0x14800] ;  /* 0x014800000348783b */ /* 0x000fe20000004200 */
[-C--:B--2---:R-:W-:Y:S07]  /*61b0*/  HMMA.16816.F32.BF16 R20, R4, R8.reuse, R20 ;  /* 0x000000080414723c */ /* 0x084fee0000041814 */
[----:B------:R-:W2:Y:S01]  /*61c0*/  LDSM.16.MT88.4 R76, [R0+0x6800] ;  /* 0x00680000004c783b */ /* 0x000ea20000004200 */
[C---:B---3--:R-:W-:Y:S07]  /*61d0*/  HMMA.16816.F32.BF16 R24, R12.reuse, R8, R24 ;  /* 0x000000080c18723c */ /* 0x048fee0000041818 */
[----:B------:R-:W3:Y:S01]  /*61e0*/  LDSM.16.MT88.4 R80, [R2+0x14800] ;  /* 0x014800000250783b */ /* 0x000ee20000004200 */
[-C--:B------:R-:W-:Y:S07]  /*61f0*/  HMMA.16816.F32.BF16 R28, R12, R10.reuse, R28 ;  /* 0x0000000a0c1c723c */ /* 0x080fee000004181c */
[----:B------:R-:W-:Y:S01]  /*6200*/  LDSM.16.MT88.4 R84, [R0+0x9000] ;  /* 0x009000000054783b */ /* 0x000fe20000004200 */
[C---:B------:R-:W-:Y:S07]  /*6210*/  HMMA.16816.F32.BF16 R32, R4.reuse, R10, R32 ;  /* 0x0000000a0420723c */ /* 0x040fee0000041820 */
[----:B------:R-:W2:Y:S01]  /*6220*/  LDSM.16.MT88.4 R8, [R0+0x8800] ;  /* 0x008800000008783b */ /* 0x000ea20000004200 */
[-C--:B----4-:R-:W-:Y:S08]  /*6230*/  HMMA.16816.F32.BF16 R36, R4, R16.reuse, R36 ;  /* 0x000000100424723c */ /* 0x090ff00000041824 */
[C---:B------:R-:W-:Y:S08]  /*6240*/  HMMA.16816.F32.BF16 R40, R12.reuse, R16, R40 ;  /* 0x000000100c28723c */ /* 0x040ff00000041828 */
[-C--:B------:R-:W-:Y:S08]  /*6250*/  HMMA.16816.F32.BF16 R44, R12, R18.reuse, R44 ;  /* 0x000000120c2c723c */ /* 0x080ff0000004182c */
[C---:B------:R-:W-:Y:S01]  /*6260*/  HMMA.16816.F32.BF16 R48, R4.reuse, R18, R48 ;  /* 0x000000120430723c */ /* 0x040fe20000041830 */
[----:B------:R-:W4:Y:S07]  /*6270*/  LDSM.16.MT88.4 R16, [R0+0xa800] ;  /* 0x00a800000010783b */ /* 0x000f2e0000004200 */
[-C--:B-1----:R-:W-:Y:S08]  /*6280*/  HMMA.16816.F32.BF16 R52, R4, R68.reuse, R52 ;  /* 0x000000440434723c */ /* 0x082ff00000041834 */
[C---:B------:R-:W-:Y:S08]  /*6290*/  HMMA.16816.F32.BF16 R56, R12.reuse, R68, R56 ;  /* 0x000000440c38723c */ /* 0x040ff00000041838 */
[-C--:B------:R-:W-:Y:S01]  /*62a0*/  HMMA.16816.F32.BF16 R60, R12, R70.reuse, R60 ;  /* 0x000000460c3c723c */ /* 0x080fe2000004183c */
[----:B------:R-:W-:Y:S07]  /*62b0*/  LDSM.16.MT88.4 R12, [R0+0x7000] ;  /* 0x00700000000c783b */ /* 0x000fee0000004200 */
[----:B------:R-:W-:Y:S01]  /*62c0*/  HMMA.16816.F32.BF16 R64, R4, R70, R64 ;  /* 0x000000460440723c */ /* 0x000fe20000041840 */
[----:B------:R-:W1:Y:S07]  /*62d0*/  LDSM.16.MT88.4 R4, [R3+0x15000] ;  /* 0x015000000304783b */ /* 0x000e6e0000004200 */
[-C--:B--2---:R-:W-:Y:S01]  /*62e0*/  HMMA.16816.F32.BF16 R20, R72, R76.reuse, R20 ;  /* 0x0000004c4814723c */ /* 0x084fe20000041814 */
[----:B------:R-:W2:Y:S07]  /*62f0*/  LDSM.16.MT88.4 R68, [R2+0x15000] ;  /* 0x015000000244783b */ /* 0x000eae0000004200 */
[C---:B---3--:R-:W-:Y:S08]  /*6300*/  HMMA.16816.F32.BF16 R24, R80.reuse, R76, R24 ;  /* 0x0000004c5018723c */ /* 0x048ff00000041818 */
[-C--:B------:R-:W-:Y:S08]  /*6310*/  HMMA.16816.F32.BF16 R28, R80, R78.reuse, R28 ;  /* 0x0000004e501c723c */ /* 0x080ff0000004181c */
[C---:B------:R-:W-:Y:S01]  /*6320*/  HMMA.16816.F32.BF16 R32, R72.reuse, R78, R32 ;  /* 0x0000004e4820723c */ /* 0x040fe20000041820 */
[----:B------:R-:W-:Y:S07]  /*6330*/  LDSM.16.MT88.4 R76, [R0+0x9800] ;  /* 0x00980000004c783b */ /* 0x000fee0000004200 */
[-C--:B------:R-:W-:Y:S08]  /*6340*/  HMMA.16816.F32.BF16 R36, R72, R8.reuse, R36 ;  /* 0x000000084824723c */ /* 0x080ff00000041824 */
[C---:B------:R-:W-:Y:S08]  /*6350*/  HMMA.16816.F32.BF16 R40, R80.reuse, R8, R40 ;  /* 0x000000085028723c */ /* 0x040ff00000041828 */
[-C--:B------:R-:W-:Y:S08]  /*6360*/  HMMA.16816.F32.BF16 R44, R80, R10.reuse, R44 ;  /* 0x0000000a502c723c */ /* 0x080ff0000004182c */
[C---:B------:R-:W-:Y:S01]  /*6370*/  HMMA.16816.F32.BF16 R48, R72.reuse, R10, R48 ;  /* 0x0000000a4830723c */ /* 0x040fe20000041830 */
[----:B------:R-:W3:Y:S07]  /*6380*/  LDSM.16.MT88.4 R8, [R0+0xb000] ;  /* 0x00b000000008783b */ /* 0x000eee0000004200 */
[-C--:B----4-:R-:W-:Y:S08]  /*6390*/  HMMA.16816.F32.BF16 R52, R72, R16.reuse, R52 ;  /* 0x000000104834723c */ /* 0x090ff00000041834 */
[C---:B------:R-:W-:Y:S08]  /*63a0*/  HMMA.16816.F32.BF16 R56, R80.reuse, R16, R56 ;  /* 0x000000105038723c */ /* 0x040ff00000041838 */
[-C--:B------:R-:W-:Y:S01]  /*63b0*/  HMMA.16816.F32.BF16 R60, R80, R18.reuse, R60 ;  /* 0x00000012503c723c */ /* 0x080fe2000004183c */
[----:B------:R-:W-:Y:S07]  /*63c0*/  LDSM.16.MT88.4 R80, [R0+0xb800] ;  /* 0x00b800000050783b */ /* 0x000fee0000004200 */
[----:B------:R-:W-:Y:S01]  /*63d0*/  HMMA.16816.F32.BF16 R64, R72, R18, R64 ;  /* 0x000000124840723c */ /* 0x000fe20000041840 */
[----:B------:R-:W-:Y:S07]  /*63e0*/  LDSM.16.MT88.4 R16, [R0+0x7800] ;  /* 0x007800000010783b */ /* 0x000fee0000004200 */
[-C--:B-1----:R-:W-:Y:S01]  /*63f0*/  HMMA.16816.F32.BF16 R20, R4, R12.reuse, R20 ;  /* 0x0000000c0414723c */ /* 0x082fe20000041814 */
[----:B------:R-:W-:Y:S07]  /*6400*/  LDSM.16.MT88.4 R72, [R2+0x15800] ;  /* 0x015800000248783b */ /* 0x000fee0000004200 */
[C---:B--2---:R-:W-:Y:S08]  /*6410*/  HMMA.16816.F32.BF16 R24, R68.reuse, R12, R24 ;  /* 0x0000000c4418723c */ /* 0x044ff00000041818 */
[-C--:B------:R-:W-:Y:S08]  /*6420*/  HMMA.16816.F32.BF16 R28, R68, R14.reuse, R28 ;  /* 0x0000000e441c723c */ /* 0x080ff0000004181c */
[C---:B------:R-:W-:Y:S01]  /*6430*/  HMMA.16816.F32.BF16 R32, R4.reuse, R14, R32 ;  /* 0x0000000e0420723c */ /* 0x040fe20000041820 */
[----:B------:R-:W1:Y:S07]  /*6440*/  LDSM.16.MT88.4 R12, [R3+0x15800] ;  /* 0x01580000030c783b */ /* 0x000e6e0000004200 */
[-C--:B------:R-:W-:Y:S01]  /*6450*/  HMMA.16816.F32.BF16 R36, R4, R84.reuse, R36 ;  /* 0x000000540424723c */ /* 0x080fe20000041824 */
[----:B------:R-:W-:Y:S07]  /*6460*/  BAR.SYNC.DEFER_BLOCKING 0x0 ;  /* 0x0000000000007b1d */ /* 0x000fee0000010000 */
[C---:B------:R-:W-:Y:S08]  /*6470*/  HMMA.16816.F32.BF16 R40, R68.reuse, R84, R40 ;  /* 0x000000544428723c */ /* 0x040ff00000041828 */
[-C--:B------:R-:W-:Y:S08]  /*6480*/  HMMA.16816.F32.BF16 R44, R68, R86.reuse, R44 ;  /* 0x00000056442c723c */ /* 0x080ff0000004182c */
[C---:B------:R-:W-:Y:S08]  /*6490*/  HMMA.16816.F32.BF16 R48, R4.reuse, R86, R48 ;  /* 0x000000560430723c */ /* 0x040ff00000041830 */
[-C--:B---3--:R-:W-:Y:S08]  /*64a0*/  HMMA.16816.F32.BF16 R52, R4, R8.reuse, R52 ;  /* 0x000000080434723c */ /* 0x088ff00000041834 */
[C---:B------:R-:W-:Y:S08]  /*64b0*/  HMMA.16816.F32.BF16 R56, R68.reuse, R8, R56 ;  /* 0x000000084438723c */ /* 0x040ff00000041838 */
[-C--:B------:R-:W-:Y:S08]  /*64c0*/  HMMA.16816.F32.BF16 R60, R68, R10.reuse, R60 ;  /* 0x0000000a443c723c */ /* 0x080ff0000004183c */
[----:B------:R-:W-:Y:S07]  /*64d0*/  HMMA.16816.F32.BF16 R64, R4, R10, R64 ;  /* 0x0000000a0440723c */ /* 0x000fee0000041840 */
[C---:B-----5:R-:W-:Y:S01]  /*64e0*/  LEA R5, P1, R88.reuse, R90, 0x2 ;  /* 0x0000005a58057211 */ /* 0x060fe200078210ff */
[-C--:B-1----:R-:W-:Y:S05]  /*64f0*/  HMMA.16816.F32.BF16 R20, R12, R16.reuse, R20 ;  /* 0x000000100c14723c */ /* 0x082fea0000041814 */
        /* <DEDUP_REMOVED lines=71> */
.L_x_285:
[----:B-1----:R-:W2:Y:S01]  /*6970*/  LDL R5, [R1+0x1c] ;  /* 0x00001c0001057983 */ /* 0x002ea20000100800 */
[----:B------:R-:W-:Y:S03]  /*6980*/  @UP1 UIADD3 UR13, UP0, UR6, -0x100, URZ ;  /* 0xffffff00060d1890 */ /* 0x000fe6000ff1e03f */
[----:B------:R-:W3:Y:S01]  /*6990*/  LDL R4, [R1+0x28] ;  /* 0x0000280001047983 */ /* 0x000ee20000100800 */
[----:B------:R-:W-:Y:S02]  /*69a0*/  @UP1 UIADD3.X UR11, UR7, -0x1, URZ, UP0, !UPT ;  /* 0xffffffff070b1890 */ /* 0x000fe400087fe43f */
[----:B------:R-:W-:Y:S01]  /*69b0*/  @UP1 UIADD3 UR10, UP0, UR10, -0x100, URZ ;  /* 0xffffff000a0a1890 */ /* 0x000fe2000ff1e03f */
[----:B------:R-:W-:Y:S01]  /*69c0*/  STL.64 [R1+0xd8], R38 ;  /* 0x0000d82601007387 */ /* 0x000fe20000100a00 */
[----:B------:R-:W-:Y:S02]  /*69d0*/  @UP1 UMOV UR6, UR13 ;  /* 0x0000000d00061c82 */ /* 0x000fe40008000000 */
[----:B------:R-:W-:Y:S01]  /*69e0*/  @UP1 UIADD3.X UR9, UR9, -0x1, URZ, UP0, !UPT ;  /* 0xffffffff09091890 */ /* 0x000fe200087fe43f */
[----:B------:R-:W-:Y:S01]  /*69f0*/  LDSM.16.MT88.4 R16, [R0+0xc000] ;  /* 0x00c000000010783b */ /* 0x000fe20000004200 */
[----:B------:R-:W-:Y:S03]  /*6a00*/  @UP1 UMOV UR7, UR11 ;  /* 0x0000000b00071c82 */ /* 0x000fe60008000000 */
        /* <DEDUP_REMOVED lines=76> */
[----:B------:R-:W2:Y:S06]  /*6ed0*/  LDL R245, [R1+0x50] ;  /* 0x0000500001f57983 */ /* 0x000eac0000100800 */
[----:B------:R-:W-:Y:S01]  /*6ee0*/  IMAD.MOV.U32 R244, RZ, RZ, 0x4 ;  /* 0x00000004fff47424 */ /* 0x000fe200078e00ff */
[-C--:B------:R-:W-:Y:S08]  /*6ef0*/  HMMA.16816.F32.BF16 R76, R28, R246.reuse, R76 ;  /* 0x000000f61c4c723c */ /* 0x080ff0000004184c */
[C---:B------:R-:W-:Y:S01]  /*6f00*/  HMMA.16816.F32.BF16 R80, R248.reuse, R246, R80 ;  /* 0x000000f6f850723c */ /* 0x040fe20000041850 */
[----:B------:R1:W3:Y:S06]  /*6f10*/  LDL R246, [R1+0x68] ;  /* 0x0000680001f67983 */ /* 0x0002ec0000100800 */
[----:B------:R-:W-:Y:S01]  /*6f20*/  IMAD.MOV.U32 R247, RZ, RZ, c[0x0][0x22c] ;  /* 0x00008b00fff77624 */ /* 0x000fe200078e00ff */
[-C--:B------:R-:W-:Y:S04]  /*6f30*/  HMMA.16816.F32.BF16 R84, R248, R24.reuse, R84 ;  /* 0x00000018f854723c */ /* 0x080fe80000041854 */
[----:B------:R-:W-:Y:S04]  /*6f40*/  IMAD R247, R247, c[0x0][0x1c0], RZ ;  /* 0x00007000f7f77a24 */ /* 0x000fe800078e02ff */
[C---:B------:R-:W-:Y:S01]  /*6f50*/  HMMA.16816.F32.BF16 R88, R28.reuse, R24, R88 ;  /* 0x000000181c58723c */ /* 0x040fe20000041858 */
[----:B------:R1:W4:Y:S06]  /*6f60*/  LDL R25, [R1+0x64] ;  /* 0x0000640001197983 */ /* 0x00032c0000100800 */
[C---:B------:R-:W-:Y:S01]  /*6f70*/  IMAD.SHL.U32 R24, R247.reuse, 0x8, RZ ;  /* 0x00000008f7187824 */ /* 0x040fe200078e00ff */
        /* <DEDUP_REMOVED lines=9> */
[----:B------:R-:W-:Y:S02]  /*7010*/  IMAD.SHL.U32 R251, R250, 0x20, RZ ;  /* 0x00000020fafb7824 */ /* 0x000fe400078e00ff */
[----:B--2---:R-:W-:Y:S05]  /*7020*/  @P0 IMAD.WIDE R244, R245, R244, UR6 ;  /* 0x00000006f5f40e25 */ /* 0x004fea000f8e02f4 */
[----:B---3--:R2:W3:Y:S04]  /*7030*/  @P0 LDG.E R246, [R244.64+0x20] ;  /* 0x00002004f4f60981 */ /* 0x0084e8000c1e1900 */
[----:B----4-:R2:W4:Y:S04]  /*7040*/  @P0 LDG.E R25, [R244.64] ;  /* 0x00000004f4190981 */ /* 0x010528000c1e1900 */
[----:B------:R1:W-:Y:S01]  /*7050*/  RED.E.ADD.F32.FTZ.RN.STRONG.GPU [R20.64], R4 ;  /* 0x000000041400798e */ /* 0x0003e2000c10e784 */
[-C--:B--2---:R-:W-:Y:S01]  /*7060*/  LEA R244, P1, R24, R20.reuse, 0x2 ;  /* 0x0000001418f47211 */ /* 0x084fe200078210ff */
[----:B------:R-:W-:Y:S05]  /*7070*/  IMAD.SHL.U32 R245, R247, 0x8, RZ ;  /* 0x00000008f7f57824 */ /* 0x000fea00078e00ff */
[-C--:B------:R-:W-:Y:S02]  /*7080*/  LEA.HI.X.SX32 R245, R245, R21.reuse, 0x2, P1 ;  /* 0x00000015f5f57211 */ /* 0x080fe400008f16ff */
[CC--:B-1----:R-:W-:Y:S03]  /*7090*/  LEA R4, P1, R249.reuse, R20.reuse, 0x2 ;  /* 0x00000014f9047211 */ /* 0x0c2fe600078210ff */
[----:B------:R1:W-:Y:S02]  /*70a0*/  RED.E.ADD.F32.FTZ.RN.STRONG.GPU [R244.64], R5 ;  /* 0x00000005f400798e */ /* 0x0003e4000c10e784 */
[-C--:B-1----:R-:W-:Y:S02]  /*70b0*/  LEA.HI.X.SX32 R5, R249, R21.reuse, 0x2, P1 ;  /* 0x00000015f9057211 */ /* 0x082fe400008f16ff */
[----:B----4-:R1:W-:Y:S04]  /*70c0*/  @P0 STL [R1+0x64], R25 ;  /* 0x0000641901000387 */ /* 0x0103e80000100800 */
[----:B-1----:R1:W5:Y:S04]  /*70d0*/  LDL.LU.64 R24, [R1+0xa0] ;  /* 0x0000a00001187983 */ /* 0x0023680000300a00 */
[----:B---3--:R2:W-:Y:S04]  /*70e0*/  @P0 STL [R1+0x68], R246 ;  /* 0x000068f601000387 */ /* 0x0085e80000100800 */
        /* <DEDUP_REMOVED lines=297> */
.L_x_286:
[----:B------:R-:W-:Y:S02]  /*8380*/  UISETP.GT.AND UP0, UPT, UR8, UR12, UPT ;  /* 0x0000000c0800728c */ /* 0x000fe4000bf04270 */
[----:B------:R-:W-:Y:S04]  /*8390*/  UIADD3 UR8, UR8, -0x1, URZ ;  /* 0xffffffff08087890 */ /* 0x000fe8000fffe03f */
[----:B------:R-:W-:Y:S11]  /*83a0*/  PLOP3.LUT P0, PT, PT, PT, UP0, 0x80, 0x0 ;  /* 0x000000000000781c */ /* 0x000ff60003f0f008 */
[----:B------:R-:W-:Y:S02]  /*83b0*/  @!UPT UIADD3 URZ, URZ, URZ, URZ ;  /* 0x0000003f3f3ff290 */ /* 0x000fe4000fffe03f */
[----:B------:R-:W-:-:S05]  /*83c0*/  @P0 BRA `(.L_x_287) ;  /* 0xffffc0b000000947 */ /* 0x000fca000383ffff */
[----:B------:R-:W2:Y:S04]  /*83d0*/  LDL R85, [R1+0x80] ;  /* 0x0000800001557983 */ /* 0x000ea80000100800 */
[----:B------:R-:W3:Y:S01]  /*83e0*/  LDL R84, [R1+0x84] ;  /* 0x0000840001547983 */ /* 0x000ee20000100800 */
[----:B------:R-:W-:Y:S01]  /*83f0*/  FMUL.FTZ R15, R49, c[0x0][0x2dc] ;  /* 0x0000b700310f7a20 */ /* 0x000fe20000410000 */
[----:B------:R-:W-:Y:S01]  /*8400*/  UISETP.NE.AND UP0, UPT, UR35, -0x1, UPT ;  /* 0xffffffff2300788c */ /* 0x000fe2000bf05270 */
[----:B------:R-:W-:Y:S01]  /*8410*/  FMUL.FTZ R69, R48, c[0x0][0x2dc] ;  /* 0x0000b70030457a20 */ /* 0x000fe20000410000 */
[----:B------:R-:W-:Y:S01]  /*8420*/  ULDC.64 UR10, c[0x0][0x3a0] ;  /* 0x0000e800000a7ab9 */ /* 0x000fe20000000a00 */
[----:B------:R-:W-:Y:S02]  /*8430*/  FMUL.FTZ R100, R100, c[0x0][0x2e0] ;  /* 0x0000b80064647a20 */ /* 0x000fe40000410000 */
[----:B------:R-:W-:Y:S01]  /*8440*/  FMUL.FTZ R49, R101, c[0x0][0x2e0] ;  /* 0x0000b80065317a20 */ /* 0x000fe20000410000 */
[----:B------:R-:W-:Y:S01]  /*8450*/  F2FP.BF16.PACK_AB R15, R15, R69 ;  /* 0x000000450f0f723e */ /* 0x000fe200000010ff */
[----:B------:R-:W-:Y:S01]  /*8460*/  FMUL.FTZ R14, R51, c[0x0][0x2dc] ;  /* 0x0000b700330e7a20 */ /* 0x000fe20000410000 */
[----:B------:R-:W-:Y:S01]  /*8470*/  PLOP3.LUT P0, PT, PT, PT, UP0, 0x80, 0x0 ;  /* 0x000000000000781c */ /* 0x000fe20003f0f008 */
[----:B-1----:R-:W-:Y:S01]  /*8480*/  FMUL.FTZ R13, R45, c[0x0][0x2dc] ;  /* 0x0000b7002d0d7a20 */ /* 0x002fe20000410000 */
[----:B------:R-:W-:Y:S01]  /*8490*/  F2FP.BF16.PACK_AB R49, R49, R100 ;  /* 0x000000643131723e */ /* 0x000fe200000010ff */
[----:B------:R-:W-:Y:S01]  /*84a0*/  BAR.SYNC.DEFER_BLOCKING 0x0 ;  /* 0x0000000000007b1d */ /* 0x000fe20000010000 */
[----:B------:R-:W-:Y:S01]  /*84b0*/  FMUL.FTZ R102, R102, c[0x0][0x2e0] ;  /* 0x0000b80066667a20 */ /* 0x000fe20000410000 */
[----:B------:R-:W-:Y:S01]  /*84c0*/  @UP0 UIADD3 UR8, UR34, UR35, URZ ;  /* 0x0000002322080290 */ /* 0x000fe2000fffe03f */
[----:B------:R-:W-:-:S02]  /*84d0*/  FMUL.FTZ R48, R103, c[0x0][0x2e0] ;  /* 0x0000b80067307a20 */ /* 0x000fc40000410000 */
[----:B------:R-:W-:Y:S01]  /*84e0*/  FMUL.FTZ R51, R44, c[0x0][0x2dc] ;  /* 0x0000b7002c337a20 */ /* 0x000fe20000410000 */
[----:B------:R-:W-:Y:S01]  /*84f0*/  @UP0 UIMAD.WIDE.U32 UR6, UR8, UR10, URZ ;  /* 0x0000000a080602a5 */ /* 0x000fe2000f8e003f */
[----:B------:R-:W-:Y:S01]  /*8500*/  FMUL.FTZ R112, R112, c[0x0][0x2e0] ;  /* 0x0000b80070707a20 */ /* 0x000fe20000410000 */
[----:B------:R-:W-:Y:S01]  /*8510*/  F2FP.BF16.PACK_AB R48, R48, R102 ;  /* 0x000000663030723e */ /* 0x000fe200000010ff */
[----:B------:R-:W-:Y:S01]  /*8520*/  FMUL.FTZ R45, R113, c[0x0][0x2e0] ;  /* 0x0000b800712d7a20 */ /* 0x000fe20000410000 */
[----:B------:R-:W-:Y:S01]  /*8530*/  F2FP.BF16.PACK_AB R13, R13, R51 ;  /* 0x000000330d0d723e */ /* 0x000fe200000010ff */
[----:B------:R-:W-:Y:S01]  /*8540*/  FMUL.FTZ R68, R50, c[0x0][0x2dc] ;  /* 0x0000b70032447a20 */ /* 0x000fe20000410000 */
[----:B------:R-:W-:Y:S01]  /*8550*/  @UP0 UIMAD UR14, UR8, UR11, UR7 ;  /* 0x0000000b080e02a4 */ /* 0x000fe2000f8e0207 */
[----:B------:R-:W-:Y:S01]  /*8560*/  FMUL.FTZ R12, R47, c[0x0][0x2dc] ;  /* 0x0000b7002f0c7a20 */ /* 0x000fe20000410000 */
[----:B------:R-:W-:Y:S01]  /*8570*/  F2FP.BF16.PACK_AB R45, R45, R112 ;  /* 0x000000702d2d723e */ /* 0x000fe200000010ff */
[----:B------:R-:W-:Y:S01]  /*8580*/  FMUL.FTZ R114, R114, c[0x0][0x2e0] ;  /* 0x0000b80072727a20 */ /* 0x000fe20000410000 */
[----:B------:R-:W-:Y:S01]  /*8590*/  F2FP.BF16.PACK_AB R14, R14, R68 ;  /* 0x000000440e0e723e */ /* 0x000fe200000010ff */
[----:B------:R-:W-:Y:S01]  /*85a0*/  FMUL.FTZ R44, R115, c[0x0][0x2e0] ;  /* 0x0000b800732c7a20 */ /* 0x000fe20000410000 */
[----:B------:R-:W-:Y:S01]  /*85b0*/  @UP0 UMOV UR13, UR6 ;  /* 0x00000006000d0c82 */ /* 0x000fe20008000000 */
[----:B------:R-:W-:-:S02]  /*85c0*/  FMUL.FTZ R50, R46, c[0x0][0x2dc] ;  /* 0x0000b7002e327a20 */ /* 0x000fc40000410000 */
[----:B------:R-:W-:Y:S01]  /*85d0*/  FMUL.FTZ R104, R104, c[0x0][0x2e0] ;  /* 0x0000b80068687a20 */ /* 0x000fe20000410000 */
[----:B------:R-:W-:Y:S01]  /*85e0*/  F2FP.BF16.PACK_AB R44, R44, R114 ;  /* 0x000000722c2c723e */ /* 0x000fe200000010ff */
[----:B------:R-:W-:Y:S01]  /*85f0*/  FMUL.FTZ R47, R105, c[0x0][0x2e0] ;  /* 0x0000b800692f7a20 */ /* 0x000fe20000410000 */
[----:B------:R-:W-:Y:S01]  /*8600*/  F2FP.BF16.PACK_AB R12, R12, R50 ;  /* 0x000000320c0c723e */ /* 0x000fe200000010ff */
[----:B------:R-:W-:Y:S02]  /*8610*/  FMUL.FTZ R16, R43, c[0x0][0x2dc] ;  /* 0x0000b7002b107a20 */ /* 0x000fe40000410000 */
[----:B------:R-:W-:Y:S01]  /*8620*/  FMUL.FTZ R106, R106, c[0x0][0x2e0] ;  /* 0x0000b8006a6a7a20 */ /* 0x000fe20000410000 */
[----:B------:R-:W-:Y:S01]  /*8630*/  F2FP.BF16.PACK_AB R47, R47, R104 ;  /* 0x000000682f2f723e */ /* 0x000fe200000010ff */
[----:B------:R-:W-:Y:S02]  /*8640*/  FMUL.FTZ R46, R107, c[0x0][0x2e0] ;  /* 0x0000b8006b2e7a20 */ /* 0x000fe40000410000 */
        /* <DEDUP_REMOVED lines=14> */
[----:B-----5:R-:W-:Y:S02]  /*8730*/  FMUL.FTZ R19, R37, c[0x0][0x2dc] ;  /* 0x0000b70025137a20 */ /* 0x020fe40000410000 */
        /* <DEDUP_REMOVED lines=15> */
[----:B------:R-:W-:Y:S02]  /*8830*/  FMUL.FTZ R120, R120, c[0x0][0x2e0] ;  /* 0x0000b80078787a20 */ /* 0x000fe40000410000 */
[----:B------:R-:W-:Y:S01]  /*8840*/  FMUL.FTZ R39, R121, c[0x0][0x2e0] ;  /* 0x0000b80079277a20 */ /* 0x000fe20000410000 */
[----:B------:R-:W-:Y:S01]  /*8850*/  F2FP.BF16.PACK_AB R18, R18, R72 ;  /* 0x000000481212723e */ /* 0x000fe200000010ff */
[----:B------:R-:W-:Y:S02]  /*8860*/  FMUL.FTZ R22, R35, c[0x0][0x2dc] ;  /* 0x0000b70023167a20 */ /* 0x000fe40000410000 */
[----:B------:R-:W-:Y:S01]  /*8870*/  FMUL.FTZ R122, R122, c[0x0][0x2e0] ;  /* 0x0000b8007a7a7a20 */ /* 0x000fe20000410000 */
[----:B------:R-:W-:Y:S01]  /*8880*/  F2FP.BF16.PACK_AB R39, R39, R120 ;  /* 0x000000782727723e */ /* 0x000fe200000010ff */
[----:B------:R-:W-:-:S02]  /*8890*/  FMUL.FTZ R38, R123, c[0x0][0x2e0] ;  /* 0x0000b8007b267a20 */ /* 0x000fc40000410000 */
[----:B------:R-:W-:Y:S02]  /*88a0*/  FMUL.FTZ R80, R23, c[0x0][0x2dc] ;  /* 0x0000b70017507a20 */ /* 0x000fe40000410000 */
        /* <DEDUP_REMOVED lines=32> */
[----:B------:R-:W-:Y:S01]  /*8ab0*/  FMUL.FTZ R31, R137, c[0x0][0x2e0] ;  /* 0x0000b800891f7a20 */ /* 0x000fe20000410000 */
[----:B------:R-:W-:Y:S01]  /*8ac0*/  F2FP.BF16.PACK_AB R20, R20, R74 ;  /* 0x0000004a1414723e */ /* 0x000fe200000010ff */
[----:B------:R-:W-:Y:S02]  /*8ad0*/  FMUL.FTZ R138, R138, c[0x0][0x2e0] ;  /* 0x0000b8008a8a7a20 */ /* 0x000fe40000410000 */
[----:B------:R-:W-:Y:S01]  /*8ae0*/  FMUL.FTZ R30, R139, c[0x0][0x2e0] ;  /* 0x0000b8008b1e7a20 */ /* 0x000fe20000410000 */
[----:B------:R-:W-:Y:S01]  /*8af0*/  F2FP.BF16.PACK_AB R31, R31, R136 ;  /* 0x000000881f1f723e */ /* 0x000fe200000010ff */
        /* <DEDUP_REMOVED lines=37> */
[----:B------:R-:W-:-:S04]  /*8d50*/  F2FP.BF16.PACK_AB R5, R5, R60 ;  /* 0x0000003c0505723e */ /* 0x000fc800000010ff */
[----:B------:R-:W-:Y:S01]  /*8d60*/  F2FP.BF16.PACK_AB R4, R4, R62 ;  /* 0x0000003e0404723e */ /* 0x000fe200000010ff */
        /* <DEDUP_REMOVED lines=53> */
[----:B------:R-:W-:Y:S02]  /*90c0*/  UIMAD UR9, UR34, UR9, UR10 ;  /* 0x00000009220972a4 */ /* 0x000fe4000f8e020a */
[----:B------:R-:W-:Y:S02]  /*90d0*/  USHF.R.S32.HI UR12, URZ, 0x1f, UR36 ;  /* 0x0000001f3f0c7899 */ /* 0x000fe40008011424 */
[----:B------:R-:W-:Y:S02]  /*90e0*/  UIADD3 UR7, UR7, UR9, URZ ;  /* 0x0000000907077290 */ /* 0x000fe4000fffe03f */
[----:B------:R-:W-:-:S02]  /*90f0*/  ULDC.64 UR10, c[0x0][0x388] ;  /* 0x0000e200000a7ab9 */ /* 0x000fc40000000a00 */
[----:B------:R-:W-:Y:S02]  /*9100*/  UIMAD UR8, UR12, UR10, URZ ;  /* 0x0000000a0c0872a4 */ /* 0x000fe4000f8e023f */
[----:B------:R-:W-:Y:S02]  /*9110*/  UIMAD.WIDE.U32 UR6, UR36, UR10, UR6 ;  /* 0x0000000a240672a5 */ /* 0x000fe4000f8e0006 */
[----:B------:R-:W-:-:S04]  /*9120*/  UIMAD UR8, UR36, UR11, UR8 ;  /* 0x0000000b240872a4 */ /* 0x000fc8000f8e0208 */
[----:B------:R-:W-:Y:S02]  /*9130*/  UIADD3 UR14, UR7, UR8, URZ ;  /* 0x00000008070e7290 */ /* 0x000fe4000fffe03f */
[----:B------:R-:W-:Y:S02]  /*9140*/  UMOV UR13, UR6 ;  /* 0x00000006000d7c82 */ /* 0x000fe40008000000 */
.L_x_288:
        /* <DEDUP_REMOVED lines=10> */
[----:B------:R-:W-:Y:S02]  /*91f0*/  UIMAD UR9, UR34, UR9, UR10 ;  /* 0x00000009220972a4 */ /* 0x000fe4000f8e020a */
[----:B------:R-:W-:-:S02]  /*9200*/  USHF.R.S32.HI UR12, URZ, 0x1f, UR36 ;  /* 0x0000001f3f0c7899 */ /* 0x000fc40008011424 */
[----:B------:R-:W-:Y:S02]  /*9210*/  UIADD3 UR7, UR7, UR9, URZ ;  /* 0x0000000907077290 */ /* 0x000fe4000fffe03f */
[----:B------:R-:W-:Y:S02]  /*9220*/  ULDC.64 UR10, c[0x0][0x390] ;  /* 0x0000e400000a7ab9 */ /* 0x000fe40000000a00 */
[----:B------:R-:W-:Y:S02]  /*9230*/  UIMAD UR8, UR12, UR10, URZ ;  /* 0x0000000a0c0872a4 */ /* 0x000fe4000f8e023f */
[----:B------:R-:W-:Y:S02]  /*9240*/  UIMAD.WIDE.U32 UR6, UR36, UR10, UR6 ;  /* 0x0000000a240672a5 */ /* 0x000fe4000f8e0006 */
[----:B------:R-:W-:-:S04]  /*9250*/  UIMAD UR8, UR36, UR11, UR8 ;  /* 0x0000000b240872a4 */ /* 0x000fc8000f8e0208 */
[----:B------:R-:W-:Y:S02]  /*9260*/  UIADD3 UR12, UR7, UR8, URZ ;  /* 0x00000008070c7290 */ /* 0x000fe4000fffe03f */
[----:B------:R-:W-:Y:S02]  /*9270*/  UMOV UR11, UR6 ;  /* 0x00000006000b7c82 */ /* 0x000fe40008000000 */
.L_x_289:
        /* <DEDUP_REMOVED lines=55> */
.L_x_291:
[----:B------:R-:W-:Y:S05]  /*95f0*/  BSYNC B0 ;  /* 0x0000000000007941 */ /* 0x000fea0003800000 */
.L_x_290:
        /* <DEDUP_REMOVED lines=19> */
.L_x_293:
[----:B------:R-:W-:Y:S05]  /*9730*/  BSYNC B0 ;  /* 0x0000000000007941 */ /* 0x000fea0003800000 */
.L_x_292:
        /* <DEDUP_REMOVED lines=29> */
.L_x_295:
[----:B------:R-:W-:Y:S05]  /*9910*/  BSYNC B0 ;  /* 0x0000000000007941 */ /* 0x000fea0003800000 */
.L_x_294:
        /* <DEDUP_REMOVED lines=16> */
.L_x_268:
[----:B------:R-:W-:Y:S05]  /*9a20*/  BSYNC B1 ;  /* 0x0000000000017941 */ /* 0x000fea0003800000 */
.L_x_254:
        /* <DEDUP_REMOVED lines=11> */
.L_x_296:
[----:B------:R-:W-:Y:S05]  /*9ae0*/  EXIT ;  /* 0x000000000000794d */ /* 0x000fea0003800000 */
.L_x_298:
        /* <DEDUP_REMOVED lines=9> */
.L_x_805:


//--------------------- .text._ZN5flash44flash_bwd_dq_dk_dv_loop_seqk_parallel_kernelI23Flash_bwd_kernel_traitsILi192ELi64ELi64ELi8ELi4ELi2ELi2ELb1ELb1EN7cutlass10bfloat16_tE19Flash_kernel_traitsILi192ELi64ELi64ELi8ES3_EELb0ELb1ELb0ELb0ELb0ELb0ELb1EEEvNS_16Flash_bwd_paramsE --------------------------
	.section	.text._ZN5flash44flash_bwd_dq_dk_dv_loop_seqk_parallel_kernelI23Flash_bwd_kernel_traitsILi192ELi64ELi64ELi8ELi4ELi2ELi2ELb1ELb1EN7cutlass10bfloat16_tE19Flash_kernel_traitsILi192ELi64ELi64ELi8ES3_EELb0ELb1ELb0ELb0ELb0ELb0ELb1EEEvNS_16Flash_bwd_paramsE,"ax",@progbits
	.sectioninfo	@"SHI_REGISTERS=255"
	.align	128
        .global         _ZN5flash44flash_bwd_dq_dk_dv_loop_seqk_parallel_kernelI23Flash_bwd_kernel_traitsILi192ELi64ELi64ELi8ELi4ELi2ELi2ELb1ELb1EN7cutlass10bfloat16_tE19Flash_kernel_traitsILi192ELi64ELi64ELi8ES3_EELb0ELb1ELb0ELb0ELb0ELb0ELb1EEEvNS_16Flash_bwd_paramsE
        .type           _ZN5flash44flash_bwd_dq_dk_dv_loop_seqk_parallel_kernelI23Flash_bwd_kernel_traitsILi192ELi64ELi64ELi8ELi4ELi2ELi2ELb1ELb1EN7cutlass10bfloat16_tE19Flash_kernel_traitsILi192ELi64ELi64ELi8ES3_EELb0ELb1ELb0ELb0ELb0ELb0ELb1EEEvNS_16Flash_bwd_paramsE,@function
        .size           _ZN5flash44flash_bwd_dq_dk_dv_loop_seqk_parallel_kernelI23Flash_bwd_kernel_traitsILi192ELi64ELi64ELi8ELi4ELi2ELi2ELb1ELb1EN7cutlass10bfloat16_tE19Flash_kernel_traitsILi192ELi64ELi64ELi8ES3_EELb0ELb1ELb0ELb0ELb0ELb0ELb1EEEvNS_16Flash_bwd_paramsE,(.L_x_806 - _ZN5flash44flash_bwd_dq_dk_dv_loop_seqk_parallel_kernelI23Flash_bwd_kernel_traitsILi192ELi64ELi64ELi8ELi4ELi2ELi2ELb1ELb1EN7cutlass10bfloat16_tE19Flash_kernel_traitsILi192ELi64ELi64ELi8ES3_EELb0ELb1ELb0ELb0ELb0ELb0ELb1EEEvNS_16Flash_bwd_paramsE)
        .other          _ZN5flash44flash_bwd_dq_dk_dv_loop_seqk_parallel_kernelI23Flash_bwd_kernel_traitsILi192ELi64ELi64ELi8ELi4ELi2ELi2ELb1ELb1EN7cutlass10bfloat16_tE19Flash_kernel_traitsILi192ELi64ELi64ELi8ES3_EELb0ELb1ELb0ELb0ELb0ELb0ELb1EEEvNS_16Flash_bwd_paramsE,@"STO_CUDA_ENTRY STV_DEFAULT"
_ZN5flash44flash_bwd_dq_dk_dv_loop_seqk_parallel_kernelI23Flash_bwd_kernel_traitsILi192ELi64ELi64ELi8ELi4ELi2ELi2ELb1ELb1EN7cutlass10bfloat16_tE19Flash_kernel_traitsILi192ELi64ELi64ELi8ES3_EELb0ELb1ELb0ELb0ELb0ELb0ELb1EEEvNS_16Flash_bwd_paramsE:
.text._ZN5flash44flash_bwd_dq_dk_dv_loop_seqk_parallel_kernelI23Flash_bwd_kernel_traitsILi192ELi64ELi64ELi8ELi4ELi2ELi2ELb1ELb1EN7cutlass10bfloat16_tE19Flash_kernel_traitsILi192ELi64ELi64ELi8ES3_EELb0ELb1ELb0ELb0ELb0ELb0ELb1EEEvNS_16Flash_bwd_paramsE:
        /* <DEDUP_REMOVED lines=206> */
.L_x_343:
        /* <DEDUP_REMOVED lines=53> */
.L_x_299:
        /* <DEDUP_REMOVED lines=59> */
.L_x_301:
        /* <DEDUP_REMOVED lines=18> */
.L_x_302:
        /* <DEDUP_REMOVED lines=69> */
.L_x_303:
[----:B------:R-:W-:Y:S02]  /*1950*/  UMOV UR8, UR48 ;  /* 0x0000003000087c82 */ /* 0x000fe40008000000 */
.L_x_304:
        /* <DEDUP_REMOVED lines=108> */
.L_x_306:
        /* <DEDUP_REMOVED lines=18> */
.L_x_307:
        /* <DEDUP_REMOVED lines=34> */
.L_x_309:
[----:B-1----:R-:W-:Y:S05]  /*2360*/  BSYNC B0 ;  /* 0x0000000000007941 */ /* 0x002fea0003800000 */
.L_x_308:
        /* <DEDUP_REMOVED lines=19> */
.L_x_311:
[----:B------:R-:W-:Y:S05]  /*24a0*/  BSYNC B0 ;  /* 0x0000000000007941 */ /* 0x000fea0003800000 */
.L_x_310:
        /* <DEDUP_REMOVED lines=29> */
.L_x_313:
[----:B------:R-:W-:Y:S05]  /*2680*/  BSYNC B0 ;  /* 0x0000000000007941 */ /* 0x000fea0003800000 */
.L_x_312:
        /* <DEDUP_REMOVED lines=18> */
.L_x_305:
        /* <DEDUP_REMOVED lines=55> */
.L_x_316:
[----:B------:R-:W-:Y:S05]  /*2b20*/  BSYNC B0 ;  /* 0x0000000000007941 */ /* 0x000fea0003800000 */
.L_x_315:
        /* <DEDUP_REMOVED lines=42> */
.L_x_318:
[----:B------:R-:W-:Y:S05]  /*2dd0*/  BSYNC B0 ;  /* 0x0000000000007941 */ /* 0x000fea0003800000 */
.L_x_317:
        /* <DEDUP_REMOVED lines=29> */
.L_x_320:
[----:B------:R-:W-:Y:S05]  /*2fb0*/  BSYNC B0 ;  /* 0x0000000000007941 */ /* 0x000fea0003800000 */
.L_x_319:
        /* <DEDUP_REMOVED lines=40> */
.L_x_322:
[----:B------:R-:W-:Y:S05]  /*3240*/  BSYNC B0 ;  /* 0x0000000000007941 */ /* 0x000fea0003800000 */
.L_x_321:
        /* <DEDUP_REMOVED lines=26> */
.L_x_324:
[----:B------:R-:W-:Y:S05]  /*33f0*/  BSYNC B0 ;  /* 0x0000000000007941 */ /* 0x000fea0003800000 */
.L_x_323:
        /* <DEDUP_REMOVED lines=38> */
.L_x_326:
[----:B------:R-:W-:Y:S05]  /*3660*/  BSYNC B0 ;  /* 0x0000000000007941 */ /* 0x000fea0003800000 */
.L_x_325:
        /* <DEDUP_REMOVED lines=73> */
.L_x_328:
[----:B--2---:R-:W-:Y:S05]  /*3b00*/  BSYNC B0 ;  /* 0x0000000000007941 */ /* 0x004fea0003800000 */
.L_x_327:
        /* <DEDUP_REMOVED lines=39> */
.L_x_330:
[----:B------:R-:W-:Y:S05]  /*3d80*/  BSYNC B0 ;  /* 0x0000000000007941 */ /* 0x000fea0003800000 */
.L_x_329:
        /* <DEDUP_REMOVED lines=92> */
.L_x_333:
[----:B------:R-:W4:Y:S01]  /*4350*/  LDL R246, [R1] ;  /* 0x0000000001f67983 */ /* 0x000f220000100800 */
[----:B------:R-:W-:Y:S03]  /*4360*/  USHF.L.U32 UR11, UR6, 0x6, URZ ;  /* 0x00000006060b7899 */ /* 0x000fe6000800063f */
[----:B---3--:R-:W3:Y:S01]  /*4370*/  LDL R245, [R1+0x4] ;  /* 0x0000040001f57983 */ /* 0x008ee20000100800 */
[----:B------:R-:W-:Y:S03]  /*4380*/  UISETP.GE.AND UP0, UPT, UR11, UR15, UPT ;  /* 0x0000000f0b00728c */ /* 0x000fe6000bf06270 */
[----:B--2---:R-:W2:Y:S01]  /*4390*/  LDL R244, [R1+0x10] ;  /* 0x0000100001f47983 */ /* 0x004ea20000100800 */
[----:B------:R-:W-:Y:S03]  /*43a0*/  UISETP.LT.AND UP0, UPT, UR14, UR16, UP0 ;  /* 0x000000100e00728c */ /* 0x000fe60008701270 */
[----:B-1----:R1:W-:Y:S03]  /*43b0*/  STL [R1+0xa8], R107 ;  /* 0x0000a86b01007387 */ /* 0x0023e60000100800 */
[----:B------:R-:W-:Y:S01]  /*43c0*/  PLOP3.LUT P0, PT, PT, PT, UP0, 0x80, 0x0 ;  /* 0x000000000000781c */ /* 0x000fe20003f0f008 */
[----:B------:R-:W0:Y:S01]  /*43d0*/  LDGDEPBAR ;  /* 0x00000000000079af */ /* 0x000e220000000000 */
[----:B------:R-:W-:Y:S07]  /*43e0*/  UISETP.GT.AND UP0, UPT, UR6, UR12, UPT ;  /* 0x0000000c0600728c */ /* 0x000fee000bf04270 */
[----:B-1----:R-:W2:Y:S04]  /*43f0*/  LDL R107, [R1+0x8] ;  /* 0x00000800016b7983 */ /* 0x002ea80000100800 */
[----:B------:R1:W-:Y:S04]  /*4400*/  STL [R1+0xa4], R106 ;  /* 0x0000a46a01007387 */ /* 0x0003e80000100800 */
[----:B-1----:R-:W2:Y:S04]  /*4410*/  LDL R106, [R1+0xc] ;  /* 0x00000c00016a7983 */ /* 0x002ea80000100800 */
[----:B------:R1:W-:Y:S04]  /*4420*/  STL [R1+0xa0], R105 ;  /* 0x0000a06901007387 */ /* 0x0003e80000100800 */
[----:B-1----:R-:W2:Y:S04]  /*4430*/  LDL R105, [R1+0x18] ;  /* 0x0000180001697983 */ /* 0x002ea80000100800 */
[----:B------:R1:W-:Y:S04]  /*4440*/  STL [R1+0x9c], R104 ;  /* 0x00009c6801007387 */ /* 0x0003e80000100800 */
[----:B-1----:R-:W2:Y:S04]  /*4450*/  LDL R104, [R1+0x14] ;  /* 0x0000140001687983 */ /* 0x002ea80000100800 */
[----:B------:R1:W-:Y:S04]  /*4460*/  STL [R1+0x98], R103 ;  /* 0x0000986701007387 */ /* 0x0003e80000100800 */
[----:B------:R1:W-:Y:S04]  /*4470*/  STL [R1+0x94], R102 ;  /* 0x0000946601007387 */ /* 0x0003e80000100800 */
[----:B------:R1:W-:Y:S04]  /*4480*/  STL [R1+0x90], R101 ;  /* 0x0000906501007387 */ /* 0x0003e80000100800 */
[----:B------:R1:W-:Y:S04]  /*4490*/  STL [R1+0x88], R100 ;  /* 0x0000886401007387 */ /* 0x0003e80000100800 */
[----:B-1----:R-:W2:Y:S04]  /*44a0*/  LDL R103, [R1+0x50] ;  /* 0x0000500001677983 */ /* 0x002ea80000100800 */
[----:B------:R-:W2:Y:S04]  /*44b0*/  LDL R102, [R1+0x5c] ;  /* 0x00005c0001667983 */ /* 0x000ea80000100800 */
[----:B------:R-:W2:Y:S04]  /*44c0*/  LDL R101, [R1+0x54] ;  /* 0x0000540001657983 */ /* 0x000ea80000100800 */
[----:B------:R-:W2:Y:S01]  /*44d0*/  LDL R100, [R1+0x58] ;  /* 0x0000580001647983 */ /* 0x000ea20000100800 */
[----:B------:R-:W-:Y:S04]  /*44e0*/  DEPBAR.LE SB0, 0x0 ;  /* 0x000080000000791a */ /* 0x000fe80000000000 */
[----:B------:R-:W-:Y:S08]  /*44f0*/  BAR.SYNC.DEFER_BLOCKING 0x0 ;  /* 0x0000000000007b1d */ /* 0x000ff00000010000 */
[----:B------:R-:W-:Y:S08]  /*4500*/  LDSM.16.M88.4 R88, [R252+0xc000] ;  /* 0x00c00000fc58783b */ /* 0x000ff00000000200 */
[----:B----4-:R-:W-:Y:S08]  /*4510*/  LDSM.16.M88.4 R8, [R246+0xc000] ;  /* 0x00c00000f608783b */ /* 0x010ff00000000200 */
[----:B------:R-:W-:Y:S08]  /*4520*/  LDSM.16.M88.4 R68, [R246+0xc800] ;  /* 0x00c80000f644783b */ /* 0x000ff00000000200 */
[----:B---3--:R-:W-:Y:S08]  /*4530*/  LDSM.16.M88.4 R76, [R245+0xc000] ;  /* 0x00c00000f54c783b */ /* 0x008ff00000000200 */
[----:B------:R-:W-:Y:S08]  /*4540*/  LDSM.16.M88.4 R80, [R245+0xc800] ;  /* 0x00c80000f550783b */ /* 0x000ff00000000200 */
[----:B--2---:R-:W-:Y:S08]  /*4550*/  LDSM.16.M88.4 R96, [R244+0xc000] ;  /* 0x00c00000f460783b */ /* 0x004ff00000000200 */
[----:B------:R-:W1:Y:S08]  /*4560*/  LDSM.16.M88.4 R16, [R107] ;  /* 0x000000006b10783b */ /* 0x000e700000000200 */
[----:B------:R-:W2:Y:S01]  /*4570*/  LDSM.16.M88.4 R72, [R106] ;  /* 0x000000006a48783b */ /* 0x000ea20000000200 */
[C---:B-1----:R-:W-:Y:S08]  /*4580*/  HMMA.16816.F32.BF16 R4, R16.reuse, R8, RZ ;  /* 0x000000081004723c */ /* 0x042ff000000418ff */
[C---:B------:R-:W-:Y:S01]  /*4590*/  HMMA.16816.F32.BF16 R8, R16.reuse, R10, RZ ;  /* 0x0000000a1008723c */ /* 0x040fe200000418ff */
[----:B------:R-:W1:Y:S07]  /*45a0*/  LDSM.16.M88.4 R84, [R105] ;  /* 0x000000006954783b */ /* 0x000e6e0000000200 */
[C---:B------:R-:W-:Y:S08]  /*45b0*/  HMMA.16816.F32.BF16 R12, R16.reuse, R68, RZ ;  /* 0x00000044100c723c */ /* 0x040ff000000418ff */
[----:B------:R-:W-:Y:S01]  /*45c0*/  HMMA.16816.F32.BF16 R16, R16, R70, RZ ;  /* 0x000000461010723c */ /* 0x000fe200000418ff */
[----:B------:R-:W3:Y:S07]  /*45d0*/  LDSM.16.M88.4 R68, [R252+0xc800] ;  /* 0x00c80000fc44783b */ /* 0x000eee0000000200 */
[C---:B--2---:R-:W-:Y:S08]  /*45e0*/  HMMA.16816.F32.BF16 R4, R72.reuse, R76, R4 ;  /* 0x0000004c4804723c */ /* 0x044ff00000041804 */
[C---:B------:R-:W-:Y:S01]  /*45f0*/  HMMA.16816.F32.BF16 R8, R72.reuse, R78, R8 ;  /* 0x0000004e4808723c */ /* 0x040fe20000041808 */
[----:B------:R-:W-:Y:S07]  /*4600*/  LDSM.16.M88.4 R76, [R107+0x2000] ;  /* 0x002000006b4c783b */ /* 0x000fee0000000200 */
[C---:B------:R-:W-:Y:S01]  /*4610*/  HMMA.16816.F32.BF16 R12, R72.reuse, R80, R12 ;  /* 0x00000050480c723c */ /* 0x040fe2000004180c */
[----:B------:R-:W2:Y:S07]  /*4620*/  LDSM.16.M88.4 R92, [R104] ;  /* 0x00000000685c783b */ /* 0x000eae0000000200 */
[----:B------:R-:W-:Y:S01]  /*4630*/  HMMA.16816.F32.BF16 R16, R72, R82, R16 ;  /* 0x000000524810723c */ /* 0x000fe20000041810 */
[----:B------:R-:W4:Y:S07]  /*4640*/  LDSM.16.M88.4 R72, [R244+0xc800] ;  /* 0x00c80000f448783b */ /* 0x000f2e0000000200 */
[C---:B-1----:R-:W-:Y:S01]  /*4650*/  HMMA.16816.F32.BF16 R4, R84.reuse, R88, R4 ;  /* 0x000000585404723c */ /* 0x042fe20000041804 */
[----:B------:R-:W1:Y:S07]  /*4660*/  LDSM.16.M88.4 R80, [R246+0xe000] ;  /* 0x00e00000f650783b */ /* 0x000e6e0000000200 */
[C---:B------:R-:W-:Y:S01]  /*4670*/  HMMA.16816.F32.BF16 R8, R84.reuse, R90, R8 ;  /* 0x0000005a5408723c */ /* 0x040fe20000041808 */
[----:B------:R-:W-:Y:S07]  /*4680*/  LDSM.16.M88.4 R88, [R245+0xe000] ;  /* 0x00e00000f558783b */ /* 0x000fee0000000200 */
[C---:B---3--:R-:W-:Y:S08]  /*4690*/  HMMA.16816.F32.BF16 R12, R84.reuse, R68, R12 ;  /* 0x00000044540c723c */ /* 0x048ff0000004180c */
[----:B------:R-:W-:Y:S01]  /*46a0*/  HMMA.16816.F32.BF16 R16, R84, R70, R16 ;  /* 0x000000465410723c */ /* 0x000fe20000041810 */
[----:B------:R-:W3:Y:S07]  /*46b0*/  LDSM.16.M88.4 R68, [R246+0xe800] ;  /* 0x00e80000f644783b */ /* 0x000eee0000000200 */
[C---:B--2---:R-:W-:Y:S01]  /*46c0*/  HMMA.16816.F32.BF16 R4, R92.reuse, R96, R4 ;  /* 0x000000605c04723c */ /* 0x044fe20000041804 */
[----:B------:R-:W2:Y:S07]  /*46d0*/  LDSM.16.M88.4 R84, [R106+0x2000] ;  /* 0x002000006a54783b */ /* 0x000eae0000000200 */
[C---:B------:R-:W-:Y:S01]  /*46e0*/  HMMA.16816.F32.BF16 R8, R92.reuse, R98, R8 ;  /* 0x000000625c08723c */ /* 0x040fe20000041808 */
[----:B------:R-:W-:Y:S07]  /*46f0*/  LDSM.16.M88.4 R96, [R252+0xe000] ;  /* 0x00e00000fc60783b */ /* 0x000fee0000000200 */
[C---:B----4-:R-:W-:Y:S08]  /*4700*/  HMMA.16816.F32.BF16 R12, R92.reuse, R72, R12 ;  /* 0x000000485c0c723c */ /* 0x050ff0000004180c */
        /* <DEDUP_REMOVED lines=39> */
[C---:B------:R-:W-:Y:S08]  /*4980*/  HMMA.16816.F32.BF16 R8, R92.reuse, R98, R8 ;  /* 0x000000625c08723c */ /* 0x040ff00000041808 */
[C---:B----4-:R-:W-:Y:S01]  /*4990*/  HMMA.16816.F32.BF16 R12, R92.reuse, R72, R12 ;  /* 0x000000485c0c723c */ /* 0x050fe2000004180c */
[----:B------:R-:W4:Y:S04]  /*49a0*/  LDL R73, [R1+0x60] ;  /* 0x0000600001497983 */ /* 0x000f280000100800 */
[----:B------:R-:W4:Y:S03]  /*49b0*/  LDL R72, [R1+0x64] ;  /* 0x0000640001487983 */ /* 0x000f260000100800 */
[----:B------:R-:W-:Y:S01]  /*49c0*/  HMMA.16816.F32.BF16 R16, R92, R74, R16 ;  /* 0x0000004a5c10723c */ /* 0x000fe20000041810 */
[----:B------:R-:W4:Y:S04]  /*49d0*/  LDL R75, [R1+0x80] ;  /* 0x00008000014b7983 */ /* 0x000f280000100800 */
[----:B------:R-:W4:Y:S03]  /*49e0*/  LDL R74, [R1+0x84] ;  /* 0x00008400014a7983 */ /* 0x000f260000100800 */
[C---:B-1----:R-:W-:Y:S08]  /*49f0*/  HMMA.16816.F32.BF16 R4, R76.reuse, R80, R4 ;  /* 0x000000504c04723c */ /* 0x042ff00000041804 */
[C---:B------:R-:W-:Y:S08]  /*4a00*/  HMMA.16816.F32.BF16 R8, R76.reuse, R82, R8 ;  /* 0x000000524c08723c */ /* 0x040ff00000041808 */
[C---:B---3--:R-:W-:Y:S08]  /*4a10*/  HMMA.16816.F32.BF16 R12, R76.reuse, R68, R12 ;  /* 0x000000444c0c723c */ /* 0x048ff0000004180c */
[----:B------:R-:W-:Y:S01]  /*4a20*/  HMMA.16816.F32.BF16 R16, R76, R70, R16 ;  /* 0x000000464c10723c */ /* 0x000fe20000041810 */
[----:B------:R-:W1:Y:S07]  /*4a30*/  LDSM.16.M88.4 R68, [R244+0x10800] ;  /* 0x01080000f444783b */ /* 0x000e6e0000000200 */
[C---:B--2---:R-:W-:Y:S08]  /*4a40*/  HMMA.16816.F32.BF16 R4, R84.reuse, R88, R4 ;  /* 0x000000585404723c */ /* 0x044ff00000041804 */
[C---:B------:R-:W-:Y:S11]  /*4a50*/  HMMA.16816.F32.BF16 R8, R84.reuse, R90, R8 ;  /* 0x0000005a5408723c */ /* 0x040ff60000041808 */
[----:B------:R-:W-:Y:S05]  /*4a60*/  @!UPT UIADD3 URZ, URZ, URZ, URZ ;  /* 0x0000003f3f3ff290 */ /* 0x000fea000fffe03f */
[----:B------:R-:W-:Y:S02]  /*4a70*/  FMUL.FTZ R4, R4, c[0x0][0x2ec] ;  /* 0x0000bb0004047a20 */ /* 0x000fe40000410000 */
[----:B------:R-:W-:Y:S02]  /*4a80*/  FMUL.FTZ R7, R7, c[0x0][0x2ec] ;  /* 0x0000bb0007077a20 */ /* 0x000fe40000410000 */
[----:B------:R2:W3:Y:S01]  /*4a90*/  MUFU.TANH R83, R4 ;  /* 0x0000000400537308 */ /* 0x0004e20000002400 */
[----:B------:R-:W-:Y:S02]  /*4aa0*/  FMUL.FTZ R6, R6, c[0x0][0x2ec] ;  /* 0x0000bb0006067a20 */ /* 0x000fe40000410000 */
[----:B------:R-:W-:Y:S01]  /*4ab0*/  FMUL.FTZ R5, R5, c[0x0][0x2ec] ;  /* 0x0000bb0005057a20 */ /* 0x000fe20000410000 */
[C---:B-1----:R-:W-:Y:S03]  /*4ac0*/  HMMA.16816.F32.BF16 R12, R84.reuse, R68, R12 ;  /* 0x00000044540c723c */ /* 0x042fe6000004180c */
[----:B------:R-:W-:Y:S03]  /*4ad0*/  FMUL.FTZ R8, R8, c[0x0][0x2ec] ;  /* 0x0000bb0008087a20 */ /* 0x000fe60000410000 */
[----:B------:R-:W-:Y:S01]  /*4ae0*/  MUFU.TANH R90, R7 ;  /* 0x00000007005a7308 */ /* 0x000fe20000002400 */
[----:B------:R-:W-:Y:S01]  /*4af0*/  FMUL.FTZ R10, R10, c[0x0][0x2ec] ;  /* 0x0000bb000a0a7a20 */ /* 0x000fe20000410000 */
[----:B------:R-:W-:Y:S04]  /*4b00*/  HMMA.16816.F32.BF16 R16, R84, R70, R16 ;  /* 0x000000465410723c */ /* 0x000fe80000041810 */
[----:B------:R-:W-:Y:S02]  /*4b10*/  FMUL.FTZ R9, R9, c[0x0][0x2ec] ;  /* 0x0000bb0009097a20 */ /* 0x000fe40000410000 */
[----:B------:R-:W-:Y:S02]  /*4b20*/  FMUL.FTZ R11, R11, c[0x0][0x2ec] ;  /* 0x0000bb000b0b7a20 */ /* 0x000fe40000410000 */
[----:B------:R-:W-:Y:S01]  /*4b30*/  MUFU.TANH R80, R8 ;  /* 0x0000000800507308 */ /* 0x000fe20000002400 */
[----:B--2---:R-:W-:Y:S07]  /*4b40*/  MOV R4, UR20 ;  /* 0x0000001400047c02 */ /* 0x004fee0008000f00 */
[----:B------:R-:W-:Y:S02]  /*4b50*/  FMUL.FTZ R12, R12, c[0x0][0x2ec] ;  /* 0x0000bb000c0c7a20 */ /* 0x000fe40000410000 */
[----:B------:R-:W-:Y:S01]  /*4b60*/  MUFU.TANH R91, R6 ;  /* 0x00000006005b7308 */ /* 0x000fe20000002400 */
[----:B------:R-:W-:Y:S02]  /*4b70*/  FMUL.FTZ R13, R13, c[0x0][0x2ec] ;  /* 0x0000bb000d0d7a20 */ /* 0x000fe40000410000 */
[----:B------:R-:W-:Y:S02]  /*4b80*/  FMUL.FTZ R14, R14, c[0x0][0x2ec] ;  /* 0x0000bb000e0e7a20 */ /* 0x000fe40000410000 */
[----:B------:R-:W-:Y:S02]  /*4b90*/  FMUL.FTZ R15, R15, c[0x0][0x2ec] ;  /* 0x0000bb000f0f7a20 */ /* 0x000fe40000410000 */
[----:B------:R-:W-:Y:S02]  /*4ba0*/  FMUL.FTZ R16, R16, c[0x0][0x2ec] ;  /* 0x0000bb0010107a20 */ /* 0x000fe40000410000 */
[----:B------:R-:W-:Y:S01]  /*4bb0*/  FMUL.FTZ R17, R17, c[0x0][0x2ec] ;  /* 0x0000bb0011117a20 */ /* 0x000fe20000410000 */
[----:B------:R3:W1:Y:S01]  /*4bc0*/  MUFU.TANH R81, R5 ;  /* 0x0000000500517308 */ /* 0x0006620000002400 */
[----:B------:R-:W-:Y:S02]  /*4bd0*/  FMUL.FTZ R18, R18, c[0x0][0x2ec] ;  /* 0x0000bb0012127a20 */ /* 0x000fe40000410000 */
[----:B------:R-:W-:Y:S07]  /*4be0*/  FMUL.FTZ R19, R19, c[0x0][0x2ec] ;  /* 0x0000bb0013137a20 */ /* 0x000fee0000410000 */
[----:B------:R-:W-:Y:S10]  /*4bf0*/  MUFU.TANH R89, R10 ;  /* 0x0000000a00597308 */ /* 0x000ff40000002400 */
[----:B------:R-:W2:Y:S01]  /*4c00*/  MUFU.TANH R79, R9 ;  /* 0x00000009004f7308 */ /* 0x000ea20000002400 */
[----:B---3--:R-:W-:Y:S09]  /*4c10*/  MOV R5, R83 ;  /* 0x0000005300057202 */ /* 0x008ff20000000f00 */
[----:B------:R-:W-:Y:S10]  /*4c20*/  MUFU.TANH R82, R12 ;  /* 0x0000000c00527308 */ /* 0x000ff40000002400 */
[----:B------:R3:W1:Y:S10]  /*4c30*/  MUFU.TANH R88, R11 ;  /* 0x0000000b00587308 */ /* 0x0006740000002400 */
[----:B------:R-:W1:Y:S10]  /*4c40*/  MUFU.TANH R78, R13 ;  /* 0x0000000d004e7308 */ /* 0x000e740000002400 */
[----:B------:R-:W1:Y:S10]  /*4c50*/  MUFU.TANH R87, R14 ;  /* 0x0000000e00577308 */ /* 0x000e740000002400 */
[----:B------:R-:W1:Y:S10]  /*4c60*/  MUFU.TANH R86, R15 ;  /* 0x0000000f00567308 */ /* 0x000e740000002400 */
[----:B------:R-:W1:Y:S10]  /*4c70*/  MUFU.TANH R77, R16 ;  /* 0x00000010004d7308 */ /* 0x000e740000002400 */
[----:B------:R-:W1:Y:S10]  /*4c80*/  MUFU.TANH R76, R17 ;  /* 0x00000011004c7308 */ /* 0x000e740000002400 */
[----:B------:R-:W1:Y:S10]  /*4c90*/  MUFU.TANH R85, R18 ;  /* 0x0000001200557308 */ /* 0x000e740000002400 */
[----:B------:R-:W-:Y:S01]  /*4ca0*/  MUFU.TANH R84, R19 ;  /* 0x0000001300547308 */ /* 0x000fe20000002400 */
[C---:B----4-:R-:W-:Y:S01]  /*4cb0*/  FMUL.FTZ R6, R73.reuse, 1.4426950216293334961 ;  /* 0x3fb8aa3b49067820 */ /* 0x050fe20000410000 */
[----:B------:R-:W-:Y:S02]  /*4cc0*/  FSETP.NEU.FTZ.AND P1, PT, R73, -INF , PT ;  /* 0xff8000004900780b */ /* 0x000fe40003f3d000 */
[----:B------:R-:W4:Y:S01]  /*4cd0*/  LDL R73, [R1+0x74] ;  /* 0x0000740001497983 */ /* 0x000f220000100800 */
[----:B---3--:R-:W-:Y:S01]  /*4ce0*/  FMUL.FTZ R11, R72, 1.4426950216293334961 ;  /* 0x3fb8aa3b480b7820 */ /* 0x008fe20000410000 */
[----:B------:R-:W-:Y:S02]  /*4cf0*/  FSEL R6, R6, RZ, P1 ;  /* 0x000000ff06067208 */ /* 0x000fe40000800000 */
[----:B------:R-:W-:Y:S02]  /*4d00*/  @!P0 IADD3 R7, R75, UR11, RZ ;  /* 0x0000000b4b078c10 */ /* 0x000fe4000fffe0ff */
[----:B------:R-:W-:Y:S02]  /*4d10*/  @!P0 LEA R4, R4, R74, 0x6 ;  /* 0x0000004a04048211 */ /* 0x000fe400078e30ff */
[----:B------:R-:W-:Y:S02]  /*4d20*/  @!P0 IMNMX R8, R7, UR16, PT ;  /* 0x0000001007088c17 */ /* 0x000fe4000b800200 */
[C---:B------:R-:W-:Y:S02]  /*4d30*/  @!P0 IADD3 R10, R4.reuse, 0x1, RZ ;  /* 0x00000001040a8810 */ /* 0x040fe40007ffe0ff */
[-C--:B------:R-:W-:Y:S02]  /*4d40*/  @!P0 ISETP.GE.AND P2, PT, R4, R8.reuse, PT ;  /* 0x000000080400820c */ /* 0x080fe40003f46270 */
[----:B------:R-:W-:Y:S02]  /*4d50*/  @!P0 ISETP.GE.AND P1, PT, R10, R8, PT ;  /* 0x000000080a00820c */ /* 0x000fe40003f26270 */
[----:B------:R-:W-:Y:S02]  /*4d60*/  @!P0 FSEL R5, R83, -INF , !P2 ;  /* 0xff80000053058808 */ /* 0x000fe40005000000 */
[----:B------:R-:W-:Y:S03]  /*4d70*/  @!P0 IADD3 R7, R7, 0x8, RZ ;  /* 0x0000000807078810 */ /* 0x000fe60007ffe0ff */
[--C-:B------:R-:W-:Y:S01]  /*4d80*/  FFMA.FTZ R9, R5, c[0x0][0x23c], -R6.reuse ;  /* 0x00008f0005097a23 */ /* 0x100fe20000010806 */
[----:B-1----:R-:W-:Y:S02]  /*4d90*/  MOV R5, R81 ;  /* 0x0000005100057202 */ /* 0x002fe40000000f00 */
[----:B------:R-:W-:Y:S01]  /*4da0*/  @!P0 FSEL R5, R81, -INF , !P1 ;  /* 0xff80000051058808 */ /* 0x000fe20004800000 */
[----:B------:R1:W-:Y:S01]  /*4db0*/  MUFU.EX2 R99, R9 ;  /* 0x0000000900637308 */ /* 0x0003e20000000800 */
[----:B------:R-:W-:Y:S02]  /*4dc0*/  @!P0 IMNMX R7, R7, UR16, PT ;  /* 0x0000001007078c17 */ /* 0x000fe4000b800200 */
[----:B------:R-:W-:Y:S01]  /*4dd0*/  FSETP.NEU.FTZ.AND P1, PT, R72, -INF , PT ;  /* 0xff8000004800780b */ /* 0x000fe20003f3d000 */
[--C-:B------:R-:W-:Y:S01]  /*4de0*/  FFMA.FTZ R12, R5, c[0x0][0x23c], -R6.reuse ;  /* 0x00008f00050c7a23 */ /* 0x100fe20000010806 */
[-C--:B------:R-:W-:Y:S01]  /*4df0*/  @!P0 ISETP.GE.AND P2, PT, R4, R7.reuse, PT ;  /* 0x000000070400820c */ /* 0x080fe20003f46270 */
[----:B------:R-:W3:Y:S01]  /*4e00*/  LDL R72, [R1+0x70] ;  /* 0x0000700001487983 */ /* 0x000ee20000100800 */
[----:B------:R-:W-:Y:S02]  /*4e10*/  FSEL R5, R11, RZ, P1 ;  /* 0x000000ff0b057208 */ /* 0x000fe40000800000 */
[----:B------:R-:W-:Y:S01]  /*4e20*/  @!P0 ISETP.GE.AND P1, PT, R10, R7, PT ;  /* 0x000000070a00820c */ /* 0x000fe20003f26270 */
[----:B------:R2:W-:Y:S01]  /*4e30*/  MUFU.EX2 R97, R12 ;  /* 0x0000000c00617308 */ /* 0x0005e20000000800 */
[----:B------:R-:W-:Y:S02]  /*4e40*/  @!P0 IADD3 R11, R4, 0x8, RZ ;  /* 0x00000008040b8810 */ /* 0x000fe40007ffe0ff */
[----:B-1----:R-:W-:Y:S02]  /*4e50*/  MOV R9, R91 ;  /* 0x0000005b00097202 */ /* 0x002fe40000000f00 */
[----:B------:R-:W-:Y:S05]  /*4e60*/  @!P0 FSEL R9, R91, -INF , !P2 ;  /* 0xff8000005b098808 */ /* 0x000fea0005000000 */
[--C-:B------:R-:W-:Y:S01]  /*4e70*/  FFMA.FTZ R10, R9, c[0x0][0x23c], -R5.reuse ;  /* 0x00008f00090a7a23 */ /* 0x100fe20000010805 */
[----:B------:R-:W-:Y:S02]  /*4e80*/  MOV R9, R90 ;  /* 0x0000005a00097202 */ /* 0x000fe40000000f00 */
[----:B------:R-:W-:Y:S01]  /*4e90*/  @!P0 FSEL R9, R90, -INF , !P1 ;  /* 0xff8000005a098808 */ /* 0x000fe20004800000 */
[----:B------:R1:W-:Y:S01]  /*4ea0*/  MUFU.EX2 R251, R10 ;  /* 0x0000000a00fb7308 */ /* 0x0003e20000000800 */
[----:B------:R-:W-:Y:S03]  /*4eb0*/  @!P0 ISETP.GE.AND P1, PT, R11, R8, PT ;  /* 0x000000080b00820c */ /* 0x000fe60003f26270 */
[--C-:B--2---:R-:W-:Y:S01]  /*4ec0*/  FFMA.FTZ R12, R9, c[0x0][0x23c], -R5.reuse ;  /* 0x00008f00090c7a23 */ /* 0x104fe20000010805 */
[----:B------:R-:W-:Y:S02]  /*4ed0*/  MOV R9, R80 ;  /* 0x0000005000097202 */ /* 0x000fe40000000f00 */
[----:B------:R-:W-:Y:S03]  /*4ee0*/  @!P0 FSEL R9, R80, -INF , !P1 ;  /* 0xff80000050098808 */ /* 0x000fe60004800000 */
[----:B------:R2:W-:Y:S01]  /*4ef0*/  MUFU.EX2 R249, R12 ;  /* 0x0000000c00f97308 */ /* 0x0005e20000000800 */
[----:B-1----:R-:W-:Y:S04]  /*4f00*/  @!P0 IADD3 R10, R4, 0x9, RZ ;  /* 0x00000009040a8810 */ /* 0x002fe80007ffe0ff */
[C---:B------:R-:W-:Y:S01]  /*4f10*/  @!P0 ISETP.GE.AND P1, PT, R10.reuse, R8, PT ;  /* 0x000000080a00820c */ /* 0x040fe20003f26270 */
[--C-:B--2---:R-:W-:Y:S01]  /*4f20*/  FFMA.FTZ R12, R9, c[0x0][0x23c], -R6.reuse ;  /* 0x00008f00090c7a23 */ /* 0x104fe20000010806 */
[----:B------:R-:W-:Y:S02]  /*4f30*/  MOV R9, R79 ;  /* 0x0000004f00097202 */ /* 0x000fe40000000f00 */
[----:B------:R-:W-:Y:S01]  /*4f40*/  @!P0 FSEL R9, R79, -INF , !P1 ;  /* 0xff8000004f098808 */ /* 0x000fe20004800000 */
[----:B------:R1:W-:Y:S01]  /*4f50*/  MUFU.EX2 R96, R12 ;  /* 0x0000000c00607308 */ /* 0x0003e20000000800 */
[----:B------:R-:W-:Y:S03]  /*4f60*/  @!P0 ISETP.GE.AND P1, PT, R11, R7, PT ;  /* 0x000000070b00820c */ /* 0x000fe60003f26270 */
[--C-:B------:R-:W-:Y:S01]  /*4f70*/  FFMA.FTZ R11, R9, c[0x0][0x23c], -R6.reuse ;  /* 0x00008f00090b7a23 */ /* 0x100fe20000010806 */
[----:B------:R-:W-:Y:S02]  /*4f80*/  MOV R9, R89 ;  /* 0x0000005900097202 */ /* 0x000fe40000000f00 */
[----:B------:R-:W-:Y:S02]  /*4f90*/  @!P0 FSEL R9, R89, -INF , !P1 ;  /* 0xff80000059098808 */ /* 0x000fe40004800000 */
[-C--:B------:R-:W-:Y:S01]  /*4fa0*/  @!P0 ISETP.GE.AND P1, PT, R10, R7.reuse, PT ;  /* 0x000000070a00820c */ /* 0x080fe20003f26270 */
[----:B------:R2:W-:Y:S02]  /*4fb0*/  MUFU.EX2 R94, R11 ;  /* 0x0000000b005e7308 */ /* 0x0005e40000000800 */
[--C-:B------:R-:W-:Y:S01]  /*4fc0*/  FFMA.FTZ R10, R9, c[0x0][0x23c], -R5.reuse ;  /* 0x00008f00090a7a23 */ /* 0x100fe20000010805 */
[----:B------:R-:W-:Y:S02]  /*4fd0*/  MOV R9, R88 ;  /* 0x0000005800097202 */ /* 0x000fe40000000f00 */
[----:B------:R-:W-:Y:S05]  /*4fe0*/  @!P0 FSEL R9, R88, -INF , !P1 ;  /* 0xff80000058098808 */ /* 0x000fea0004800000 */
[----:B------:R2:W-:Y:S01]  /*4ff0*/  MUFU.EX2 R248, R10 ;  /* 0x0000000a00f87308 */ /* 0x0005e20000000800 */
[--C-:B-1----:R-:W-:Y:S01]  /*5000*/  FFMA.FTZ R12, R9, c[0x0][0x23c], -R5.reuse ;  /* 0x00008f00090c7a23 */ /* 0x102fe20000010805 */
[----:B------:R-:W-:Y:S08]  /*5010*/  MOV R9, R82 ;  /* 0x0000005200097202 */ /* 0x000ff00000000f00 */
[----:B------:R1:W-:Y:S01]  /*5020*/  MUFU.EX2 R246, R12 ;  /* 0x0000000c00f67308 */ /* 0x0003e20000000800 */
[----:B--2---:R-:W-:Y:S04]  /*5030*/  @!P0 IADD3 R11, R4, 0x10, RZ ;  /* 0x00000010040b8810 */ /* 0x004fe80007ffe0ff */
[-C--:B------:R-:W-:Y:S04]  /*5040*/  @!P0 ISETP.GE.AND P1, PT, R11, R8.reuse, PT ;  /* 0x000000080b00820c */ /* 0x080fe80003f26270 */
[----:B------:R-:W-:Y:S02]  /*5050*/  @!P0 FSEL R9, R82, -INF , !P1 ;  /* 0xff80000052098808 */ /* 0x000fe40004800000 */
[----:B------:R-:W-:Y:S04]  /*5060*/  @!P0 IADD3 R10, R4, 0x11, RZ ;  /* 0x00000011040a8810 */ /* 0x000fe80007ffe0ff */
[----:B------:R-:W-:Y:S01]  /*5070*/  @!P0 ISETP.GE.AND P1, PT, R10, R8, PT ;  /* 0x000000080a00820c */ /* 0x000fe20003f26270 */
[--C-:B-1----:R-:W-:Y:S01]  /*5080*/  FFMA.FTZ R12, R9, c[0x0][0x23c], -R6.reuse ;  /* 0x00008f00090c7a23 */ /* 0x102fe20000010806 */
[----:B------:R-:W-:Y:S02]  /*5090*/  MOV R9, R78 ;  /* 0x0000004e00097202 */ /* 0x000fe40000000f00 */
[----:B------:R-:W-:Y:S01]  /*50a0*/  @!P0 FSEL R9, R78, -INF , !P1 ;  /* 0xff8000004e098808 */ /* 0x000fe20004800000 */
[----:B------:R1:W-:Y:S01]  /*50b0*/  MUFU.EX2 R98, R12 ;  /* 0x0000000c00627308 */ /* 0x0003e20000000800 */
[----:B------:R-:W-:Y:S03]  /*50c0*/  @!P0 ISETP.GE.AND P1, PT, R11, R7, PT ;  /* 0x000000070b00820c */ /* 0x000fe60003f26270 */
[--C-:B------:R-:W-:Y:S01]  /*50d0*/  FFMA.FTZ R11, R9, c[0x0][0x23c], -R6.reuse ;  /* 0x00008f00090b7a23 */ /* 0x100fe20000010806 */
[----:B------:R-:W-:Y:S02]  /*50e0*/  MOV R9, R87 ;  /* 0x0000005700097202 */ /* 0x000fe40000000f00 */
[----:B------:R-:W-:Y:S02]  /*50f0*/  @!P0 FSEL R9, R87, -INF , !P1 ;  /* 0xff80000057098808 */ /* 0x000fe40004800000 */
[----:B------:R-:W-:Y:S01]  /*5100*/  @!P0 ISETP.GE.AND P1, PT, R10, R7, PT ;  /* 0x000000070a00820c */ /* 0x000fe20003f26270 */
[----:B------:R2:W2:Y:S02]  /*5110*/  MUFU.EX2 R95, R11 ;  /* 0x0000000b005f7308 */ /* 0x0004a40000000800 */
[--C-:B------:R-:W-:Y:S01]  /*5120*/  FFMA.FTZ R10, R9, c[0x0][0x23c], -R5.reuse ;  /* 0x00008f00090a7a23 */ /* 0x100fe20000010805 */
[----:B------:R-:W-:Y:S02]  /*5130*/  MOV R9, R86 ;  /* 0x0000005600097202 */ /* 0x000fe40000000f00 */
[----:B------:R-:W-:Y:S05]  /*5140*/  @!P0 FSEL R9, R86, -INF , !P1 ;  /* 0xff80000056098808 */ /* 0x000fea0004800000 */
[----:B------:R2:W-:Y:S01]  /*5150*/  MUFU.EX2 R250, R10 ;  /* 0x0000000a00fa7308 */ /* 0x0005e20000000800 */
[--C-:B-1----:R-:W-:Y:S01]  /*5160*/  FFMA.FTZ R12, R9, c[0x0][0x23c], -R5.reuse ;  /* 0x00008f00090c7a23 */ /* 0x102fe20000010805 */
[----:B------:R-:W-:Y:S08]  /*5170*/  MOV R9, R77 ;  /* 0x0000004d00097202 */ /* 0x000ff00000000f00 */
[----:B------:R-:W1:Y:S01]  /*5180*/  MUFU.EX2 R247, R12 ;  /* 0x0000000c00f77308 */ /* 0x000e620000000800 */
[C---:B--2---:R-:W-:Y:S04]  /*5190*/  @!P0 IADD3 R11, R4.reuse, 0x18, RZ ;  /* 0x00000018040b8810 */ /* 0x044fe80007ffe0ff */
[----:B------:R-:W-:Y:S04]  /*51a0*/  @!P0 ISETP.GE.AND P1, PT, R11, R8, PT ;  /* 0x000000080b00820c */ /* 0x000fe80003f26270 */
[----:B------:R-:W-:Y:S02]  /*51b0*/  @!P0 FSEL R9, R77, -INF , !P1 ;  /* 0xff8000004d098808 */ /* 0x000fe40004800000 */
[----:B------:R-:W-:Y:S02]  /*51c0*/  @!P0 IADD3 R10, R4, 0x19, RZ ;  /* 0x00000019040a8810 */ /* 0x000fe40007ffe0ff */
[----:B------:R-:W-:Y:S02]  /*51d0*/  MOV R4, R76 ;  /* 0x0000004c00047202 */ /* 0x000fe40000000f00 */
[----:B------:R-:W-:Y:S01]  /*51e0*/  @!P0 ISETP.GE.AND P1, PT, R10, R8, PT ;  /* 0x000000080a00820c */ /* 0x000fe20003f26270 */
[--C-:B------:R-:W-:Y:S03]  /*51f0*/  FFMA.FTZ R8, R9, c[0x0][0x23c], -R6.reuse ;  /* 0x00008f0009087a23 */ /* 0x100fe60000010806 */
[----:B------:R-:W-:Y:S01]  /*5200*/  @!P0 FSEL R4, R76, -INF , !P1 ;  /* 0xff8000004c048808 */ /* 0x000fe20004800000 */
[----:B------:R2:W-:Y:S01]  /*5210*/  MUFU.EX2 R93, R8 ;  /* 0x00000008005d7308 */ /* 0x0005e20000000800 */
[----:B------:R-:W-:Y:S03]  /*5220*/  @!P0 ISETP.GE.AND P1, PT, R11, R7, PT ;  /* 0x000000070b00820c */ /* 0x000fe60003f26270 */
[----:B------:R-:W-:Y:S01]  /*5230*/  FFMA.FTZ R6, R4, c[0x0][0x23c], -R6 ;  /* 0x00008f0004067a23 */ /* 0x000fe20000010806 */
[----:B------:R-:W-:Y:S02]  /*5240*/  MOV R4, R85 ;  /* 0x0000005500047202 */ /* 0x000fe40000000f00 */
[----:B------:R-:W-:Y:S02]  /*5250*/  @!P0 FSEL R4, R85, -INF , !P1 ;  /* 0xff80000055048808 */ /* 0x000fe40004800000 */
[----:B------:R-:W-:Y:S01]  /*5260*/  @!P0 ISETP.GE.AND P1, PT, R10, R7, PT ;  /* 0x000000070a00820c */ /* 0x000fe20003f26270 */
[----:B------:R1:W1:Y:S01]  /*5270*/  MUFU.EX2 R92, R6 ;  /* 0x00000006005c7308 */ /* 0x0002620000000800 */
[----:B------:R-:W-:Y:S02]  /*5280*/  F2FP.BF16.PACK_AB R7, R95, R98 ;  /* 0x000000625f07723e */ /* 0x000fe400000010ff */
[----:B--2---:R-:W-:Y:S01]  /*5290*/  F2FP.BF16.PACK_AB R8, R246, R248 ;  /* 0x000000f8f608723e */ /* 0x004fe200000010ff */
[--C-:B-1----:R-:W-:Y:S01]  /*52a0*/  FFMA.FTZ R6, R4, c[0x0][0x23c], -R5.reuse ;  /* 0x00008f0004067a23 */ /* 0x102fe20000010805 */
[----:B------:R-:W-:Y:S02]  /*52b0*/  MOV R4, R84 ;  /* 0x0000005400047202 */ /* 0x000fe40000000f00 */
[----:B------:R-:W-:Y:S03]  /*52c0*/  @!P0 FSEL R4, R84, -INF , !P1 ;  /* 0xff80000054048808 */ /* 0x000fe60004800000 */
[----:B------:R1:W-:Y:S02]  /*52d0*/  MUFU.EX2 R245, R6 ;  /* 0x0000000600f57308 */ /* 0x0003e40000000800 */
[----:B------:R-:W-:Y:S01]  /*52e0*/  FFMA.FTZ R5, R4, c[0x0][0x23c], -R5 ;  /* 0x00008f0004057a23 */ /* 0x000fe20000010805 */
[----:B------:R-:W-:Y:S07]  /*52f0*/  F2FP.BF16.PACK_AB R4, R94, R96 ;  /* 0x000000605e04723e */ /* 0x000fee00000010ff */
[----:B------:R2:W2:Y:S01]  /*5300*/  MUFU.EX2 R244, R5 ;  /* 0x0000000500f47308 */ /* 0x0004a20000000800 */
[----:B-1----:R-:W-:Y:S05]  /*5310*/  F2FP.BF16.PACK_AB R6, R97, R99 ;  /* 0x000000636106723e */ /* 0x002fea00000010ff */
[----:B------:R1:W-:Y:S01]  /*5320*/  STS [R103+0x14000], R6 ;  /* 0x0140000667007388 */ /* 0x0003e20000000800 */
[----:B--2---:R-:W-:Y:S05]  /*5330*/  F2FP.BF16.PACK_AB R5, R249, R251 ;  /* 0x000000fbf905723e */ /* 0x004fea00000010ff */
[----:B------:R2:W-:Y:S04]  /*5340*/  STS [R103+0x14400], R5 ;  /* 0x0144000567007388 */ /* 0x0005e80000000800 */
[----:B------:R2:W-:Y:S04]  /*5350*/  STS [R102+0x14000], R4 ;  /* 0x0140000466007388 */ /* 0x0005e80000000800 */
[----:B------:R-:W-:Y:S01]  /*5360*/  STS [R102+0x14400], R8 ;  /* 0x0144000866007388 */ /* 0x000fe20000000800 */
[----:B----4-:R-:W-:Y:S03]  /*5370*/  IADD3 R74, P0, R73, UR10, RZ ;  /* 0x0000000a494a7c10 */ /* 0x010fe6000ff1e0ff */
[----:B------:R-:W-:Y:S01]  /*5380*/  STS [R101+0x14000], R7 ;  /* 0x0140000765007388 */ /* 0x000fe20000000800 */
[----:B-1----:R-:W-:Y:S05]  /*5390*/  F2FP.BF16.PACK_AB R6, R247, R250 ;  /* 0x000000faf706723e */ /* 0x002fea00000010ff */
[----:B------:R-:W-:Y:S01]  /*53a0*/  STS [R101+0x14400], R6 ;  /* 0x0144000665007388 */ /* 0x000fe20000000800 */
[----:B--2---:R-:W-:Y:S02]  /*53b0*/  F2FP.BF16.PACK_AB R5, R92, R93 ;  /* 0x0000005d5c05723e */ /* 0x004fe400000010ff */
[----:B------:R-:W-:Y:S03]  /*53c0*/  F2FP.BF16.PACK_AB R4, R244, R245 ;  /* 0x000000f5f404723e */ /* 0x000fe600000010ff */
[----:B------:R-:W-:Y:S04]  /*53d0*/  STS [R100+0x14000], R5 ;  /* 0x0140000564007388 */ /* 0x000fe80000000800 */
[----:B------:R-:W-:Y:S04]  /*53e0*/  STS [R100+0x14400], R4 ;  /* 0x0144000464007388 */ /* 0x000fe80000000800 */
[----:B------:R-:W1:Y:S01]  /*53f0*/  LDSM.16.M88.4 R16, [R107+0x6000] ;  /* 0x006000006b10783b */ /* 0x000e620000000200 */
[----:B---3--:R-:W-:Y:S07]  /*5400*/  IADD3.X R75, R72, UR9, RZ, P0, !PT ;  /* 0x00000009484b7c10 */ /* 0x008fee00087fe4ff */
[----:B------:R-:W2:Y:S01]  /*5410*/  LDSM.16.M88.4 R68, [R106+0x6000] ;  /* 0x006000006a44783b */ /* 0x000ea20000000200 */
[----:B------:R-:W-:Y:S07]  /*5420*/  PLOP3.LUT P0, PT, PT, PT, UP0, 0x80, 0x0 ;  /* 0x000000000000781c */ /* 0x000fee0003f0f008 */
[----:B------:R-:W3:Y:S04]  /*5430*/  LDG.E R73, [R74.64] ;  /* 0x000000044a497981 */ /* 0x000ee8000c1e1900 */
[----:B------:R-:W4:Y:S01]  /*5440*/  LDG.E R72, [R74.64+0x20] ;  /* 0x000020044a487981 */ /* 0x000f22000c1e1900 */
        /* <DEDUP_REMOVED lines=38> */
[----:B------:R1:W2:Y:S08]  /*56b0*/  LDSM.16.M88.4 R68, [R107+0xa000] ;  /* 0x00a000006b44783b */ /* 0x0002b00000000200 */
[----:B-1----:R1:W5:Y:S01]  /*56c0*/  LDL.LU R107, [R1+0xa8] ;  /* 0x0000a800016b7983 */ /* 0x0023620000300800 */
[C---:B--2---:R-:W-:Y:S08]  /*56d0*/  HMMA.16816.F32.BF16 R4, R68.reuse, R212, R4 ;  /* 0x000000d44404723c */ /* 0x044ff00000041804 */
[C---:B------:R-:W-:Y:S08]  /*56e0*/  HMMA.16816.F32.BF16 R8, R68.reuse, R214, R8 ;  /* 0x000000d64408723c */ /* 0x040ff00000041808 */
[C---:B------:R-:W-:Y:S08]  /*56f0*/  HMMA.16816.F32.BF16 R12, R68.reuse, R216, R12 ;  /* 0x000000d8440c723c */ /* 0x040ff0000004180c */
[----:B------:R-:W-:Y:S01]  /*5700*/  HMMA.16816.F32.BF16 R16, R68, R218, R16 ;  /* 0x000000da4410723c */ /* 0x000fe20000041810 */
[----:B------:R2:W1:Y:S08]  /*5710*/  LDSM.16.M88.4 R68, [R106+0xa000] ;  /* 0x00a000006a44783b */ /* 0x0004700000000200 */
[----:B--2---:R2:W5:Y:S01]  /*5720*/  LDL.LU R106, [R1+0xa4] ;  /* 0x0000a400016a7983 */ /* 0x0045620000300800 */
        /* <DEDUP_REMOVED lines=15> */
[----:B------:R-:W-:Y:S04]  /*5820*/  HMMA.16816.F32.BF16 R16, R68, R242, R16 ;  /* 0x000000f24410723c */ /* 0x000fe80000041810 */
[C---:B---3--:R-:W-:Y:S02]  /*5830*/  FADD.FTZ R4, -R73.reuse, R4 ;  /* 0x0000000449047221 */ /* 0x048fe40000010100 */
[----:B------:R-:W-:Y:S02]  /*5840*/  FADD.FTZ R5, -R73, R5 ;  /* 0x0000000549057221 */ /* 0x000fe40000010100 */
[----:B------:R-:W-:Y:S01]  /*5850*/  FMUL.FTZ R68, R99, R4 ;  /* 0x0000000463447220 */ /* 0x000fe20000410000 */
[----:B------:R-:W-:Y:S03]  /*5860*/  MOV R99, c[0x0][0x22c] ;  /* 0x00008b0000637a02 */ /* 0x000fe60000000f00 */
[----:B------:R-:W-:Y:S02]  /*5870*/  FFMA.FTZ R4, -R83, R83, 1 ;  /* 0x3f80000053047423 */ /* 0x000fe40000010153 */
[----:B------:R-:W-:Y:S02]  /*5880*/  FMUL.FTZ R69, R97, R5 ;  /* 0x0000000561457220 */ /* 0x000fe40000410000 */
[----:B------:R-:W-:Y:S02]  /*5890*/  FFMA.FTZ R5, -R81, R81, 1 ;  /* 0x3f80000051057423 */ /* 0x000fe40000010151 */
[----:B------:R-:W-:Y:S02]  /*58a0*/  FADD.FTZ R70, -R73, R8 ;  /* 0x0000000849467221 */ /* 0x000fe40000010100 */
[----:B------:R-:W-:Y:S02]  /*58b0*/  FMUL.FTZ R8, R4, c[0x0][0x2ec] ;  /* 0x0000bb0004087a20 */ /* 0x000fe40000410000 */
[----:B------:R-:W-:Y:S02]  /*58c0*/  FMUL.FTZ R4, R5, c[0x0][0x2ec] ;  /* 0x0000bb0005047a20 */ /* 0x000fe40000410000 */
[----:B------:R-:W-:Y:S02]  /*58d0*/  FMUL.FTZ R8, R68, R8 ;  /* 0x0000000844087220 */ /* 0x000fe40000410000 */
[----:B------:R-:W-:Y:S02]  /*58e0*/  FMUL.FTZ R4, R69, R4 ;  /* 0x0000000445047220 */ /* 0x000fe40000410000 */
[----:B------:R-:W-:Y:S02]  /*58f0*/  FADD.FTZ R9, -R73, R9 ;  /* 0x0000000949097221 */ /* 0x000fe40000010100 */
[----:B------:R-:W-:Y:S01]  /*5900*/  FFMA.FTZ R5, -R80, R80, 1 ;  /* 0x3f80000050057423 */ /* 0x000fe20000010150 */
[----:B------:R-:W-:Y:S01]  /*5910*/  F2FP.BF16.PACK_AB R4, R4, R8 ;  /* 0x000000080404723e */ /* 0x000fe200000010ff */
[----:B------:R-:W-:Y:S02]  /*5920*/  FMUL.FTZ R71, R94, R9 ;  /* 0x000000095e477220 */ /* 0x000fe40000410000 */
[----:B------:R-:W-:Y:S02]  /*5930*/  FFMA.FTZ R9, -R79, R79, 1 ;  /* 0x3f8000004f097423 */ /* 0x000fe4000001014f */
[----:B------:R4:W-:Y:S01]  /*5940*/  STS [R103+0x12000], R4 ;  /* 0x0120000467007388 */ /* 0x0009e20000000800 */
[C---:B------:R-:W-:Y:S02]  /*5950*/  FADD.FTZ R12, -R73.reuse, R12 ;  /* 0x0000000c490c7221 */ /* 0x040fe40000010100 */
[----:B------:R-:W-:Y:S02]  /*5960*/  FADD.FTZ R16, -R73, R16 ;  /* 0x0000001049107221 */ /* 0x000fe40000010100 */
[----:B------:R-:W-:Y:S02]  /*5970*/  FMUL.FTZ R70, R96, R70 ;  /* 0x0000004660467220 */ /* 0x000fe40000410000 */
[----:B------:R-:W-:Y:S02]  /*5980*/  FMUL.FTZ R5, R5, c[0x0][0x2ec] ;  /* 0x0000bb0005057a20 */ /* 0x000fe40000410000 */
[----:B------:R-:W-:Y:S02]  /*5990*/  FMUL.FTZ R9, R9, c[0x0][0x2ec] ;  /* 0x0000bb0009097a20 */ /* 0x000fe40000410000 */
[----:B------:R-:W-:Y:S02]  /*59a0*/  FMUL.FTZ R68, R93, R16 ;  /* 0x000000105d447220 */ /* 0x000fe40000410000 */
[----:B------:R-:W-:Y:S02]  /*59b0*/  FFMA.FTZ R16, -R76, R76, 1 ;  /* 0x3f8000004c107423 */ /* 0x000fe4000001014c */
[----:B------:R-:W-:Y:S02]  /*59c0*/  FADD.FTZ R69, -R73, R17 ;  /* 0x0000001149457221 */ /* 0x000fe40000010100 */
[----:B------:R-:W-:Y:S02]  /*59d0*/  FMUL.FTZ R17, R98, R12 ;  /* 0x0000000c62117220 */ /* 0x000fe40000410000 */
[----:B------:R-:W-:Y:S02]  /*59e0*/  FFMA.FTZ R12, -R77, R77, 1 ;  /* 0x3f8000004d0c7423 */ /* 0x000fe4000001014d */
[----:B------:R-:W-:Y:S02]  /*59f0*/  FMUL.FTZ R5, R70, R5 ;  /* 0x0000000546057220 */ /* 0x000fe40000410000 */
[----:B------:R-:W-:Y:S02]  /*5a00*/  FMUL.FTZ R9, R71, R9 ;  /* 0x0000000947097220 */ /* 0x000fe40000410000 */
[----:B------:R-:W-:Y:S02]  /*5a10*/  FMUL.FTZ R69, R92, R69 ;  /* 0x000000455c457220 */ /* 0x000fe40000410000 */
[----:B------:R-:W-:Y:S01]  /*5a20*/  FMUL.FTZ R12, R12, c[0x0][0x2ec] ;  /* 0x0000bb000c0c7a20 */ /* 0x000fe20000410000 */
[----:B------:R-:W-:Y:S01]  /*5a30*/  F2FP.BF16.PACK_AB R9, R9, R5 ;  /* 0x000000050909723e */ /* 0x000fe200000010ff */
[----:B------:R-:W-:Y:S02]  /*5a40*/  FMUL.FTZ R16, R16, c[0x0][0x2ec] ;  /* 0x0000bb0010107a20 */ /* 0x000fe40000410000 */
[----:B------:R-:W-:Y:S02]  /*5a50*/  FMUL.FTZ R12, R68, R12 ;  /* 0x0000000c440c7220 */ /* 0x000fe40000410000 */
[----:B------:R-:W-:Y:S02]  /*5a60*/  FMUL.FTZ R5, R69, R16 ;  /* 0x0000001045057220 */ /* 0x000fe40000410000 */
[C---:B----4-:R-:W-:Y:S02]  /*5a70*/  FADD.FTZ R4, -R72.reuse, R7 ;  /* 0x0000000748047221 */ /* 0x050fe40000010100 */
[----:B------:R-:W-:Y:S01]  /*5a80*/  FADD.FTZ R13, -R73, R13 ;  /* 0x0000000d490d7221 */ /* 0x000fe20000010100 */
[----:B------:R-:W-:Y:S01]  /*5a90*/  F2FP.BF16.PACK_AB R7, R5, R12 ;  /* 0x0000000c0507723e */ /* 0x000fe200000010ff */
[----:B------:R-:W-:Y:S02]  /*5aa0*/  FADD.FTZ R6, -R72, R6 ;  /* 0x0000000648067221 */ /* 0x000fe40000010100 */
[----:B------:R-:W-:Y:S02]  /*5ab0*/  FFMA.FTZ R5, -R90, R90, 1 ;  /* 0x3f8000005a057423 */ /* 0x000fe4000001015a */
[----:B------:R-:W-:Y:S02]  /*5ac0*/  FMUL.FTZ R12, R249, R4 ;  /* 0x00000004f90c7220 */ /* 0x000fe40000410000 */
[----:B------:R-:W-:Y:S02]  /*5ad0*/  FFMA.FTZ R4, -R91, R91, 1 ;  /* 0x3f8000005b047423 */ /* 0x000fe4000001015b */
[----:B------:R-:W-:Y:S02]  /*5ae0*/  FMUL.FTZ R73, R95, R13 ;  /* 0x0000000d5f497220 */ /* 0x000fe40000410000 */
[----:B------:R-:W-:Y:S02]  /*5af0*/  FFMA.FTZ R13, -R82, R82, 1 ;  /* 0x3f800000520d7423 */ /* 0x000fe40000010152 */
[----:B------:R-:W-:Y:S02]  /*5b00*/  FFMA.FTZ R8, -R78, R78, 1 ;  /* 0x3f8000004e087423 */ /* 0x000fe4000001014e */
[----:B------:R-:W-:Y:S02]  /*5b10*/  FADD.FTZ R16, -R72, R10 ;  /* 0x0000000a48107221 */ /* 0x000fe40000010100 */
[----:B------:R-:W-:Y:S02]  /*5b20*/  FMUL.FTZ R6, R251, R6 ;  /* 0x00000006fb067220 */ /* 0x000fe40000410000 */
[----:B------:R-:W-:Y:S02]  /*5b30*/  FMUL.FTZ R10, R4, c[0x0][0x2ec] ;  /* 0x0000bb00040a7a20 */ /* 0x000fe40000410000 */
[----:B------:R-:W-:Y:S02]  /*5b40*/  FMUL.FTZ R4, R5, c[0x0][0x2ec] ;  /* 0x0000bb0005047a20 */ /* 0x000fe40000410000 */
[----:B------:R-:W-:Y:S02]  /*5b50*/  FMUL.FTZ R8, R8, c[0x0][0x2ec] ;  /* 0x0000bb0008087a20 */ /* 0x000fe40000410000 */
[----:B------:R-:W-:Y:S02]  /*5b60*/  FMUL.FTZ R13, R13, c[0x0][0x2ec] ;  /* 0x0000bb000d0d7a20 */ /* 0x000fe40000410000 */
[----:B------:R-:W-:Y:S02]  /*5b70*/  FMUL.FTZ R10, R6, R10 ;  /* 0x0000000a060a7220 */ /* 0x000fe40000410000 */
[----:B------:R-:W-:Y:S02]  /*5b80*/  FMUL.FTZ R4, R12, R4 ;  /* 0x000000040c047220 */ /* 0x000fe40000410000 */
[----:B------:R-:W-:Y:S02]  /*5b90*/  FMUL.FTZ R8, R73, R8 ;  /* 0x0000000849087220 */ /* 0x000fe40000410000 */
[----:B------:R-:W-:Y:S01]  /*5ba0*/  FMUL.FTZ R13, R17, R13 ;  /* 0x0000000d110d7220 */ /* 0x000fe20000410000 */
[----:B------:R-:W-:Y:S01]  /*5bb0*/  F2FP.BF16.PACK_AB R4, R4, R10 ;  /* 0x0000000a0404723e */ /* 0x000fe200000010ff */
[----:B------:R-:W-:Y:S02]  /*5bc0*/  FFMA.FTZ R5, -R89, R89, 1 ;  /* 0x3f80000059057423 */ /* 0x000fe40000010159 */
[----:B------:R-:W-:Y:S01]  /*5bd0*/  FFMA.FTZ R6, -R88, R88, 1 ;  /* 0x3f80000058067423 */ /* 0x000fe20000010158 */
[----:B------:R-:W-:Y:S01]  /*5be0*/  F2FP.BF16.PACK_AB R8, R8, R13 ;  /* 0x0000000d0808723e */ /* 0x000fe200000010ff */
[----:B------:R-:W-:Y:S01]  /*5bf0*/  FADD.FTZ R13, -R72, R11 ;  /* 0x0000000b480d7221 */ /* 0x000fe20000010100 */
[----:B------:R1:W-:Y:S01]  /*5c00*/  STS [R103+0x12400], R4 ;  /* 0x0124000467007388 */ /* 0x0003e20000000800 */
[----:B------:R-:W-:Y:S02]  /*5c10*/  FMUL.FTZ R11, R248, R16 ;  /* 0x00000010f80b7220 */ /* 0x000fe40000410000 */
[----:B------:R-:W-:Y:S01]  /*5c20*/  FMUL.FTZ R13, R246, R13 ;  /* 0x0000000df60d7220 */ /* 0x000fe20000410000 */
[----:B------:R-:W-:Y:S01]  /*5c30*/  STS [R102+0x12000], R9 ;  /* 0x0120000966007388 */ /* 0x000fe20000000800 */
[----:B------:R-:W-:Y:S02]  /*5c40*/  FMUL.FTZ R5, R5, c[0x0][0x2ec] ;  /* 0x0000bb0005057a20 */ /* 0x000fe40000410000 */
[----:B------:R-:W-:Y:S02]  /*5c50*/  FMUL.FTZ R6, R6, c[0x0][0x2ec] ;  /* 0x0000bb0006067a20 */ /* 0x000fe40000410000 */
[C---:B------:R-:W-:Y:S02]  /*5c60*/  FADD.FTZ R14, -R72.reuse, R14 ;  /* 0x0000000e480e7221 */ /* 0x040fe40000010100 */
[----:B------:R-:W-:Y:S02]  /*5c70*/  FADD.FTZ R15, -R72, R15 ;  /* 0x0000000f480f7221 */ /* 0x000fe40000010100 */
[----:B------:R-:W-:Y:S02]  /*5c80*/  FFMA.FTZ R10, -R86, R86, 1 ;  /* 0x3f800000560a7423 */ /* 0x000fe40000010156 */
[----:B------:R-:W-:Y:S02]  /*5c90*/  FMUL.FTZ R5, R11, R5 ;  /* 0x000000050b057220 */ /* 0x000fe40000410000 */
[----:B------:R-:W-:Y:S02]  /*5ca0*/  FFMA.FTZ R11, -R87, R87, 1 ;  /* 0x3f800000570b7423 */ /* 0x000fe40000010157 */
[----:B------:R-:W-:Y:S02]  /*5cb0*/  FMUL.FTZ R6, R13, R6 ;  /* 0x000000060d067220 */ /* 0x000fe40000410000 */
[----:B------:R-:W-:Y:S02]  /*5cc0*/  FMUL.FTZ R16, R250, R14 ;  /* 0x0000000efa107220 */ /* 0x000fe40000410000 */
[----:B------:R-:W-:Y:S01]  /*5cd0*/  FMUL.FTZ R17, R247, R15 ;  /* 0x0000000ff7117220 */ /* 0x000fe20000410000 */
[----:B------:R-:W-:Y:S01]  /*5ce0*/  F2FP.BF16.PACK_AB R6, R6, R5 ;  /* 0x000000050606723e */ /* 0x000fe200000010ff */
[----:B------:R-:W-:Y:S01]  /*5cf0*/  FMUL.FTZ R11, R11, c[0x0][0x2ec] ;  /* 0x0000bb000b0b7a20 */ /* 0x000fe20000410000 */
[----:B-1----:R2:W5:Y:S01]  /*5d00*/  LDL.LU R103, [R1+0x98] ;  /* 0x0000980001677983 */ /* 0x0025620000300800 */
[----:B------:R-:W-:Y:S02]  /*5d10*/  FMUL.FTZ R10, R10, c[0x0][0x2ec] ;  /* 0x0000bb000a0a7a20 */ /* 0x000fe40000410000 */
[C---:B------:R-:W-:Y:S01]  /*5d20*/  FADD.FTZ R18, -R72.reuse, R18 ;  /* 0x0000001248127221 */ /* 0x040fe20000010100 */
[----:B------:R1:W-:Y:S01]  /*5d30*/  STS [R102+0x12400], R6 ;  /* 0x0124000666007388 */ /* 0x0003e20000000800 */
[----:B------:R-:W-:Y:S02]  /*5d40*/  FADD.FTZ R19, -R72, R19 ;  /* 0x0000001348137221 */ /* 0x000fe40000010100 */
[----:B------:R-:W-:Y:S01]  /*5d50*/  FFMA.FTZ R13, -R85, R85, 1 ;  /* 0x3f800000550d7423 */ /* 0x000fe20000010155 */
[----:B------:R-:W-:Y:S01]  /*5d60*/  STS [R101+0x12000], R8 ;  /* 0x0120000865007388 */ /* 0x000fe20000000800 */
[----:B------:R-:W-:Y:S02]  /*5d70*/  FFMA.FTZ R12, -R84, R84, 1 ;  /* 0x3f800000540c7423 */ /* 0x000fe40000010154 */
[----:B------:R-:W-:Y:S02]  /*5d80*/  FMUL.FTZ R11, R16, R11 ;  /* 0x0000000b100b7220 */ /* 0x000fe40000410000 */
[----:B------:R-:W-:Y:S02]  /*5d90*/  FMUL.FTZ R10, R17, R10 ;  /* 0x0000000a110a7220 */ /* 0x000fe40000410000 */
[----:B------:R-:W-:Y:S02]  /*5da0*/  FMUL.FTZ R14, R245, R18 ;  /* 0x00000012f50e7220 */ /* 0x000fe40000410000 */
[----:B------:R-:W-:Y:S01]  /*5db0*/  FMUL.FTZ R15, R244, R19 ;  /* 0x00000013f40f7220 */ /* 0x000fe20000410000 */
[----:B------:R-:W-:Y:S01]  /*5dc0*/  F2FP.BF16.PACK_AB R5, R10, R11 ;  /* 0x0000000b0a05723e */ /* 0x000fe200000010ff */
[----:B------:R-:W-:Y:S02]  /*5dd0*/  FMUL.FTZ R13, R13, c[0x0][0x2ec] ;  /* 0x0000bb000d0d7a20 */ /* 0x000fe40000410000 */
[----:B------:R-:W-:Y:S02]  /*5de0*/  FMUL.FTZ R12, R12, c[0x0][0x2ec] ;  /* 0x0000bb000c0c7a20 */ /* 0x000fe40000410000 */
[----:B------:R-:W-:Y:S01]  /*5df0*/  FMUL.FTZ R13, R14, R13 ;  /* 0x0000000d0e0d7220 */ /* 0x000fe20000410000 */
[----:B------:R-:W-:Y:S01]  /*5e00*/  STS [R101+0x12400], R5 ;  /* 0x0124000565007388 */ /* 0x000fe20000000800 */
[----:B------:R-:W-:Y:S02]  /*5e10*/  FMUL.FTZ R12, R15, R12 ;  /* 0x0000000c0f0c7220 */ /* 0x000fe40000410000 */
[----:B------:R-:W-:Y:S01]  /*5e20*/  IMAD R99, R99, c[0x0][0x1c0], RZ ;  /* 0x0000700063637a24 */ /* 0x000fe200078e02ff */
[----:B------:R-:W-:Y:S02]  /*5e30*/  STS [R100+0x12000], R7 ;  /* 0x0120000764007388 */ /* 0x000fe40000000800 */
[----:B------:R-:W-:Y:S02]  /*5e40*/  F2FP.BF16.PACK_AB R4, R12, R13 ;  /* 0x0000000d0c04723e */ /* 0x000fe400000010ff */
[----:B-1----:R2:W5:Y:S01]  /*5e50*/  LDL.LU R102, [R1+0x94] ;  /* 0x0000940001667983 */ /* 0x0025620000300800 */
[----:B------:R-:W-:Y:S03]  /*5e60*/  LEA R92, -R99, RZ, 0x6 ;  /* 0x000000ff635c7211 */ /* 0x000fe600078e31ff */
[----:B------:R-:W-:Y:S04]  /*5e70*/  STS [R100+0x12400], R4 ;  /* 0x0124000464007388 */ /* 0x000fe80000000800 */
[----:B------:R-:W-:Y:S08]  /*5e80*/  BAR.SYNC.DEFER_BLOCKING 0x0 ;  /* 0x0000000000007b1d */ /* 0x000ff00000010000 */
[----:B------:R-:W-:Y:S08]  /*5e90*/  LDSM.16.MT88.4 R4, [R3+0x14000] ;  /* 0x014000000304783b */ /* 0x000ff00000004200 */
[----:B------:R-:W1:Y:S08]  /*5ea0*/  LDSM.16.MT88.4 R8, [R0+0x6000] ;  /* 0x006000000008783b */ /* 0x000e700000004200 */
[----:B------:R-:W3:Y:S08]  /*5eb0*/  LDSM.16.MT88.4 R12, [R2+0x14000] ;  /* 0x01400000020c783b */ /* 0x000ef00000004200 */
[----:B------:R-:W4:Y:S08]  /*5ec0*/  LDSM.16.MT88.4 R16, [R0+0x8000] ;  /* 0x008000000010783b */ /* 0x000f300000004200 */
[----:B------:R-:W2:Y:S08]  /*5ed0*/  LDSM.16.MT88.4 R68, [R0+0xa000] ;  /* 0x00a000000044783b */ /* 0x000eb00000004200 */
[----:B------:R-:W-:Y:S01]  /*5ee0*/  LDSM.16.MT88.4 R72, [R3+0x14800] ;  /* 0x014800000348783b */ /* 0x000fe20000004200 */
[-C--:B-1----:R-:W-:Y:S07]  /*5ef0*/  HMMA.16816.F32.BF16 R20, R4, R8.reuse, R20 ;  /* 0x000000080414723c */ /* 0x082fee0000041814 */
[----:B------:R-:W1:Y:S01]  /*5f00*/  LDSM.16.MT88.4 R76, [R0+0x6800] ;  /* 0x00680000004c783b */ /* 0x000e620000004200 */
[C---:B---3--:R-:W-:Y:S07]  /*5f10*/  HMMA.16816.F32.BF16 R24, R12.reuse, R8, R24 ;  /* 0x000000080c18723c */ /* 0x048fee0000041818 */
[----:B------:R-:W3:Y:S01]  /*5f20*/  LDSM.16.MT88.4 R80, [R2+0x14800] ;  /* 0x014800000250783b */ /* 0x000ee20000004200 */
[-C--:B------:R-:W-:Y:S07]  /*5f30*/  HMMA.16816.F32.BF16 R28, R12, R10.reuse, R28 ;  /* 0x0000000a0c1c723c */ /* 0x080fee000004181c */
[----:B------:R-:W1:Y:S01]  /*5f40*/  LDSM.16.MT88.4 R84, [R0+0x8800] ;  /* 0x008800000054783b */ /* 0x000e620000004200 */
[C---:B------:R-:W-:Y:S07]  /*5f50*/  HMMA.16816.F32.BF16 R32, R4.reuse, R10, R32 ;  /* 0x0000000a0420723c */ /* 0x040fee0000041820 */
[----:B------:R-:W1:Y:S01]  /*5f60*/  LDSM.16.MT88.4 R8, [R0+0xa800] ;  /* 0x00a800000008783b */ /* 0x000e620000004200 */
[-C--:B----4-:R-:W-:Y:S07]  /*5f70*/  HMMA.16816.F32.BF16 R36, R4, R16.reuse, R36 ;  /* 0x000000100424723c */ /* 0x090fee0000041824 */
[----:B------:R-:W-:Y:S01]  /*5f80*/  LDSM.16.MT88.4 R88, [R2+0x15800] ;  /* 0x015800000258783b */ /* 0x000fe20000004200 */
[C---:B------:R-:W-:Y:S07]  /*5f90*/  HMMA.16816.F32.BF16 R40, R12.reuse, R16, R40 ;  /* 0x000000100c28723c */ /* 0x040fee0000041828 */
[----:B------:R4:W5:Y:S04]  /*5fa0*/  LDL.LU R101, [R1+0x90] ;  /* 0x0000900001657983 */ /* 0x0009680000300800 */
[----:B------:R4:W5:Y:S01]  /*5fb0*/  LDL.LU R100, [R1+0x88] ;  /* 0x0000880001647983 */ /* 0x0009620000300800 */
[-C--:B------:R-:W-:Y:S03]  /*5fc0*/  HMMA.16816.F32.BF16 R44, R12, R18.reuse, R44 ;  /* 0x000000120c2c723c */ /* 0x080fe6000004182c */
[----:B------:R-:W4:Y:S05]  /*5fd0*/  LDL.LU.64 R94, [R1+0x30] ;  /* 0x00003000015e7983 */ /* 0x000f2a0000300a00 */
[C---:B------:R-:W-:Y:S01]  /*5fe0*/  HMMA.16816.F32.BF16 R48, R4.reuse, R18, R48 ;  /* 0x000000120430723c */ /* 0x040fe20000041830 */
[----:B------:R-:W-:Y:S07]  /*5ff0*/  LDSM.16.MT88.4 R16, [R2+0x15000] ;  /* 0x015000000210783b */ /* 0x000fee0000004200 */
[-C--:B--2---:R-:W-:Y:S08]  /*6000*/  HMMA.16816.F32.BF16 R52, R4, R68.reuse, R52 ;  /* 0x000000440434723c */ /* 0x084ff00000041834 */
[C---:B------:R-:W-:Y:S08]  /*6010*/  HMMA.16816.F32.BF16 R56, R12.reuse, R68, R56 ;  /* 0x000000440c38723c */ /* 0x040ff00000041838 */
[-C--:B------:R-:W-:Y:S01]  /*6020*/  HMMA.16816.F32.BF16 R60, R12, R70.reuse, R60 ;  /* 0x000000460c3c723c */ /* 0x080fe2000004183c */
[----:B------:R-:W-:Y:S07]  /*6030*/  LDSM.16.MT88.4 R12, [R0+0x7000] ;  /* 0x00700000000c783b */ /* 0x000fee0000004200 */
[----:B------:R-:W-:Y:S01]  /*6040*/  HMMA.16816.F32.BF16 R64, R4, R70, R64 ;  /* 0x000000460440723c */ /* 0x000fe20000041840 */
[----:B------:R-:W2:Y:S07]  /*6050*/  LDSM.16.MT88.4 R4, [R3+0x15000] ;  /* 0x015000000304783b */ /* 0x000eae0000004200 */
[-C--:B-1----:R-:W-:Y:S01]  /*6060*/  HMMA.16816.F32.BF16 R20, R72, R76.reuse, R20 ;  /* 0x0000004c4814723c */ /* 0x082fe20000041814 */
[----:B------:R-:W1:Y:S07]  /*6070*/  LDSM.16.MT88.4 R68, [R0+0x9000] ;  /* 0x009000000044783b */ /* 0x000e6e0000004200 */
[C---:B---3--:R-:W-:Y:S08]  /*6080*/  HMMA.16816.F32.BF16 R24, R80.reuse, R76, R24 ;  /* 0x0000004c5018723c */ /* 0x048ff00000041818 */
[-C--:B------:R-:W-:Y:S08]  /*6090*/  HMMA.16816.F32.BF16 R28, R80, R78.reuse, R28 ;  /* 0x0000004e501c723c */ /* 0x080ff0000004181c */
[C---:B------:R-:W-:Y:S01]  /*60a0*/  HMMA.16816.F32.BF16 R32, R72.reuse, R78, R32 ;  /* 0x0000004e4820723c */ /* 0x040fe20000041820 */
[----:B------:R-:W3:Y:S07]  /*60b0*/  LDSM.16.MT88.4 R76, [R0+0xb000] ;  /* 0x00b00000004c783b */ /* 0x000eee0000004200 */
        /* <DEDUP_REMOVED lines=8> */
[----:B------:R-:W1:Y:S07]  /*6140*/  LDSM.16.MT88.4 R80, [R3+0x15800] ;  /* 0x015800000350783b */ /* 0x000e6e0000004200 */
[----:B------:R-:W-:Y:S01]  /*6150*/  HMMA.16816.F32.BF16 R64, R72, R10, R64 ;  /* 0x0000000a4840723c */ /* 0x000fe20000041840 */
[----:B------:R-:W3:Y:S07]  /*6160*/  LDSM.16.MT88.4 R8, [R0+0x9800] ;  /* 0x009800000008783b */ /* 0x000eee0000004200 */
[-C--:B--2---:R-:W-:Y:S01]  /*6170*/  HMMA.16816.F32.BF16 R20, R4, R12.reuse, R20 ;  /* 0x0000000c0414723c */ /* 0x084fe20000041814 */
[----:B------:R-:W2:Y:S07]  /*6180*/  LDSM.16.MT88.4 R72, [R0+0xb800] ;  /* 0x00b800000048783b */ /* 0x000eae0000004200 */
[C---:B------:R-:W-:Y:S01]  /*6190*/  HMMA.16816.F32.BF16 R24, R16.reuse, R12, R24 ;  /* 0x0000000c1018723c */ /* 0x040fe20000041818 */
[----:B------:R-:W-:Y:S07]  /*61a0*/  BAR.SYNC.DEFER_BLOCKING 0x0 ;  /* 0x0000000000007b1d */ /* 0x000fee0000010000 */
[-C--:B------:R-:W-:Y:S08]  /*61b0*/  HMMA.16816.F32.BF16 R28, R16, R14.reuse, R28 ;  /* 0x0000000e101c723c */ /* 0x080ff0000004181c */
[C---:B------:R-:W-:Y:S08]  /*61c0*/  HMMA.16816.F32.BF16 R32, R4.reuse, R14, R32 ;  /* 0x0000000e0420723c */ /* 0x040ff00000041820 */
[-C--:B-1----:R-:W-:Y:S08]  /*61d0*/  HMMA.16816.F32.BF16 R36, R4, R68.reuse, R36 ;  /* 0x000000440424723c */ /* 0x082ff00000041824 */
[C---:B------:R-:W-:Y:S08]  /*61e0*/  HMMA.16816.F32.BF16 R40, R16.reuse, R68, R40 ;  /* 0x000000441028723c */ /* 0x040ff00000041828 */
[-C--:B------:R-:W-:Y:S08]  /*61f0*/  HMMA.16816.F32.BF16 R44, R16, R70.reuse, R44 ;  /* 0x00000046102c723c */ /* 0x080ff0000004182c */
[C---:B------:R-:W-:Y:S08]  /*6200*/  HMMA.16816.F32.BF16 R48, R4.reuse, R70, R48 ;  /* 0x000000460430723c */ /* 0x040ff00000041830 */
[-C--:B---3--:R-:W-:Y:S08]  /*6210*/  HMMA.16816.F32.BF16 R52, R4, R76.reuse, R52 ;  /* 0x0000004c0434723c */ /* 0x088ff00000041834 */
[C---:B------:R-:W-:Y:S08]  /*6220*/  HMMA.16816.F32.BF16 R56, R16.reuse, R76, R56 ;  /* 0x0000004c1038723c */ /* 0x040ff00000041838 */
[-C--:B------:R-:W-:Y:S08]  /*6230*/  HMMA.16816.F32.BF16 R60, R16, R78.reuse, R60 ;  /* 0x0000004e103c723c */ /* 0x080ff0000004183c */
[----:B------:R-:W-:Y:S08]  /*6240*/  HMMA.16816.F32.BF16 R64, R4, R78, R64 ;  /* 0x0000004e0440723c */ /* 0x000ff00000041840 */
[-C--:B------:R-:W-:Y:S08]  /*6250*/  HMMA.16816.F32.BF16 R20, R80, R84.reuse, R20 ;  /* 0x000000545014723c */ /* 0x080ff00000041814 */
[C---:B------:R-:W-:Y:S08]  /*6260*/  HMMA.16816.F32.BF16 R24, R88.reuse, R84, R24 ;  /* 0x000000545818723c */ /* 0x040ff00000041818 */
[-C--:B------:R-:W-:Y:S08]  /*6270*/  HMMA.16816.F32.BF16 R28, R88, R86.reuse, R28 ;  /* 0x00000056581c723c */ /* 0x080ff0000004181c */
[C---:B------:R-:W-:Y:S08]  /*6280*/  HMMA.16816.F32.BF16 R32, R80.reuse, R86, R32 ;  /* 0x000000565020723c */ /* 0x040ff00000041820 */
[-C--:B------:R-:W-:Y:S08]  /*6290*/  HMMA.16816.F32.BF16 R36, R80, R8.reuse, R36 ;  /* 0x000000085024723c */ /* 0x080ff00000041824 */
[C---:B------:R-:W-:Y:S08]  /*62a0*/  HMMA.16816.F32.BF16 R40, R88.reuse, R8, R40 ;  /* 0x000000085828723c */ /* 0x040ff00000041828 */
[-C--:B------:R-:W-:Y:S08]  /*62b0*/  HMMA.16816.F32.BF16 R44, R88, R10.reuse, R44 ;  /* 0x0000000a582c723c */ /* 0x080ff0000004182c */
[C---:B------:R-:W-:Y:S04]  /*62c0*/  HMMA.16816.F32.BF16 R48, R80.reuse, R10, R48 ;  /* 0x0000000a5030723c */ /* 0x040fe80000041830 */
[C---:B----4-:R-:W-:Y:S04]  /*62d0*/  LEA R5, P1, R92.reuse, R94, 0x2 ;  /* 0x0000005e5c057211 */ /* 0x050fe800078210ff */
[-C--:B--2---:R-:W-:Y:S04]  /*62e0*/  HMMA.16816.F32.BF16 R52, R80, R72.reuse, R52 ;  /* 0x000000485034723c */ /* 0x084fe80000041834 */
[----:B------:R-:W-:Y:S04]  /*62f0*/  LEA.HI.X.SX32 R4, R92, R95, 0x2, P1 ;  /* 0x0000005f5c047211 */ /* 0x000fe800008f16ff */
[C---:B------:R-:W-:Y:S04]  /*6300*/  HMMA.16816.F32.BF16 R56, R88.reuse, R72, R56 ;  /* 0x000000485838723c */ /* 0x040fe80000041838 */
[-C--:B------:R-:W-:Y:S04]  /*6310*/  LOP3.LUT R5, R5, R4.reuse, RZ, 0x3c, !PT ;  /* 0x0000000405057212 */ /* 0x080fe800078e3cff */
[-C--:B------:R-:W-:Y:S04]  /*6320*/  HMMA.16816.F32.BF16 R60, R88, R74.reuse, R60 ;  /* 0x0000004a583c723c */ /* 0x080fe8000004183c */
[C---:B------:R-:W-:Y:S04]  /*6330*/  LOP3.LUT R4, R5.reuse, R4, RZ, 0x3c, !PT ;  /* 0x0000000405047212 */ /* 0x040fe800078e3cff */
[----:B------:R-:W-:Y:S04]  /*6340*/  HMMA.16816.F32.BF16 R64, R80, R74, R64 ;  /* 0x0000004a5040723c */ /* 0x000fe80000041840 */
[----:B------:R-:W-:Y:S05]  /*6350*/  LOP3.LUT R5, R5, R4, RZ, 0x3c, !PT ;  /* 0x0000000405057212 */ /* 0x000fea00078e3cff */
[----:B------:R1:W-:Y:S01]  /*6360*/  STL.64 [R1+0x30], R4 ;  /* 0x0000300401007387 */ /* 0x0003e20000100a00 */
[----:B------:R-:W-:-:S05]  /*6370*/  @!P0 BRA `(.L_x_331) ;  /* 0x0000036000008947 */ /* 0x000fca0003800000 */
[----:B------:R-:W2:Y:S01]  /*6380*/  LDL.64 R96, [R1+0x48] ;  /* 0x0000480001607983 */ /* 0x000ea20000100a00 */
[----:B------:R-:W-:Y:S02]  /*6390*/  IMAD.MOV.U32 R13, RZ, RZ, c[0x0][0x370] ;  /* 0x0000dc00ff0d7624 */ /* 0x000fe400078e00ff */
[----:B------:R-:W-:Y:S01]  /*63a0*/  IMAD.MOV.U32 R14, RZ, RZ, c[0x0][0x374] ;  /* 0x0000dd00ff0e7624 */ /* 0x000fe200078e00ff */
[----:B------:R-:W3:Y:S01]  /*63b0*/  LDL R98, [R1+0x68] ;  /* 0x0000680001627983 */ /* 0x000ee20000100800 */
[C---:B-1----:R-:W-:Y:S03]  /*63c0*/  IMAD.U32 R5, R13.reuse, -0x40, RZ ;  /* 0xffffffc00d057824 */ /* 0x042fe600078e00ff */
[----:B------:R-:W4:Y:S02]  /*63d0*/  LDL R93, [R1+0x6c] ;  /* 0x00006c00015d7983 */ /* 0x000f240000100800 */
[----:B------:R-:W-:Y:S02]  /*63e0*/  SHF.R.S32.HI R7, RZ, 0x1f, R5 ;  /* 0x0000001fff077819 */ /* 0x000fe40000011405 */
[----:B------:R-:W4:Y:S01]  /*63f0*/  LDL.LU.64 R94, [R1+0x38] ;  /* 0x00003800015e7983 */ /* 0x000f220000300a00 */
[C---:B------:R-:W-:Y:S03]  /*6400*/  LEA R6, P5, R13.reuse, R5, 0x5 ;  /* 0x000000050d067211 */ /* 0x040fe600078a28ff */
[----:B------:R-:W4:Y:S01]  /*6410*/  LDL R92, [R1+0x2c] ;  /* 0x00002c00015c7983 */ /* 0x000f220000100800 */
[--C-:B------:R-:W-:Y:S02]  /*6420*/  LEA.HI.X R7, R13, R7, R14.reuse, 0x5, P5 ;  /* 0x000000070d077211 */ /* 0x100fe400028f2c0e */
[----:B--2---:R-:W-:Y:S02]  /*6430*/  ISETP.GE.AND P4, PT, R96, c[0x0][0x220], PT ;  /* 0x0000880060007a0c */ /* 0x004fe40003f86270 */
[----:B---3--:R-:W-:Y:S02]  /*6440*/  ISETP.GE.AND P3, PT, R98, c[0x0][0x220], PT ;  /* 0x0000880062007a0c */ /* 0x008fe40003f66270 */
[----:B----4-:R-:W-:Y:S02]  /*6450*/  ISETP.GE.AND P2, PT, R93, c[0x0][0x220], PT ;  /* 0x000088005d007a0c */ /* 0x010fe40003f46270 */
[C---:B------:R-:W-:Y:S07]  /*6460*/  LEA R4, P1, R5.reuse, R94, 0x1 ;  /* 0x0000005e05047211 */ /* 0x040fee00078208ff */
        /* <DEDUP_REMOVED lines=39> */
.L_x_331:
        /* <DEDUP_REMOVED lines=307> */
[----:B------:R2:W5:Y:S02]  /*7a10*/  LDL.LU.64 R20, [R1+0x90] ;  /* 0x0000900001147983 */ /* 0x0005640000300a00 */
[-C--:B-1---5:R-:W-:Y:S08]  /*7a20*/  HMMA.16816.F32.BF16 R100, R4, R8.reuse, R100 ;  /* 0x000000080464723c */ /* 0x0a2ff00000041864 */
        /* <DEDUP_REMOVED lines=109> */
.L_x_332:
[----:B------:R-:W-:Y:S02]  /*8100*/  UISETP.GT.AND UP0, UPT, UR6, UR12, UPT ;  /* 0x0000000c0600728c */ /* 0x000fe4000bf04270 */
[----:B------:R-:W-:Y:S04]  /*8110*/  UIADD3 UR6, UR6, -0x1, URZ ;  /* 0xffffffff06067890 */ /* 0x000fe8000fffe03f */
[----:B------:R-:W-:Y:S11]  /*8120*/  PLOP3.LUT P0, PT, PT, PT, UP0, 0x80, 0x0 ;  /* 0x000000000000781c */ /* 0x000ff60003f0f008 */
[----:B------:R-:W-:Y:S02]  /*8130*/  @!UPT UIADD3 URZ, URZ, URZ, URZ ;  /* 0x0000003f3f3ff290 */ /* 0x000fe4000fffe03f */
[----:B------:R-:W-:-:S05]  /*8140*/  @P0 BRA `(.L_x_333) ;  /* 0xffffc20000000947 */ /* 0x000fca000383ffff */
[----:B------:R-:W2:Y:S04]  /*8150*/  LDL R73, [R1+0x78] ;  /* 0x0000780001497983 */ /* 0x000ea80000100800 */
[----:B------:R-:W3:Y:S01]  /*8160*/  LDL R72, [R1+0x7c] ;  /* 0x00007c0001487983 */ /* 0x000ee20000100800 */
        /* <DEDUP_REMOVED lines=165> */
.L_x_334:
        /* <DEDUP_REMOVED lines=18> */
.L_x_335:
        /* <DEDUP_REMOVED lines=55> */
.L_x_337:
[----:B------:R-:W-:Y:S05]  /*9050*/  BSYNC B0 ;  /* 0x0000000000007941 */ /* 0x000fea0003800000 */
.L_x_336:
        /* <DEDUP_REMOVED lines=19> */
.L_x_339:
[----:B------:R-:W-:Y:S05]  /*9190*/  BSYNC B0 ;  /* 0x0000000000007941 */ /* 0x000fea0003800000 */
.L_x_338:
        /* <DEDUP_REMOVED lines=29> */
.L_x_341:
[----:B------:R-:W-:Y:S05]  /*9370*/  BSYNC B0 ;  /* 0x0000000000007941 */ /* 0x000fea0003800000 */
.L_x_340:
        /* <DEDUP_REMOVED lines=16> */
.L_x_314:
[----:B------:R-:W-:Y:S05]  /*9480*/  BSYNC B1 ;  /* 0x0000000000017941 */ /* 0x000fea0003800000 */
.L_x_300:
        /* <DEDUP_REMOVED lines=11> */
.L_x_342:
[----:B------:R-:W-:Y:S05]  /*9540*/  EXIT ;  /* 0x000000000000794d */ /* 0x000fea0003800000 */
.L_x_344:
        /* <DEDUP_REMOVED lines=11> */
.L_x_806:


//--------------------- .text._ZN5flash44flash_bwd_dq_dk_dv_loop_seqk_parallel_kernelI23Flash_bwd_kernel_traitsILi192ELi64ELi64ELi8ELi4ELi2ELi2ELb1ELb1EN7cutlass10bfloat16_tE19Flash_kernel_traitsILi192ELi64ELi64ELi8ES3_EELb1ELb1ELb0ELb0ELb0ELb1ELb0EEEvNS_16Flash_bwd_paramsE --------------------------
	.section	.text._ZN5flash44flash_bwd_dq_dk_dv_loop_seqk_parallel_kernelI23Flash_bwd_kernel_traitsILi192ELi64ELi64ELi8ELi4ELi2ELi2ELb1ELb1EN7cutlass10bfloat16_tE19Flash_kernel_traitsILi192ELi64ELi64ELi8ES3_EELb1ELb1ELb0ELb0ELb0ELb1ELb0EEEvNS_16Flash_bwd_paramsE,"ax",@progbits
	.sectioninfo	@"SHI_REGISTERS=255"
	.align	128
        .global         _ZN5flash44flash_bwd_dq_dk_dv_loop_seqk_parallel_kernelI23Flash_bwd_kernel_traitsILi192ELi64ELi64ELi8ELi4ELi2ELi2ELb1ELb1EN7cutlass10bfloat16_tE19Flash_kernel_traitsILi192ELi64ELi64ELi8ES3_EELb1ELb1ELb0ELb0ELb0ELb1ELb0EEEvNS_16Flash_bwd_paramsE
        .type           _ZN5flash44flash_bwd_dq_dk_dv_loop_seqk_parallel_kernelI23Flash_bwd_kernel_traitsILi192ELi64ELi64ELi8ELi4ELi2ELi2ELb1ELb1EN7cutlass10bfloat16_tE19Flash_kernel_traitsILi192ELi64ELi64ELi8ES3_EELb1ELb1ELb0ELb0ELb0ELb1ELb0EEEvNS_16Flash_bwd_paramsE,@function
        .size           _ZN5flash44flash_bwd_dq_dk_dv_loop_seqk_parallel_kernelI23Flash_bwd_kernel_traitsILi192ELi64ELi64ELi8ELi4ELi2ELi2ELb1ELb1EN7cutlass10bfloat16_tE19Flash_kernel_traitsILi192ELi64ELi64ELi8ES3_EELb1ELb1ELb0ELb0ELb0ELb1ELb0EEEvNS_16Flash_bwd_paramsE,(.L_x_807 - _ZN5flash44flash_bwd_dq_dk_dv_loop_seqk_parallel_kernelI23Flash_bwd_kernel_traitsILi192ELi64ELi64ELi8ELi4ELi2ELi2ELb1ELb1EN7cutlass10bfloat16_tE19Flash_kernel_traitsILi192ELi64ELi64ELi8ES3_EELb1ELb1ELb0ELb0ELb0ELb1ELb0EEEvNS_16Flash_bwd_paramsE)
        .other          _ZN5flash44flash_bwd_dq_dk_dv_loop_seqk_parallel_kernelI23Flash_bwd_kernel_traitsILi192ELi64ELi64ELi8ELi4ELi2ELi2ELb1ELb1EN7cutlass10bfloat16_tE19Flash_kernel_traitsILi192ELi64ELi64ELi8ES3_EELb1ELb1ELb0ELb0ELb0ELb1ELb0EEEvNS_16Flash_bwd_paramsE,@"STO_CUDA_ENTRY STV_DEFAULT"
_ZN5flash44flash_bwd_dq_dk_dv_loop_seqk_parallel_kernelI23Flash_bwd_kernel_traitsILi192ELi64ELi64ELi8ELi4ELi2ELi2ELb1ELb1EN7cutlass10bfloat16_tE19Flash_kernel_traitsILi192ELi64ELi64ELi8ES3_EELb1ELb1ELb0ELb0ELb0ELb1ELb0EEEvNS_16Flash_bwd_paramsE:
.text._ZN5flash44flash_bwd_dq_dk_dv_loop_seqk_parallel_kernelI23Flash_bwd_kernel_traitsILi192ELi64ELi64ELi8ELi4ELi2ELi2ELb1ELb1EN7cutlass10bfloat16_tE19Flash_kernel_traitsILi192ELi64ELi64ELi8ES3_EELb1ELb1ELb0ELb0ELb0ELb1ELb0EEEvNS_16Flash_bwd_paramsE:
        /* <DEDUP_REMOVED lines=30> */
[----:B------:R-:W-:Y:S01]  /*01e0*/  LEA.HI R10, R4, R8, RZ, 0x3 ;  /* 0x00000008040a7211 */ /* 0x000fe200078f18ff */
[----:B------:R-:W-:Y:S01]  /*01f0*/  UIMAD.WIDE UR38, UR48, UR38, URZ ;  /* 0x00000026302672a5 */ /* 0x000fe2000f8e023f */
[--C-:B------:R-:W-:Y:S01]  /*0200*/  SHF.R.S32.HI R0, RZ, 0x5, R2.reuse ;  /* 0x00000005ff007819 */ /* 0x100fe20000011402 */
[----:B---3--:R-:W-:Y:S01]  /*0210*/  UIMAD UR49, UR37, UR48, URZ ;  /* 0x00000030253172a4 */ /* 0x008fe2000f8e023f */
[----:B------:R-:W-:Y:S01]  /*0220*/  SHF.R.S32.HI R3, RZ, 0x1f, R2 ;  /* 0x0000001fff037819 */ /* 0x000fe20000011402 */
[----:B------:R-:W-:Y:S01]  /*0230*/  UIMAD UR58, UR7, UR6, UR58 ;  /* 0x00000006073a72a4 */ /* 0x000fe2000f8e023a */
[C---:B------:R-:W-:Y:S01]  /*0240*/  LOP3.LUT R9, R2.reuse, 0xffffffe0, RZ, 0xc0, !PT ;  /* 0xffffffe002097812 */ /* 0x040fe200078ec0ff */
[----:B------:R-:W-:Y:S01]  /*0250*/  UIMAD UR48, UR48, UR12, URZ ;  /* 0x0000000c303072a4 */ /* 0x000fe2000f8e023f */
[-C--:B------:R-:W-:Y:S01]  /*0260*/  LEA.HI R3, R3, R0.reuse, RZ, 0x2 ;  /* 0x0000000003037211 */ /* 0x080fe200078f10ff */
[----:B------:R-:W-:Y:S01]  /*0270*/  UIMAD UR6, UR36, UR13, UR37 ;  /* 0x0000000d240672a4 */ /* 0x000fe2000f8e0225 */
[----:B------:R-:W-:Y:S01]  /*0280*/  LEA.HI R2, R2, R0, RZ, 0x1 ;  /* 0x0000000002027211 */ /* 0x000fe200078f08ff */
[----:B------:R-:W-:Y:S01]  /*0290*/  IMAD.IADD R9, R8, 0x1, -R9 ;  /* 0x0000000108097824 */ /* 0x000fe200078e0a09 */
[----:B------:R-:W-:Y:S01]  /*02a0*/  LOP3.LUT R3, R3, 0xfffffffc, RZ, 0xc0, !PT ;  /* 0xfffffffc03037812 */ /* 0x000fe200078ec0ff */
[----:B------:R-:W-:Y:S01]  /*02b0*/  ULDC UR14, c[0x0][0x1c0] ;  /* 0x00007000000e7ab9 */ /* 0x000fe20000000800 */
[----:B------:R-:W-:Y:S01]  /*02c0*/  LOP3.LUT R2, R2, 0xfffffffe, RZ, 0xc0, !PT ;  /* 0xfffffffe02027812 */ /* 0x000fe200078ec0ff */
[----:B------:R-:W-:Y:S01]  /*02d0*/  ULDC UR11, c[0x0][0x1c0] ;  /* 0x00007000000b7ab9 */ /* 0x000fe20000000800 */
[-C--:B------:R-:W-:Y:S01]  /*02e0*/  LEA.HI R5, R4, R8.reuse, RZ, 0x4 ;  /* 0x0000000804057211 */ /* 0x080fe200078f20ff */
[----:B------:R-:W-:Y:S01]  /*02f0*/  IMAD.IADD R18, R0, 0x1, -R3 ;  /* 0x0000000100127824 */ /* 0x000fe200078e0a03 */
[-C--:B------:R-:W-:Y:S01]  /*0300*/  LEA.HI R14, R4, R8.reuse, RZ, 0x7 ;  /* 0x00000008040e7211 */ /* 0x080fe200078f38ff */
[----:B------:R-:W-:Y:S01]  /*0310*/  IMAD.IADD R13, R0, 0x1, -R2 ;  /* 0x00000001000d7824 */ /* 0x000fe200078e0a02 */
[CC--:B------:R-:W-:Y:S01]  /*0320*/  LEA.HI R15, R4.reuse, R8.reuse, RZ, 0x6 ;  /* 0x00000008040f7211 */ /* 0x0c0fe200078f30ff */
[----:B------:R-:W-:Y:S01]  /*0330*/  UIMAD UR55, UR8, UR36, URZ ;  /* 0x00000024083772a4 */ /* 0x000fe2000f8e023f */
[----:B------:R-:W-:Y:S01]  /*0340*/  LEA.HI R4, R4, R8, RZ, 0x2 ;  /* 0x0000000804047211 */ /* 0x000fe200078f10ff */
[----:B------:R-:W-:Y:S01]  /*0350*/  STL [R1+0x7c], R18 ;  /* 0x00007c1201007387 */ /* 0x000fe20000100800 */
[----:B------:R-:W-:Y:S01]  /*0360*/  SHF.R.S32.HI R3, RZ, 0x4, R5 ;  /* 0x00000004ff037819 */ /* 0x000fe20000011405 */
[----:B------:R-:W-:Y:S01]  /*0370*/  UIMAD UR7, UR36, UR11, UR37 ;  /* 0x0000000b240772a4 */ /* 0x000fe2000f8e0225 */
[--C-:B------:R-:W-:Y:S01]  /*0380*/  SHF.R.S32.HI R2, RZ, 0x2, R4.reuse ;  /* 0x00000002ff027819 */ /* 0x100fe20000011404 */
[----:B------:R-:W-:Y:S01]  /*0390*/  @!UP5 UIMAD UR8, UR36, UR14, UR37 ;  /* 0x0000000e2408d2a4 */ /* 0x000fe2000f8e0225 */
[----:B------:R-:W-:Y:S01]  /*03a0*/  SHF.R.S32.HI R0, RZ, 0x1f, R4 ;  /* 0x0000001fff007819 */ /* 0x000fe20000011404 */
[----:B------:R-:W-:Y:S01]  /*03b0*/  USHF.L.U32 UR47, UR48, 0x6, URZ ;  /* 0x00000006302f7899 */ /* 0x000fe2000800063f */
[----:B------:R-:W-:Y:S01]  /*03c0*/  LOP3.LUT R6, R10, 0xfffffff8, RZ, 0xc0, !PT ;  /* 0xfffffff80a067812 */ /* 0x000fe200078ec0ff */
[----:B------:R-:W-:Y:S01]  /*03d0*/  USHF.L.U32 UR46, UR6, 0x5, URZ ;  /* 0x00000005062e7899 */ /* 0x000fe2000800063f */
[----:B------:R-:W-:Y:S01]  /*03e0*/  LEA.HI R0, R0, R2, RZ, 0x3 ;  /* 0x0000000200007211 */ /* 0x000fe200078f18ff */
[----:B------:R-:W-:Y:S01]  /*03f0*/  ULDC UR52, c[0x0][0x214] ;  /* 0x0000850000347ab9 */ /* 0x000fe20000000800 */
[C---:B------:R-:W-:Y:S01]  /*0400*/  LOP3.LUT R7, R5.reuse, 0xfffffff0, RZ, 0xc0, !PT ;  /* 0xfffffff005077812 */ /* 0x040fe200078ec0ff */
[----:B------:R-:W-:Y:S01]  /*0410*/  IMAD.IADD R6, R8, 0x1, -R6 ;  /* 0x0000000108067824 */ /* 0x000fe200078e0a06 */
[----:B------:R-:W-:Y:S01]  /*0420*/  LOP3.LUT R11, R4, 0x7ffffffc, RZ, 0xc0, !PT ;  /* 0x7ffffffc040b7812 */ /* 0x000fe200078ec0ff */
[----:B------:R-:W-:Y:S01]  /*0430*/  ULDC UR59, c[0x0][0x1c8] ;  /* 0x00007200003b7ab9 */ /* 0x000fe20000000800 */
[----:B------:R-:W-:Y:S01]  /*0440*/  LOP3.LUT R0, R0, 0xfffffff8, RZ, 0xc0, !PT ;  /* 0xfffffff800007812 */ /* 0x000fe200078ec0ff */
[C---:B------:R-:W-:Y:S01]  /*0450*/  IMAD.IADD R7, R8.reuse, 0x1, -R7 ;  /* 0x0000000108077824 */ /* 0x040fe200078e0a07 */
[----:B------:R-:W-:Y:S01]  /*0460*/  LEA.HI R4, R5, R3, RZ, 0x1 ;  /* 0x0000000305047211 */ /* 0x000fe200078f08ff */
[----:B------:R-:W-:Y:S01]  /*0470*/  IMAD.IADD R16, R8, 0x1, -R11 ;  /* 0x0000000108107824 */ /* 0x000fe200078e0a0b */
[----:B------:R-:W-:Y:S01]  /*0480*/  SHF.R.S32.HI R12, RZ, 0x3, R10 ;  /* 0x00000003ff0c7819 */ /* 0x000fe2000001140a */
[----:B------:R-:W-:Y:S01]  /*0490*/  IMAD.IADD R8, R2, 0x1, -R0 ;  /* 0x0000000102087824 */ /* 0x000fe200078e0a00 */
[----:B------:R-:W-:Y:S01]  /*04a0*/  LOP3.LUT R4, R4, 0xfffffffe, RZ, 0xc0, !PT ;  /* 0xfffffffe04047812 */ /* 0x000fe200078ec0ff */
[----:B------:R-:W-:Y:S01]  /*04b0*/  ULDC.U8 UR10, c[0x0][0x3d0] ;  /* 0x0000f400000a7ab9 */ /* 0x000fe20000000000 */
[----:B------:R-:W-:Y:S01]  /*04c0*/  SHF.R.S32.HI R2, RZ, 0x1f, R9 ;  /* 0x0000001fff027819 */ /* 0x000fe20000011409 */
[----:B------:R-:W-:Y:S01]  /*04d0*/  IMAD.SHL.U32 R0, R12, 0x40, RZ ;  /* 0x000000400c007824 */ /* 0x000fe200078e00ff */
[C---:B------:R-:W-:Y:S01]  /*04e0*/  LOP3.LUT P4, RZ, R6.reuse, 0x2, RZ, 0xc0, !PT ;  /* 0x0000000206ff7812 */ /* 0x040fe2000788c0ff */
[----:B------:R-:W-:Y:S01]  /*04f0*/  IMAD.IADD R11, R3, 0x1, -R4 ;  /* 0x00000001030b7824 */ /* 0x000fe200078e0a04 */
[----:B------:R-:W-:Y:S01]  /*0500*/  SHF.R.S32.HI R3, RZ, 0x1f, R7 ;  /* 0x0000001fff037819 */ /* 0x000fe20000011407 */
[----:B------:R-:W-:Y:S01]  /*0510*/  IMAD.SHL.U32 R4, R6, 0x8, RZ ;  /* 0x0000000806047824 */ /* 0x000fe200078e00ff */
[----:B------:R-:W-:Y:S01]  /*0520*/  LOP3.LUT R0, R0, 0x1c0, RZ, 0xc0, !PT ;  /* 0x000001c000007812 */ /* 0x000fe200078ec0ff */
[----:B------:R-:W-:Y:S01]  /*0530*/  ULDC UR53, c[0x0][0x224] ;  /* 0x0000890000357ab9 */ /* 0x000fe20000000800 */
[----:B------:R-:W-:Y:S01]  /*0540*/  LEA.HI R17, R2, R9, RZ, 0x2 ;  /* 0x0000000902117211 */ /* 0x000fe200078f10ff */
[----:B------:R-:W-:Y:S01]  /*0550*/  @UP5 UIMAD UR57, UR36, UR52, URZ ;  /* 0x00000034243952a4 */ /* 0x000fe2000f8e023f */
[----:B------:R-:W-:Y:S01]  /*0560*/  SHF.R.U32.HI R2, RZ, 0x3, R0 ;  /* 0x00000003ff027819 */ /* 0x000fe20000011600 */
[----:B------:R1:W-:Y:S01]  /*0570*/  STL [R1+0x80], R4 ;  /* 0x0000800401007387 */ /* 0x0003e20000100800 */
[----:B------:R-:W-:Y:S01]  /*0580*/  LOP3.LUT R0, R0, 0x38, R4, 0xf8, !PT ;  /* 0x0000003800007812 */ /* 0x000fe200078ef804 */
[----:B------:R-:W-:Y:S01]  /*0590*/  ULDC.64 UR4, c[0x0][0x118] ;  /* 0x0000460000047ab9 */ /* 0x000fe20000000a00 */
[----:B------:R-:W-:Y:S01]  /*05a0*/  LEA.HI R12, R3, R7, RZ, 0x3 ;  /* 0x00000007030c7211 */ /* 0x000fe200078f18ff */
[----:B------:R-:W-:Y:S01]  /*05b0*/  ULOP3.LUT UR59, UR37, UR59, URZ, 0x3c, !UPT ;  /* 0x0000003b253b7292 */ /* 0x000fe2000f8e3c3f */
[----:B------:R-:W-:Y:S01]  /*05c0*/  LOP3.LUT R9, R0, R2, RZ, 0x3c, !PT ;  /* 0x0000000200097212 */ /* 0x000fe200078e3cff */
[----:B------:R-:W-:Y:S01]  /*05d0*/  IMAD.SHL.U32 R0, R6, 0x40, RZ ;  /* 0x0000004006007824 */ /* 0x000fe200078e00ff */
[----:B------:R-:W-:Y:S01]  /*05e0*/  LOP3.LUT R2, R12, 0xfffffff8, RZ, 0xc0, !PT ;  /* 0xfffffff80c027812 */ /* 0x000fe200078ec0ff */
[----:B------:R-:W-:Y:S01]  /*05f0*/  USHF.R.S32.HI UR60, URZ, 0x1f, UR37 ;  /* 0x0000001f3f3c7899 */ /* 0x000fe20008011425 */
[----:B------:R-:W-:Y:S01]  /*0600*/  LOP3.LUT P3, RZ, R6, 0x4, RZ, 0xc0, !PT ;  /* 0x0000000406ff7812 */ /* 0x000fe2000786c0ff */
[----:B------:R-:W-:Y:S01]  /*0610*/  UISETP.NE.AND UP6, UPT, UR10, URZ, UPT ;  /* 0x0000003f0a00728c */ /* 0x000fe2000bfc5270 */
[----:B------:R-:W-:Y:S01]  /*0620*/  LOP3.LUT R0, R0, 0x1c0, RZ, 0xc0, !PT ;  /* 0x000001c000007812 */ /* 0x000fe200078ec0ff */
[----:B------:R-:W-:Y:S01]  /*0630*/  IMAD.IADD R7, R7, 0x1, -R2 ;  /* 0x0000000107077824 */ /* 0x000fe200078e0a02 */
[----:B------:R-:W-:Y:S01]  /*0640*/  SHF.R.S32.HI R14, RZ, 0x7, R14 ;  /* 0x00000007ff0e7819 */ /* 0x000fe2000001140e */
[----:B------:R-:W-:Y:S01]  /*0650*/  IMAD.SHL.U32 R2, R13, 0x10, RZ ;  /* 0x000000100d027824 */ /* 0x000fe200078e00ff */
[----:B------:R-:W-:Y:S01]  /*0660*/  LOP3.LUT R5, R0, 0x8, R10, 0xf8, !PT ;  /* 0x0000000800057812 */ /* 0x000fe200078ef80a */
[----:B------:R-:W-:Y:S01]  /*0670*/  USHF.R.S32.HI UR61, URZ, 0x1f, UR37 ;  /* 0x0000001f3f3d7899 */ /* 0x000fe20008011425 */
[----:B------:R-:W-:Y:S01]  /*0680*/  LOP3.LUT R3, R8, 0x1, RZ, 0xc0, !PT ;  /* 0x0000000108037812 */ /* 0x000fe200078ec0ff */
[----:B------:R-:W-:Y:S01]  /*0690*/  UIMAD.WIDE.U32 UR42, UR38, UR44, URZ ;  /* 0x0000002c262a72a5 */ /* 0x000fe2000f8e003f */
[----:B------:R-:W-:Y:S01]  /*06a0*/  LOP3.LUT R6, R0, 0x10, R2, 0xf8, !PT ;  /* 0x0000001000067812 */ /* 0x000fe200078ef802 */
[----:B------:R-:W-:Y:S01]  /*06b0*/  IMAD.SHL.U32 R2, R11, 0x200, RZ ;  /* 0x000002000b027824 */ /* 0x000fe200078e00ff */
[----:B------:R-:W-:Y:S01]  /*06c0*/  ISETP.NE.U32.AND P0, PT, R3, 0x1, PT ;  /* 0x000000010300780c */ /* 0x000fe20003f05070 */
[----:B------:R-:W-:-:S02]  /*06d0*/  UIMAD UR54, UR39, UR44, URZ ;  /* 0x0000002c273672a4 */ /* 0x000fc4000f8e023f */
[C---:B------:R-:W-:Y:S01]  /*06e0*/  IMAD R3, R14.reuse, 0x800, R2 ;  /* 0x000008000e037824 */ /* 0x040fe200078e0202 */
[----:B-1----:R-:W-:Y:S01]  /*06f0*/  SHF.R.U32.HI R4, RZ, 0x3, R0 ;  /* 0x00000003ff047819 */ /* 0x002fe20000011600 */
[----:B------:R-:W-:Y:S01]  /*0700*/  IMAD.SHL.U32 R14, R14, 0x20, RZ ;  /* 0x000000200e0e7824 */ /* 0x000fe200078e00ff */
[----:B------:R-:W-:Y:S01]  /*0710*/  R2P PR, R8, 0x6 ;  /* 0x0000000608007804 */ /* 0x000fe20000000000 */
[----:B------:R-:W-:Y:S01]  /*0720*/  USHF.R.S32.HI UR56, URZ, 0x1f, UR49 ;  /* 0x0000001f3f387899 */ /* 0x000fe20008011431 */
[----:B------:R-:W-:Y:S01]  /*0730*/  LOP3.LUT R0, R5, R4, RZ, 0x3c, !PT ;  /* 0x0000000405007212 */ /* 0x000fe200078e3cff */
[----:B------:R-:W-:Y:S01]  /*0740*/  UIMAD UR53, UR7, UR53, URZ ;  /* 0x00000035073572a4 */ /* 0x000fe2000f8e023f */
[----:B------:R-:W-:Y:S01]  /*0750*/  LOP3.LUT R5, R6, 0x8, R10, 0xf8, !PT ;  /* 0x0000000806057812 */ /* 0x000fe200078ef80a */
[----:B------:R-:W-:Y:S01]  /*0760*/  IMAD.SHL.U32 R6, R11, 0x20, RZ ;  /* 0x000000200b067824 */ /* 0x000fe200078e00ff */
[----:B------:R-:W-:Y:S01]  /*0770*/  LOP3.LUT P6, RZ, R7, 0x2, RZ, 0xc0, !PT ;  /* 0x0000000207ff7812 */ /* 0x000fe200078cc0ff */
[----:B------:R-:W-:Y:S01]  /*0780*/  IMAD.IADD R0, R3, 0x1, R0 ;  /* 0x0000000103007824 */ /* 0x000fe200078e0200 */
[----:B------:R-:W-:Y:S01]  /*0790*/  LOP3.LUT R4, R2, R5, R4, 0xf6, !PT ;  /* 0x0000000502047212 */ /* 0x000fe200078ef604 */
[----:B------:R-:W-:Y:S01]  /*07a0*/  IMAD.SHL.U32 R5, R8, 0x40, RZ ;  /* 0x0000004008057824 */ /* 0x000fe200078e00ff */
[----:B------:R-:W-:Y:S01]  /*07b0*/  SHF.R.S32.HI R2, RZ, 0x6, R15 ;  /* 0x00000006ff027819 */ /* 0x000fe2000001140f */
[----:B------:R-:W-:Y:S01]  /*07c0*/  IMAD.U32 R3, RZ, RZ, UR15 ;  /* 0x0000000fff037e24 */ /* 0x000fe2000f8e00ff */
[C---:B------:R-:W-:Y:S01]  /*07d0*/  LOP3.LUT P5, RZ, R7.reuse, 0x4, RZ, 0xc0, !PT ;  /* 0x0000000407ff7812 */ /* 0x040fe200078ac0ff */
[----:B------:R-:W-:Y:S01]  /*07e0*/  IMAD.SHL.U32 R7, R7, 0x40, RZ ;  /* 0x0000004007077824 */ /* 0x000fe200078e00ff */
[----:B------:R1:W-:Y:S01]  /*07f0*/  STL [R1+0x88], R14 ;  /* 0x0000880e01007387 */ /* 0x0003e20000100800 */
[C---:B------:R-:W-:Y:S01]  /*0800*/  IMAD R10, R2.reuse, 0x200, R9 ;  /* 0x00000200020a7824 */ /* 0x040fe200078e0209 */
[----:B------:R-:W-:Y:S01]  /*0810*/  @!UP5 UIMAD UR52, UR8, UR52, URZ ;  /* 0x000000340834d2a4 */ /* 0x000fe2000f8e023f */
[----:B------:R-:W-:Y:S01]  /*0820*/  IMAD.SHL.U32 R3, R2, 0x8, RZ ;  /* 0x0000000802037824 */ /* 0x000fe200078e00ff */
[----:B------:R-:W-:Y:S01]  /*0830*/  LOP3.LUT R2, R5, 0x1c0, RZ, 0xc0, !PT ;  /* 0x000001c005027812 */ /* 0x000fe200078ec0ff */
[----:B------:R-:W-:Y:S01]  /*0840*/  IMAD.SHL.U32 R252, R0, 0x2, RZ ;  /* 0x0000000200fc7824 */ /* 0x000fe200078e00ff */
[----:B------:R-:W-:-:S02]  /*0850*/  USHF.R.S32.HI UR51, URZ, 0x1f, UR47 ;  /* 0x0000001f3f337899 */ /* 0x000fc4000801142f */
[----:B------:R-:W-:Y:S01]  /*0860*/  LOP3.LUT R3, R3, 0x18, RZ, 0xc0, !PT ;  /* 0x0000001803037812 */ /* 0x000fe200078ec0ff */
[----:B------:R-:W-:Y:S01]  /*0870*/  USHF.R.S32.HI UR50, URZ, 0x1f, UR46 ;  /* 0x0000001f3f327899 */ /* 0x000fe2000801142e */
[----:B------:R-:W-:Y:S01]  /*0880*/  SHF.R.U32.HI R5, RZ, 0x3, R2 ;  /* 0x00000003ff057819 */ /* 0x000fe20000011602 */
[----:B------:R-:W-:Y:S01]  /*0890*/  ULDC.U8 UR34, c[0x0][0x2d8] ;  /* 0x0000b60000227ab9 */ /* 0x000fe20000000000 */
[----:B------:R-:W-:Y:S02]  /*08a0*/  LOP3.LUT R9, R3, 0x20, R6, 0xf8, !PT ;  /* 0x0000002003097812 */ /* 0x000fe400078ef806 */
[----:B------:R-:W-:Y:S02]  /*08b0*/  LOP3.LUT R8, R5, R2, R3, 0x1e, !PT ;  /* 0x0000000205087212 */ /* 0x000fe400078e1e03 */
[----:B------:R-:W-:Y:S01]  /*08c0*/  LOP3.LUT R3, R2, 0x20, R14, 0xf8, !PT ;  /* 0x0000002002037812 */ /* 0x000fe200078ef80e */
[----:B------:R-:W-:-:S03]  /*08d0*/  IMAD.SHL.U32 R2, R16, 0x2, RZ ;  /* 0x0000000210027824 */ /* 0x000fc600078e00ff */
[----:B------:R-:W-:Y:S01]  /*08e0*/  LOP3.LUT R5, R3, R5, RZ, 0x3c, !PT ;  /* 0x0000000503057212 */ /* 0x000fe200078e3cff */
[--C-:B------:R-:W-:Y:S02]  /*08f0*/  IMAD R6, R18, 0x400, R2.reuse ;  /* 0x0000040012067824 */ /* 0x100fe400078e0202 */
[----:B------:R-:W-:Y:S02]  /*0900*/  IMAD.U32 R3, RZ, RZ, UR9 ;  /* 0x00000009ff037e24 */ /* 0x000fe4000f8e00ff */
[----:B------:R-:W-:Y:S01]  /*0910*/  IMAD R3, R13, 0x400, R2 ;  /* 0x000004000d037824 */ /* 0x000fe200078e0202 */
[----:B------:R-:W-:Y:S01]  /*0920*/  LOP3.LUT R2, R7, 0x1c0, RZ, 0xc0, !PT ;  /* 0x000001c007027812 */ /* 0x000fe200078ec0ff */
[----:B------:R-:W-:Y:S02]  /*0930*/  IMAD.IADD R15, R6, 0x1, R5 ;  /* 0x00000001060f7824 */ /* 0x000fe400078e0205 */
[----:B------:R-:W-:Y:S02]  /*0940*/  IMAD.SHL.U32 R5, R11, 0x8, RZ ;  /* 0x000000080b057824 */ /* 0x000fe400078e00ff */
[----:B------:R-:W-:-:S02]  /*0950*/  IMAD.SHL.U32 R7, R12, 0x40, RZ ;  /* 0x000000400c077824 */ /* 0x000fc400078e00ff */
[----:B-1----:R-:W-:Y:S01]  /*0960*/  IMAD.IADD R14, R3, 0x1, R8 ;  /* 0x00000001030e7824 */ /* 0x002fe200078e0208 */
[--C-:B------:R-:W-:Y:S01]  /*0970*/  SHF.R.U32.HI R3, RZ, 0x3, R2.reuse ;  /* 0x00000003ff037819 */ /* 0x100fe20000011602 */
[----:B------:R-:W-:Y:S01]  /*0980*/  IMAD.MOV.U32 R11, RZ, RZ, 0x40 ;  /* 0x00000040ff0b7424 */ /* 0x000fe200078e00ff */
[----:B------:R-:W-:Y:S01]  /*0990*/  LOP3.LUT R5, R2, 0x8, R5, 0xf8, !PT ;  /* 0x0000000802057812 */ /* 0x000fe200078ef805 */
[----:B------:R-:W-:Y:S01]  /*09a0*/  IMAD.MOV.U32 R6, RZ, RZ, 0x20 ;  /* 0x00000020ff067424 */ /* 0x000fe200078e00ff */
[----:B------:R-:W-:Y:S01]  /*09b0*/  LOP3.LUT R7, R7, 0xfffffe00, RZ, 0xc0, !PT ;  /* 0xfffffe0007077812 */ /* 0x000fe200078ec0ff */
[----:B------:R-:W-:Y:S01]  /*09c0*/  IMAD.MOV.U32 R12, RZ, RZ, -0x10 ;  /* 0xfffffff0ff0c7424 */ /* 0x000fe200078e00ff */
[----:B------:R-:W-:Y:S02]  /*09d0*/  LOP3.LUT R2, R3, R9, R2, 0x1e, !PT ;  /* 0x0000000903027212 */ /* 0x000fe400078e1e02 */
[----:B------:R-:W-:Y:S01]  /*09e0*/  LOP3.LUT R3, R5, R3, RZ, 0x3c, !PT ;  /* 0x0000000305037212 */ /* 0x000fe200078e3cff */
[----:B------:R-:W-:Y:S01]  /*09f0*/  IMAD R8, R18, 0x400, R7 ;  /* 0x0000040012087824 */ /* 0x000fe200078e0207 */
[----:B------:R-:W-:Y:S01]  /*0a00*/  SHF.R.S32.HI R5, RZ, 0x2, R17 ;  /* 0x00000002ff057819 */ /* 0x000fe20000011411 */
[----:B------:R-:W-:Y:S01]  /*0a10*/  IMAD R9, R13, 0x400, R7 ;  /* 0x000004000d097824 */ /* 0x000fe200078e0207 */
[----:B------:R-:W-:Y:S01]  /*0a20*/  LOP3.LUT R7, R2, R7, RZ, 0xfc, !PT ;  /* 0x0000000702077212 */ /* 0x000fe200078efcff */
[----:B------:R-:W-:Y:S01]  /*0a30*/  IMAD.IADD R8, R8, 0x1, R3 ;  /* 0x0000000108087824 */ /* 0x000fe200078e0203 */
[----:B------:R-:W-:Y:S01]  /*0a40*/  SEL R2, R11, 0xffffffc0, !P3 ;  /* 0xffffffc00b027807 */ /* 0x000fe20005800000 */
[----:B------:R-:W-:Y:S01]  /*0a50*/  IMAD.IADD R9, R3, 0x1, R9 ;  /* 0x0000000103097824 */ /* 0x000fe200078e0209 */
[----:B------:R-:W-:Y:S01]  /*0a60*/  SEL R3, R6, 0xffffffe0, !P4 ;  /* 0xffffffe006037807 */ /* 0x000fe20006000000 */
[----:B------:R-:W-:Y:S01]  /*0a70*/  IMAD R13, R18, 0x10, R5 ;  /* 0x00000010120d7824 */ /* 0x000fe200078e0205 */
[----:B------:R-:W-:Y:S01]  /*0a80*/  SEL R6, R6, 0xffffffe0, !P6 ;  /* 0xffffffe006067807 */ /* 0x000fe20007000000 */
[----:B------:R-:W-:Y:S01]  /*0a90*/  IMAD.SHL.U32 R5, R10, 0x2, RZ ;  /* 0x000000020a057824 */ /* 0x000fe200078e00ff */
[----:B------:R-:W-:Y:S01]  /*0aa0*/  SEL R10, R12, 0x10, !P0 ;  /* 0x000000100c0a7807 */ /* 0x000fe20004000000 */
[----:B------:R-:W-:Y:S01]  /*0ab0*/  IMAD R16, R0, 0x2, R2 ;  /* 0x0000000200107824 */ /* 0x000fe200078e0202 */
[----:B------:R1:W-:Y:S01]  /*0ac0*/  STL [R1+0x3c], R13 ;  /* 0x00003c0d01007387 */ /* 0x0003e20000100800 */
[----:B------:R-:W-:Y:S01]  /*0ad0*/  LEA R12, R14, 0xc000, 0x1 ;  /* 0x0000c0000e0c7811 */ /* 0x000fe200078e08ff */
[----:B------:R-:W-:Y:S01]  /*0ae0*/  IMAD.SHL.U32 R8, R8, 0x2, RZ ;  /* 0x0000000208087824 */ /* 0x000fe200078e00ff */
[----:B------:R-:W-:Y:S01]  /*0af0*/  LEA R9, R9, 0x12000, 0x1 ;  /* 0x0001200009097811 */ /* 0x000fe200078e08ff */
[----:B------:R2:W-:Y:S04]  /*0b00*/  STL [R1+0x38], R5 ;  /* 0x0000380501007387 */ /* 0x0005e80000100800 */
[----:B------:R-:W-:Y:S01]  /*0b10*/  STL [R1], R16 ;  /* 0x0000001001007387 */ /* 0x000fe20000100800 */
[----:B-1----:R-:W-:-:S02]  /*0b20*/  IMAD R13, R0, 0x2, R3 ;  /* 0x00000002000d7824 */ /* 0x002fc400078e0203 */
[----:B------:R-:W-:Y:S02]  /*0b30*/  IMAD.IADD R3, R3, 0x1, R16 ;  /* 0x0000000103037824 */ /* 0x000fe400078e0210 */
[----:B------:R-:W-:Y:S01]  /*0b40*/  IMAD.IADD R0, R2, 0x1, R13 ;  /* 0x0000000102007824 */ /* 0x000fe200078e020d */
[----:B------:R1:W-:Y:S01]  /*0b50*/  STL [R1+0x4], R13 ;  /* 0x0000040d01007387 */ /* 0x0003e20000100800 */
[----:B--2---:R-:W-:Y:S01]  /*0b60*/  SEL R5, R11, 0xffffffc0, !P5 ;  /* 0xffffffc00b057807 */ /* 0x004fe20006800000 */
[----:B------:R-:W-:Y:S02]  /*0b70*/  IMAD R2, R4, 0x2, R2 ;  /* 0x0000000204027824 */ /* 0x000fe400078e0202 */
[----:B------:R2:W-:Y:S04]  /*0b80*/  STL [R1+0x2c], R3 ;  /* 0x00002c0301007387 */ /* 0x0005e80000100800 */
[----:B------:R3:W-:Y:S01]  /*0b90*/  STL [R1+0x10], R0 ;  /* 0x0000100001007387 */ /* 0x0007e20000100800 */
[----:B-1----:R-:W-:-:S02]  /*0ba0*/  IMAD.SHL.U32 R13, R15, 0x2, RZ ;  /* 0x000000020f0d7824 */ /* 0x002fc400078e00ff */
[----:B--2---:R-:W-:-:S03]  /*0bb0*/  IMAD.SHL.U32 R3, R4, 0x2, RZ ;  /* 0x0000000204037824 */ /* 0x004fc600078e00ff */
[C---:B------:R-:W-:Y:S01]  /*0bc0*/  IADD3 R11, R13.reuse, 0x20, RZ ;  /* 0x000000200d0b7810 */ /* 0x040fe20007ffe0ff */
[----:B------:R-:W-:Y:S01]  /*0bd0*/  STL [R1+0x50], R13 ;  /* 0x0000500d01007387 */ /* 0x000fe20000100800 */
[C---:B------:R-:W-:Y:S01]  /*0be0*/  IADD3 R4, R12.reuse, 0x40, RZ ;  /* 0x000000400c047810 */ /* 0x040fe20007ffe0ff */
[C---:B---3--:R-:W-:Y:S01]  /*0bf0*/  IMAD.IADD R0, R13.reuse, 0x1, R10 ;  /* 0x000000010d007824 */ /* 0x048fe200078e020a */
[----:B------:R-:W-:Y:S01]  /*0c00*/  @P1 IADD3 R11, R13, -0x20, RZ ;  /* 0xffffffe00d0b1810 */ /* 0x000fe20007ffe0ff */
[----:B------:R-:W-:Y:S01]  /*0c10*/  STL [R1+0x70], R12 ;  /* 0x0000700c01007387 */ /* 0x000fe20000100800 */
[----:B------:R-:W-:-:S03]  /*0c20*/  @P2 IADD3 R4, R12, -0x40, RZ ;  /* 0xffffffc00c042810 */ /* 0x000fc60007ffe0ff */
        /* <DEDUP_REMOVED lines=19> */
[----:B------:R2:W-:Y:S02]  /*0d60*/  STL [R1+0x24], R4 ;  /* 0x0000240401007387 */ /* 0x0005e40000100800 */
.L_x_373:
        /* <DEDUP_REMOVED lines=53> */
.L_x_345:
        /* <DEDUP_REMOVED lines=59> */
.L_x_347:
        /* <DEDUP_REMOVED lines=18> */
.L_x_348:
        /* <DEDUP_REMOVED lines=71> */
.L_x_349:
[----:B------:R-:W-:Y:S02]  /*1a00*/  UMOV UR8, UR53 ;  /* 0x0000003500087c82 */ /* 0x000fe40008000000 */
.L_x_350:
        /* <DEDUP_REMOVED lines=22> */
[----:B------:R-:W-:-:S03]  /*1b70*/  SHF.R.S32.HI R27, RZ, 0x3, R27 ;  /* 0x00000003ff1b7819 */ /* 0x000fc6000001141b */
[----:B------:R-:W-:Y:S01]  /*1b80*/  UIMAD UR11, UR15, UR7, UR6 ;  /* 0x000000070f0b72a4 */ /* 0x000fe2000f8e0206 */
[----:B------:R-:W-:Y:S01]  /*1b90*/  SHF.R.S32.HI R20, RZ, 0x1f, R27 ;  /* 0x0000001fff147819 */ /* 0x000fe2000001141b */
[----:B------:R-:W-:Y:S01]  /*1ba0*/  UIADD3 UR6, UR15, UR8, URZ ;  /* 0x000000080f067290 */ /* 0x000fe2000fffe03f */
[----:B------:R-:W-:Y:S02]  /*1bb0*/  IADD3 R5, P0, R27, UR15, RZ ;  /* 0x0000000f1b057c10 */ /* 0x000fe4000ff1e0ff */
[----:B------:R-:W-:Y:S02]  /*1bc0*/  ULDC.64 UR8, c[0x0][0x3c8] ;  /* 0x0000f20000087ab9 */ /* 0x000fe40000000a00 */
[----:B------:R-:W-:Y:S01]  /*1bd0*/  IADD3.X R9, R20, UR24, RZ, P0, !PT ;  /* 0x0000001814097c10 */ /* 0x000fe200087fe4ff */
[----:B------:R-:W-:Y:S02]  /*1be0*/  UMOV UR24, 0x4 ;  /* 0x0000000400187882 */ /* 0x000fe40000000000 */
[----:B------:R-:W-:-:S02]  /*1bf0*/  UIMAD.WIDE UR6, UR6, UR24, UR8 ;  /* 0x00000018060672a5 */ /* 0x000fc4000f8e0208 */
        /* <DEDUP_REMOVED lines=13> */
[----:B------:R-:W-:Y:S01]  /*1cd0*/  IADD3.X R9, R7, UR28, R5, P0, !PT ;  /* 0x0000001c07097c10 */ /* 0x000fe200087fe405 */
[----:B------:R-:W-:Y:S01]  /*1ce0*/  IMAD.U32 R5, RZ, RZ, UR15 ;  /* 0x0000000fff057e24 */ /* 0x000fe2000f8e00ff */
[----:B------:R-:W-:Y:S01]  /*1cf0*/  IADD3 R6, P0, R14, UR22, RZ ;  /* 0x000000160e067c10 */ /* 0x000fe2000ff1e0ff */
[----:B------:R-:W-:-:S02]  /*1d00*/  USHF.R.S32.HI UR12, URZ, 0x1f, UR6 ;  /* 0x0000001f3f0c7899 */ /* 0x000fc40008011406 */
[----:B------:R-:W-:Y:S01]  /*1d10*/  IMAD.WIDE.U32 R8, R11, c[0x0][0x1a8], R8 ;  /* 0x00006a000b087a25 */ /* 0x000fe200078e0008 */
[----:B------:R-:W-:Y:S01]  /*1d20*/  IADD3.X R7, R15, UR23, RZ, P0, !PT ;  /* 0x000000170f077c10 */ /* 0x000fe200087fe4ff */
[----:B------:R-:W-:Y:S02]  /*1d30*/  ULEA.HI UR12, UR12, UR6, URZ, 0x6 ;  /* 0x000000060c0c7291 */ /* 0x000fe4000f8f303f */
[----:B------:R-:W-:Y:S01]  /*1d40*/  ULDC.64 UR22, c[0x0][0x200] ;  /* 0x0000800000167ab9 */ /* 0x000fe20000000a00 */
[----:B------:R-:W-:Y:S01]  /*1d50*/  LEA R28, P2, R8, c[0x0][0x160], 0x1 ;  /* 0x00005800081c7a11 */ /* 0x000fe200078408ff */
[----:B------:R-:W-:Y:S01]  /*1d60*/  IMAD.WIDE.U32 R6, R5, c[0x0][0x370], R6 ;  /* 0x0000dc0005067a25 */ /* 0x000fe200078e0006 */
[----:B-----5:R-:W-:Y:S01]  /*1d70*/  SHF.R.S32.HI R5, RZ, 0x1f, R22 ;  /* 0x0000001fff057819 */ /* 0x020fe20000011416 */
[----:B------:R-:W-:Y:S02]  /*1d80*/  USHF.R.S32.HI UR12, URZ, 0x6, UR12 ;  /* 0x000000063f0c7899 */ /* 0x000fe4000801140c */
[----:B------:R-:W-:Y:S01]  /*1d90*/  UIMAD.WIDE UR6, UR13, UR24, UR22 ;  /* 0x000000180d0672a5 */ /* 0x000fe2000f8e0216 */
[----:B------:R-:W-:Y:S01]  /*1da0*/  LEA.HI R5, R5, R22, RZ, 0x5 ;  /* 0x0000001605057211 */ /* 0x000fe200078f28ff */
[----:B------:R-:W-:Y:S01]  /*1db0*/  UISETP.LT.AND UP1, UPT, URZ, UR12, UPT ;  /* 0x0000000c3f00728c */ /* 0x000fe2000bf21270 */
[----:B------:R-:W-:-:S02]  /*1dc0*/  IADD3 R7, R7, UR11, RZ ;  /* 0x0000000b07077c10 */ /* 0x000fc4000fffe0ff */
[----:B------:R-:W-:Y:S01]  /*1dd0*/  LOP3.LUT R10, R5, 0xffffffe0, RZ, 0xc0, !PT ;  /* 0xffffffe0050a7812 */ /* 0x000fe200078ec0ff */
[----:B------:R-:W-:Y:S01]  /*1de0*/  USEL UR12, URZ, UR12, !UP1 ;  /* 0x0000000c3f0c7287 */ /* 0x000fe2000c800000 */
[----:B------:R-:W-:Y:S01]  /*1df0*/  SHF.R.S32.HI R5, RZ, 0x5, R5 ;  /* 0x00000005ff057819 */ /* 0x000fe20000011405 */
[----:B------:R-:W-:Y:S01]  /*1e00*/  IMAD.WIDE.U32 R6, R11, c[0x0][0x378], R6 ;  /* 0x0000de000b067a25 */ /* 0x000fe200078e0006 */
[----:B------:R-:W-:Y:S01]  /*1e10*/  IADD3 R11, R9, UR16, RZ ;  /* 0x00000010090b7c10 */ /* 0x000fe2000fffe0ff */
[----:B------:R-:W-:Y:S02]  /*1e20*/  UISETP.GT.AND UP1, UPT, UR29, UR12, UPT ;  /* 0x0000000c1d00728c */ /* 0x000fe4000bf24270 */
[----:B------:R-:W-:Y:S01]  /*1e30*/  IMAD.IADD R22, R22, 0x1, -R10 ;  /* 0x0000000116167824 */ /* 0x000fe200078e0a0a */
[----:B------:R-:W-:Y:S01]  /*1e40*/  IADD3 R7, R7, UR14, RZ ;  /* 0x0000000e07077c10 */ /* 0x000fe2000fffe0ff */
[----:B------:R-:W-:Y:S01]  /*1e50*/  IMAD R9, R20, c[0x0][0x370], RZ ;  /* 0x0000dc0014097a24 */ /* 0x000fe200078e02ff */
[----:B------:R-:W-:Y:S01]  /*1e60*/  LEA.HI.X R29, R8, c[0x0][0x164], R11, 0x1, P2 ;  /* 0x00005900081d7a11 */ /* 0x000fe200010f0c0b */
[----:B------:R-:W-:-:S02]  /*1e70*/  IMAD R5, R5, UR48, R22 ;  /* 0x0000003005057c24 */ /* 0x000fc4000f8e0216 */
[C---:B------:R-:W-:Y:S02]  /*1e80*/  IMAD R9, R27.reuse, c[0x0][0x374], R9 ;  /* 0x0000dd001b097a24 */ /* 0x040fe400078e0209 */
[----:B------:R-:W-:Y:S01]  /*1e90*/  IMAD.WIDE.U32 R6, R27, c[0x0][0x370], R6 ;  /* 0x0000dc001b067a25 */ /* 0x000fe200078e0006 */
[C---:B------:R-:W-:Y:S01]  /*1ea0*/  IADD3 R10, P0, R5.reuse, UR20, RZ ;  /* 0x00000014050a7c10 */ /* 0x040fe2000ff1e0ff */
[----:B------:R1:W-:Y:S03]  /*1eb0*/  STL.64 [R1+0x48], R28 ;  /* 0x0000481c01007387 */ /* 0x0003e60000100a00 */
[----:B------:R-:W-:Y:S01]  /*1ec0*/  LEA.HI.X.SX32 R8, R5, UR17, 0x1, P0 ;  /* 0x0000001105087c11 */ /* 0x000fe200080f0eff */
[----:B------:R-:W-:Y:S01]  /*1ed0*/  IMAD.IADD R5, R7, 0x1, R9 ;  /* 0x0000000107057824 */ /* 0x000fe200078e0209 */
[----:B------:R-:W-:Y:S02]  /*1ee0*/  LEA R30, P3, R6, c[0x0][0x330], 0x1 ;  /* 0x0000cc00061e7a11 */ /* 0x000fe400078608ff */
[----:B------:R-:W-:-:S02]  /*1ef0*/  LEA R16, P2, R10, c[0x0][0x350], 0x2 ;  /* 0x0000d4000a107a11 */ /* 0x000fc400078410ff */
[----:B------:R-:W-:Y:S02]  /*1f00*/  LEA.HI.X R31, R6, c[0x0][0x334], R5, 0x1, P3 ;  /* 0x0000cd00061f7a11 */ /* 0x000fe400018f0c05 */
[----:B------:R-:W-:Y:S02]  /*1f10*/  LEA.HI.X R17, R10, c[0x0][0x354], R8, 0x2, P2 ;  /* 0x0000d5000a117a11 */ /* 0x000fe400010f1408 */
[----:B------:R-:W-:Y:S01]  /*1f20*/  PLOP3.LUT P0, PT, PT, PT, UP1, 0x80, 0x0 ;  /* 0x000000000000781c */ /* 0x000fe20003f0f018 */
[----:B------:R1:W-:Y:S04]  /*1f30*/  STL.64 [R1+0x40], R30 ;  /* 0x0000401e01007387 */ /* 0x0003e80000100a00 */
[----:B------:R1:W-:Y:S08]  /*1f40*/  STL.64 [R1+0x30], R16 ;  /* 0x0000301001007387 */ /* 0x0003f00000100a00 */
[----:B------:R-:W-:Y:S05]  /*1f50*/  @P0 BRA `(.L_x_351) ;  /* 0x000007d000000947 */ /* 0x000fea0003800000 */
        /* <DEDUP_REMOVED lines=18> */
.L_x_352:
        /* <DEDUP_REMOVED lines=18> */
.L_x_353:
        /* <DEDUP_REMOVED lines=29> */
.L_x_355:
[----:B------:R-:W-:Y:S05]  /*2370*/  BSYNC B0 ;  /* 0x0000000000007941 */ /* 0x000fea0003800000 */
.L_x_354:
[----:B--2---:R-:W-:Y:S01]  /*2380*/  IADD3 R4, R27, 0x20, RZ ;  /* 0x000000201b047810 */ /* 0x004fe20007ffe0ff */
        /* <DEDUP_REMOVED lines=15> */
.L_x_357:
[----:B------:R-:W-:Y:S05]  /*2480*/  BSYNC B0 ;  /* 0x0000000000007941 */ /* 0x000fea0003800000 */
.L_x_356:
[----:B------:R-:W-:Y:S01]  /*2490*/  ULDC.64 UR6, c[0x0][0x3a8] ;  /* 0x0000ea0000067ab9 */ /* 0x000fe20000000a00 */
[----:B--2---:R-:W-:Y:S01]  /*24a0*/  IMAD.U32 R4, RZ, RZ, UR18 ;  /* 0x00000012ff047e24 */ /* 0x004fe2000f8e00ff */
        /* <DEDUP_REMOVED lines=25> */
.L_x_359:
[----:B------:R-:W-:Y:S05]  /*2640*/  BSYNC B0 ;  /* 0x0000000000007941 */ /* 0x000fea0003800000 */
.L_x_358:
[----:B------:R-:W-:Y:S05]  /*2650*/  @P0 BRA `(.L_x_360) ;  /* 0x0000616000000947 */ /* 0x000fea0003800000 */
[----:B--2---:R-:W-:Y:S02]  /*2660*/  IADD3 R4, P0, R27, 0x20, RZ ;  /* 0x000000201b047810 */ /* 0x004fe40007f1e0ff */
        /* <DEDUP_REMOVED lines=12> */
.L_x_351:
[----:B------:R-:W2:Y:S01]  /*2730*/  LDL R26, [R1+0x38] ;  /* 0x00003800011a7983 */ /* 0x000ea20000100800 */
[----:B------:R-:W-:Y:S01]  /*2740*/  ULDC.64 UR14, c[0x0][0x198] ;  /* 0x00006600000e7ab9 */ /* 0x000fe20000000a00 */
[----:B------:R-:W-:Y:S01]  /*2750*/  IMAD.U32 R6, RZ, RZ, UR18 ;  /* 0x00000012ff067e24 */ /* 0x000fe2000f8e00ff */
[----:B------:R-:W-:Y:S01]  /*2760*/  UIMAD UR11, UR19, UR14, URZ ;  /* 0x0000000e130b72a4 */ /* 0x000fe2000f8e023f */
[----:B------:R-:W-:Y:S01]  /*2770*/  IMAD.U32 R8, RZ, RZ, UR18 ;  /* 0x00000012ff087e24 */ /* 0x000fe2000f8e00ff */
[----:B------:R-:W-:Y:S01]  /*2780*/  ULDC.64 UR16, c[0x0][0x1a0] ;  /* 0x0000680000107ab9 */ /* 0x000fe20000000a00 */
[----:B------:R-:W-:Y:S01]  /*2790*/  IADD3 R5, R27, 0x20, RZ ;  /* 0x000000201b057810 */ /* 0x000fe20007ffe0ff */
[----:B------:R-:W-:Y:S01]  /*27a0*/  UIMAD UR16, UR19, UR16, URZ ;  /* 0x00000010131072a4 */ /* 0x000fe2000f8e023f */
[----:B------:R-:W-:Y:S01]  /*27b0*/  IMAD.WIDE.U32 R6, R6, c[0x0][0x1a0], R14 ;  /* 0x0000680006067a25 */ /* 0x000fe200078e000e */
[----:B------:R-:W-:-:S02]  /*27c0*/  UIMAD UR15, UR18, UR15, UR11 ;  /* 0x0000000f120f72a4 */ /* 0x000fc4000f8e020b */
[----:B------:R-:W-:Y:S01]  /*27d0*/  UIMAD UR13, UR32, -0x40, UR21 ;  /* 0xffffffc0200d78a4 */ /* 0x000fe2000f8e0215 */
[----:B------:R-:W-:Y:S01]  /*27e0*/  IMAD.WIDE.U32 R8, R8, c[0x0][0x198], R14 ;  /* 0x0000660008087a25 */ /* 0x000fe200078e000e */
[----:B------:R-:W-:Y:S01]  /*27f0*/  UIMAD UR11, UR8, -0x40, UR31 ;  /* 0xffffffc0080b78a4 */ /* 0x000fe2000f8e021f */
[----:B------:R-:W-:Y:S01]  /*2800*/  IADD3 R6, P3, R6, UR25, RZ ;  /* 0x0000001906067c10 */ /* 0x000fe2000ff7e0ff */
[----:B------:R-:W-:Y:S02]  /*2810*/  UIMAD UR17, UR18, UR17, UR16 ;  /* 0x00000011121172a4 */ /* 0x000fe4000f8e0210 */
[C---:B------:R-:W-:Y:S02]  /*2820*/  ISETP.GE.AND P2, PT, R5.reuse, UR13, PT ;  /* 0x0000000d05007c0c */ /* 0x040fe4000bf46270 */
[----:B------:R-:W-:Y:S01]  /*2830*/  ISETP.GE.AND P1, PT, R5, UR11, PT ;  /* 0x0000000b05007c0c */ /* 0x000fe2000bf26270 */
[----:B------:R-:W-:Y:S01]  /*2840*/  IMAD.U32 R5, RZ, RZ, UR15 ;  /* 0x0000000fff057e24 */ /* 0x000fe2000f8e00ff */
[----:B------:R-:W-:-:S02]  /*2850*/  MOV R10, UR17 ;  /* 0x00000011000a7c02 */ /* 0x000fc40008000f00 */
[----:B------:R-:W-:Y:S01]  /*2860*/  IADD3 R8, P0, R8, UR27, RZ ;  /* 0x0000001b08087c10 */ /* 0x000fe2000ff1e0ff */
[----:B------:R-:W-:Y:S01]  /*2870*/  IMAD.MOV.U32 R23, RZ, RZ, 0x40 ;  /* 0x00000040ff177424 */ /* 0x000fe200078e00ff */
[----:B------:R-:W-:Y:S01]  /*2880*/  IADD3.X R7, R7, UR26, R10, P3, !PT ;  /* 0x0000001a07077c10 */ /* 0x000fe20009ffe40a */
[C---:B------:R-:W-:Y:S01]  /*2890*/  IMAD R10, R12.reuse, c[0x0][0x1b8], RZ ;  /* 0x00006e000c0a7a24 */ /* 0x040fe200078e02ff */
[----:B------:R-:W-:Y:S01]  /*28a0*/  IADD3.X R9, R9, UR30, R5, P0, !PT ;  /* 0x0000001e09097c10 */ /* 0x000fe200087fe405 */
[----:B------:R-:W-:Y:S02]  /*28b0*/  IMAD R5, R12, c[0x0][0x1b0], RZ ;  /* 0x00006c000c057a24 */ /* 0x000fe400078e02ff */
[----:B------:R-:W-:-:S04]  /*28c0*/  IMAD.WIDE.U32 R12, R23, c[0x0][0x370], RZ ;  /* 0x0000dc00170c7a25 */ /* 0x000fc800078e00ff */
[----:B-1----:R-:W-:Y:S01]  /*28d0*/  IMAD R15, R23, c[0x0][0x374], RZ ;  /* 0x0000dd00170f7a24 */ /* 0x002fe200078e02ff */
[----:B------:R-:W-:-:S04]  /*28e0*/  @!P1 IADD3 R14, P0, R30, R12, RZ ;  /* 0x0000000c1e0e9210 */ /* 0x000fc80007f1e0ff */
[----:B------:R-:W-:Y:S02]  /*28f0*/  @!P1 IADD3.X R15, R31, R13, R15, P0, !PT ;  /* 0x0000000d1f0f9210 */ /* 0x000fe400007fe40f */
[----:B------:R-:W-:Y:S01]  /*2900*/  @!P2 IADD3 R18, P0, R27, 0x20, RZ ;  /* 0x000000201b12a810 */ /* 0x000fe20007f1e0ff */
[C---:B------:R-:W-:Y:S02]  /*2910*/  IMAD R10, R4.reuse, c[0x0][0x1bc], R10 ;  /* 0x00006f00040a7a24 */ /* 0x040fe400078e020a */
[C---:B------:R-:W-:Y:S02]  /*2920*/  IMAD R11, R4.reuse, c[0x0][0x1b4], R5 ;  /* 0x00006d00040b7a24 */ /* 0x040fe400078e0205 */
[----:B------:R-:W-:-:S04]  /*2930*/  IMAD.WIDE.U32 R6, R4, c[0x0][0x1b8], R6 ;  /* 0x00006e0004067a25 */ /* 0x000fc800078e0006 */
[----:B------:R-:W-:-:S04]  /*2940*/  IMAD.WIDE.U32 R4, R4, c[0x0][0x1b0], R8 ;  /* 0x00006c0004047a25 */ /* 0x000fc800078e0008 */
[----:B------:R-:W-:Y:S01]  /*2950*/  @!P2 IMAD.X R9, RZ, RZ, R20, P0 ;  /* 0x000000ffff09a224 */ /* 0x000fe200000e0614 */
[----:B------:R-:W-:Y:S02]  /*2960*/  PLOP3.LUT P0, PT, PT, PT, UP6, 0x80, 0x0 ;  /* 0x000000000000781c */ /* 0x000fe40003f0f068 */
[C---:B------:R-:W-:Y:S02]  /*2970*/  ISETP.GE.AND P3, PT, R27.reuse, UR13, PT ;  /* 0x0000000d1b007c0c */ /* 0x040fe4000bf66270 */
[----:B------:R-:W-:Y:S02]  /*2980*/  @!P2 IADD3 R8, P4, R27, 0x20, RZ ;  /* 0x000000201b08a810 */ /* 0x000fe40007f9e0ff */
[----:B------:R-:W-:-:S03]  /*2990*/  IADD3 R7, R7, R10, RZ ;  /* 0x0000000a07077210 */ /* 0x000fc60007ffe0ff */
[----:B------:R-:W-:-:S04]  /*29a0*/  @!P2 IMAD.X R12, RZ, RZ, R20, P4 ;  /* 0x000000ffff0ca224 */ /* 0x000fc800020e0614 */
[----:B------:R-:W-:Y:S01]  /*29b0*/  @P0 BAR.SYNC.DEFER_BLOCKING 0x0 ;  /* 0x0000000000000b1d */ /* 0x000fe20000010000 */
[----:B------:R-:W-:Y:S01]  /*29c0*/  IADD3 R5, R5, R11, RZ ;  /* 0x0000000b05057210 */ /* 0x000fe20007ffe0ff */
[----:B------:R-:W-:Y:S01]  /*29d0*/  @!P2 IMAD R17, R12, c[0x0][0x1a0], RZ ;  /* 0x000068000c11aa24 */ /* 0x000fe200078e02ff */
[----:B------:R-:W-:Y:S01]  /*29e0*/  @!P2 MOV R11, R7 ;  /* 0x00000007000ba202 */ /* 0x000fe20000000f00 */
[----:B------:R-:W-:Y:S02]  /*29f0*/  @!P2 IMAD.MOV.U32 R10, RZ, RZ, R6 ;  /* 0x000000ffff0aa224 */ /* 0x000fe400078e0006 */
[----:B------:R-:W-:Y:S01]  /*2a00*/  @!P3 IMAD R19, R20, c[0x0][0x1a0], RZ ;  /* 0x000068001413ba24 */ /* 0x000fe200078e02ff */
[----:B------:R-:W-:Y:S01]  /*2a10*/  @!P2 MOV R12, R4 ;  /* 0x00000004000ca202 */ /* 0x000fe20000000f00 */
[----:B------:R-:W-:Y:S02]  /*2a20*/  @!P2 IMAD R16, R9, c[0x0][0x198], RZ ;  /* 0x000066000910aa24 */ /* 0x000fe400078e02ff */
[----:B------:R-:W-:-:S02]  /*2a30*/  @!P2 IMAD R17, R8, c[0x0][0x1a4], R17 ;  /* 0x000069000811aa24 */ /* 0x000fc400078e0211 */
[----:B------:R-:W-:-:S04]  /*2a40*/  @!P2 IMAD.WIDE.U32 R8, R8, c[0x0][0x1a0], R10 ;  /* 0x000068000808aa25 */ /* 0x000fc800078e000a */
[----:B------:R-:W-:Y:S02]  /*2a50*/  @!P2 IMAD.MOV.U32 R13, RZ, RZ, R5 ;  /* 0x000000ffff0da224 */ /* 0x000fe400078e0005 */
[C---:B------:R-:W-:Y:S02]  /*2a60*/  @!P3 IMAD R10, R27.reuse, c[0x0][0x1a4], R19 ;  /* 0x000069001b0aba24 */ /* 0x040fe400078e0213 */
[----:B------:R-:W-:-:S04]  /*2a70*/  @!P3 IMAD.WIDE.U32 R6, R27, c[0x0][0x1a0], R6 ;  /* 0x000068001b06ba25 */ /* 0x000fc800078e0006 */
[C---:B------:R-:W-:Y:S01]  /*2a80*/  @!P2 IMAD R21, R18.reuse, c[0x0][0x19c], R16 ;  /* 0x000067001215aa24 */ /* 0x040fe200078e0210 */
[----:B------:R-:W-:Y:S01]  /*2a90*/  @!P3 IADD3 R7, R7, R10, RZ ;  /* 0x0000000a0707b210 */ /* 0x000fe20007ffe0ff */
[----:B------:R-:W-:Y:S01]  /*2aa0*/  @!P2 IMAD.WIDE.U32 R18, R18, c[0x0][0x198], R12 ;  /* 0x000066001212aa25 */ /* 0x000fe200078e000c */
[----:B------:R-:W-:Y:S02]  /*2ab0*/  @!P3 LEA R12, P5, R6, c[0x0][0x170], 0x1 ;  /* 0x00005c00060cba11 */ /* 0x000fe400078a08ff */
[----:B------:R-:W-:Y:S01]  /*2ac0*/  @!P2 LEA R10, P4, R8, c[0x0][0x170], 0x1 ;  /* 0x00005c00080aaa11 */ /* 0x000fe200078808ff */
[----:B------:R-:W-:Y:S01]  /*2ad0*/  @!P3 IMAD R11, R20, c[0x0][0x198], RZ ;  /* 0x00006600140bba24 */ /* 0x000fe200078e02ff */
[----:B------:R-:W-:Y:S01]  /*2ae0*/  @!P3 LEA.HI.X R13, R6, c[0x0][0x174], R7, 0x1, P5 ;  /* 0x00005d00060dba11 */ /* 0x000fe200028f0c07 */
[----:B------:R-:W-:Y:S02]  /*2af0*/  @!P2 IMAD.IADD R9, R9, 0x1, R17 ;  /* 0x000000010909a824 */ /* 0x000fe400078e0211 */
[----:B------:R-:W-:-:S03]  /*2b00*/  @!P3 IMAD R20, R27, c[0x0][0x19c], R11 ;  /* 0x000067001b14ba24 */ /* 0x000fc600078e020b */
[----:B------:R-:W-:Y:S01]  /*2b10*/  @!P2 LEA.HI.X R11, R8, c[0x0][0x174], R9, 0x1, P4 ;  /* 0x00005d00080baa11 */ /* 0x000fe200020f0c09 */
        /* <DEDUP_REMOVED lines=18> */
[----:B------:R-:W-:-:S03]  /*2c40*/  ISETP.GE.AND P0, PT, R27, UR11, PT ;  /* 0x0000000b1b007c0c */ /* 0x000fc6000bf06270 */
[----:B------:R-:W0:Y:S04]  /*2c50*/  LDGDEPBAR ;  /* 0x00000000000079af */ /* 0x000e280000000000 */
[----:B--2---:R-:W2:Y:S06]  /*2c60*/  LDL R10, [R1+0x3c] ;  /* 0x00003c00010a7983 */ /* 0x004eac0000100800 */
[----:B------:R-:W-:Y:S04]  /*2c70*/  @P0 STS.128 [R26+0x6000], RZ ;  /* 0x006000ff1a000388 */ /* 0x000fe80000000c00 */
[----:B------:R-:W-:Y:S04]  /*2c80*/  @P0 STS.128 [R26+0x8000], RZ ;  /* 0x008000ff1a000388 */ /* 0x000fe80000000c00 */
[----:B------:R-:W-:Y:S04]  /*2c90*/  @P0 STS.128 [R26+0xa000], RZ ;  /* 0x00a000ff1a000388 */ /* 0x000fe80000000c00 */
[----:B------:R-:W-:Y:S01]  /*2ca0*/  @!PT LDS RZ, [RZ] ;  /* 0x00000000fffff984 */ /* 0x000fe20000000800 */
[----:B------:R-:W-:Y:S01]  /*2cb0*/  @!PT LDS RZ, [RZ] ;  /* 0x00000000fffff984 */ /* 0x000fe20000000800 */
[----:B------:R-:W-:Y:S01]  /*2cc0*/  @!PT LDS RZ, [RZ] ;  /* 0x00000000fffff984 */ /* 0x000fe20000000800 */
[----:B------:R3:W-:Y:S01]  /*2cd0*/  @!P0 LDGSTS.E.BYPASS.LTC128B.128 [R26+0x6000], [R30.64] ;  /* 0x060000001e1a8fae */ /* 0x0007e2000b901d44 */
[----:B------:R-:W-:-:S03]  /*2ce0*/  IMAD.WIDE.U32 R24, R23, c[0x0][0x190], RZ ;  /* 0x0000640017187a25 */ /* 0x000fc600078e00ff */
[----:B------:R3:W-:Y:S04]  /*2cf0*/  @!P0 LDGSTS.E.BYPASS.LTC128B.128 [R26+0x8000], [R30.64+0x80] ;  /* 0x080000801e1a8fae */ /* 0x0007e8000b901d44 */
[----:B------:R3:W-:Y:S04]  /*2d00*/  @!P0 LDGSTS.E.BYPASS.LTC128B.128 [R26+0xa000], [R30.64+0x100] ;  /* 0x0a0001001e1a8fae */ /* 0x0007e8000b901d44 */
[----:B------:R-:W-:Y:S04]  /*2d10*/  @P1 STS.128 [R26+0x7000], RZ ;  /* 0x007000ff1a001388 */ /* 0x000fe80000000c00 */
[----:B------:R-:W-:Y:S01]  /*2d20*/  @P1 STS.128 [R26+0x9000], RZ ;  /* 0x009000ff1a001388 */ /* 0x000fe20000000c00 */
[----:B------:R-:W-:-:S03]  /*2d30*/  IMAD R23, R23, c[0x0][0x194], RZ ;  /* 0x0000650017177a24 */ /* 0x000fc600078e02ff */
[----:B------:R-:W-:Y:S01]  /*2d40*/  @P1 STS.128 [R26+0xb000], RZ ;  /* 0x00b000ff1a001388 */ /* 0x000fe20000000c00 */
[----:B------:R-:W-:-:S03]  /*2d50*/  @!P1 IADD3 R8, P6, R28, R24, RZ ;  /* 0x000000181c089210 */ /* 0x000fc60007fde0ff */
[----:B------:R-:W-:Y:S01]  /*2d60*/  @!PT LDS RZ, [RZ] ;  /* 0x00000000fffff984 */ /* 0x000fe20000000800 */
[----:B------:R-:W-:Y:S01]  /*2d70*/  @!PT LDS RZ, [RZ] ;  /* 0x00000000fffff984 */ /* 0x000fe20000000800 */
[----:B------:R-:W-:Y:S01]  /*2d80*/  @!PT LDS RZ, [RZ] ;  /* 0x00000000fffff984 */ /* 0x000fe20000000800 */
[----:B------:R1:W-:Y:S01]  /*2d90*/  @!P1 LDGSTS.E.BYPASS.LTC128B.128 [R26+0x7000], [R14.64] ;  /* 0x070000000e1a9fae */ /* 0x0003e2000b901d44 */
[----:B------:R-:W-:-:S03]  /*2da0*/  @!P3 IMAD.WIDE.U32 R16, R27, c[0x0][0x198], R4 ;  /* 0x000066001b10ba25 */ /* 0x000fc600078e0004 */
[----:B------:R1:W-:Y:S04]  /*2db0*/  @!P1 LDGSTS.E.BYPASS.LTC128B.128 [R26+0x9000], [R14.64+0x80] ;  /* 0x090000800e1a9fae */ /* 0x0003e8000b901d44 */
[----:B------:R1:W-:Y:S04]  /*2dc0*/  @!P1 LDGSTS.E.BYPASS.LTC128B.128 [R26+0xb000], [R14.64+0x100] ;  /* 0x0b0001000e1a9fae */ /* 0x0003e8000b901d44 */
[----:B------:R-:W-:Y:S01]  /*2dd0*/  @P0 STS.128 [R26], RZ ;  /* 0x000000ff1a000388 */ /* 0x000fe20000000c00 */
[----:B------:R-:W-:-:S03]  /*2de0*/  @!P1 IADD3.X R9, R29, R25, R23, P6, !PT ;  /* 0x000000191d099210 */ /* 0x000fc600037fe417 */
[----:B------:R-:W-:Y:S04]  /*2df0*/  @P0 STS.128 [R26+0x2000], RZ ;  /* 0x002000ff1a000388 */ /* 0x000fe80000000c00 */
[----:B------:R-:W-:Y:S01]  /*2e00*/  @P0 STS.128 [R26+0x4000], RZ ;  /* 0x004000ff1a000388 */ /* 0x000fe20000000c00 */
[----:B------:R-:W-:-:S03]  /*2e10*/  @!P3 IADD3 R5, R17, R20, RZ ;  /* 0x000000141105b210 */ /* 0x000fc60007ffe0ff */
[----:B------:R-:W-:Y:S01]  /*2e20*/  @!PT LDS RZ, [RZ] ;  /* 0x00000000fffff984 */ /* 0x000fe20000000800 */
[----:B------:R-:W-:Y:S01]  /*2e30*/  @!PT LDS RZ, [RZ] ;  /* 0x00000000fffff984 */ /* 0x000fe20000000800 */
[----:B------:R-:W-:Y:S01]  /*2e40*/  @!PT LDS RZ, [RZ] ;  /* 0x00000000fffff984 */ /* 0x000fe20000000800 */
[----:B------:R2:W-:Y:S01]  /*2e50*/  @!P0 LDGSTS.E.BYPASS.LTC128B.128 [R26], [R28.64] ;  /* 0x000000001c1a8fae */ /* 0x0005e2000b901d44 */
[----:B------:R-:W-:-:S03]  /*2e60*/  @!P3 LEA R6, P5, R16, c[0x0][0x168], 0x1 ;  /* 0x00005a001006ba11 */ /* 0x000fc600078a08ff */
[----:B------:R2:W-:Y:S04]  /*2e70*/  @!P0 LDGSTS.E.BYPASS.LTC128B.128 [R26+0x2000], [R28.64+0x80] ;  /* 0x020000801c1a8fae */ /* 0x0005e8000b901d44 */
[----:B------:R2:W-:Y:S04]  /*2e80*/  @!P0 LDGSTS.E.BYPASS.LTC128B.128 [R26+0x4000], [R28.64+0x100] ;  /* 0x040001001c1a8fae */ /* 0x0005e8000b901d44 */
[----:B------:R-:W-:Y:S01]  /*2e90*/  @P1 STS.128 [R26+0x1000], RZ ;  /* 0x001000ff1a001388 */ /* 0x000fe20000000c00 */
[----:B------:R-:W-:-:S03]  /*2ea0*/  @!P3 LEA.HI.X R7, R16, c[0x0][0x16c], R5, 0x1, P5 ;  /* 0x00005b001007ba11 */ /* 0x000fc600028f0c05 */
[----:B------:R-:W-:Y:S01]  /*2eb0*/  @P1 STS.128 [R26+0x3000], RZ ;  /* 0x003000ff1a001388 */ /* 0x000fe20000000c00 */
[----:B------:R-:W-:-:S03]  /*2ec0*/  @!P2 IMAD.IADD R17, R19, 0x1, R21 ;  /* 0x000000011311a824 */ /* 0x000fc600078e0215 */
[----:B------:R-:W-:Y:S01]  /*2ed0*/  @P1 STS.128 [R26+0x5000], RZ ;  /* 0x005000ff1a001388 */ /* 0x000fe20000000c00 */
[----:B------:R-:W-:-:S03]  /*2ee0*/  @!P2 LEA R4, P4, R18, c[0x0][0x168], 0x1 ;  /* 0x00005a001204aa11 */ /* 0x000fc600078808ff */
[----:B------:R-:W-:Y:S01]  /*2ef0*/  @!PT LDS RZ, [RZ] ;  /* 0x00000000fffff984 */ /* 0x000fe20000000800 */
[----:B------:R-:W-:Y:S01]  /*2f00*/  @!PT LDS RZ, [RZ] ;  /* 0x00000000fffff984 */ /* 0x000fe20000000800 */
[----:B------:R-:W-:Y:S01]  /*2f10*/  @!PT LDS RZ, [RZ] ;  /* 0x00000000fffff984 */ /* 0x000fe20000000800 */
[----:B------:R5:W-:Y:S04]  /*2f20*/  @!P1 LDGSTS.E.BYPASS.LTC128B.128 [R26+0x1000], [R8.64] ;  /* 0x01000000081a9fae */ /* 0x000be8000b901d44 */
[----:B------:R5:W-:Y:S04]  /*2f30*/  @!P1 LDGSTS.E.BYPASS.LTC128B.128 [R26+0x3000], [R8.64+0x80] ;  /* 0x03000080081a9fae */ /* 0x000be8000b901d44 */
[----:B------:R5:W-:Y:S04]  /*2f40*/  @!P1 LDGSTS.E.BYPASS.LTC128B.128 [R26+0x5000], [R8.64+0x100] ;  /* 0x05000100081a9fae */ /* 0x000be8000b901d44 */
[----:B------:R-:W-:Y:S01]  /*2f50*/  @P3 STS.128 [R26+0xc000], RZ ;  /* 0x00c000ff1a003388 */ /* 0x000fe20000000c00 */
[----:B------:R-:W-:-:S03]  /*2f60*/  @!P2 LEA.HI.X R5, R18, c[0x0][0x16c], R17, 0x1, P4 ;  /* 0x00005b001205aa11 */ /* 0x000fc600020f0c11 */
        /* <DEDUP_REMOVED lines=17> */
[----:B-1----:R-:W-:Y:S01]  /*3080*/  MOV R6, 0x7f800000 ;  /* 0x7f80000000067802 */ /* 0x002fe20000000f00 */
[----:B------:R-:W-:-:S02]  /*3090*/  IMAD.MOV.U32 R7, RZ, RZ, 0x7f800000 ;  /* 0x7f800000ff077424 */ /* 0x000fc400078e00ff */
[----:B------:R-:W0:Y:S01]  /*30a0*/  LDGDEPBAR ;  /* 0x00000000000079af */ /* 0x000e220000000000 */
[----:B------:R-:W-:-:S04]  /*30b0*/  DEPBAR.LE SB0, 0x1 ;  /* 0x000080400000791a */ /* 0x000fc80000000000 */
[C---:B--2---:R-:W-:Y:S02]  /*30c0*/  IADD3 R4, R10.reuse, 0x8, RZ ;  /* 0x000000080a047810 */ /* 0x044fe40007ffe0ff */
[----:B------:R-:W-:Y:S02]  /*30d0*/  ISETP.GE.AND P1, PT, R10, UR11, PT ;  /* 0x0000000b0a007c0c */ /* 0x000fe4000bf26270 */
[----:B------:R-:W-:Y:S02]  /*30e0*/  ISETP.GE.AND P0, PT, R4, UR11, PT ;  /* 0x0000000b04007c0c */ /* 0x000fe4000bf06270 */
[----:B------:R-:W-:-:S05]  /*30f0*/  MOV R4, 0x4 ;  /* 0x0000000400047802 */ /* 0x000fca0000000f00 */
[----:B------:R-:W-:-:S05]  /*3100*/  IMAD.WIDE R4, R10, R4, UR6 ;  /* 0x000000060a047e25 */ /* 0x000fca000f8e0204 */
[----:B------:R-:W2:Y:S04]  /*3110*/  @!P1 LDG.E R7, [R4.64] ;  /* 0x0000000404079981 */ /* 0x000ea8000c1e1900 */
[----:B------:R-:W2:Y:S04]  /*3120*/  @!P0 LDG.E R6, [R4.64+0x20] ;  /* 0x0000200404068981 */ /* 0x000ea8000c1e1900 */
[----:B------:R-:W-:Y:S01]  /*3130*/  BAR.SYNC.DEFER_BLOCKING 0x0 ;  /* 0x0000000000007b1d */ /* 0x000fe20000010000 */
[----:B-----5:R-:W-:-:S05]  /*3140*/  SHF.R.S32.HI R8, RZ, 0x1f, R22 ;  /* 0x0000001fff087819 */ /* 0x020fca0000011416 */
[----:B------:R-:W1:Y:S04]  /*3150*/  LDSM.16.M88.4 R148, [R252+0x12000] ;  /* 0x01200000fc94783b */ /* 0x000e680000000200 */
[----:B------:R-:W1:Y:S04]  /*3160*/  LDSM.16.M88.4 R152, [R252+0x12800] ;  /* 0x01280000fc98783b */ /* 0x000e680000000200 */
[----:B------:R-:W1:Y:S04]  /*3170*/  LDSM.16.M88.4 R180, [R252+0x14000] ;  /* 0x01400000fcb4783b */ /* 0x000e680000000200 */
[----:B------:R-:W1:Y:S04]  /*3180*/  LDSM.16.M88.4 R184, [R252+0x14800] ;  /* 0x01480000fcb8783b */ /* 0x000e680000000200 */
[----:B------:R-:W1:Y:S04]  /*3190*/  LDSM.16.M88.4 R212, [R252+0x16000] ;  /* 0x01600000fcd4783b */ /* 0x000e680000000200 */
[----:B------:R-:W1:Y:S04]  /*31a0*/  LDSM.16.M88.4 R216, [R252+0x16800] ;  /* 0x01680000fcd8783b */ /* 0x000e680000000200 */
[----:B--2---:R2:W-:Y:S04]  /*31b0*/  STL [R1+0x64], R6 ;  /* 0x0000640601007387 */ /* 0x0045e80000100800 */
[----:B------:R5:W-:Y:S04]  /*31c0*/  STL [R1+0x60], R7 ;  /* 0x0000600701007387 */ /* 0x000be80000100800 */
[----:B------:R-:W4:Y:S04]  /*31d0*/  LDL R10, [R1+0x4] ;  /* 0x00000400010a7983 */ /* 0x000f280000100800 */
[----:B------:R-:W4:Y:S01]  /*31e0*/  LDL R9, [R1] ;  /* 0x0000000001097983 */ /* 0x000f220000100800 */
[----:B--2---:R-:W-:Y:S01]  /*31f0*/  IMAD.MOV.U32 R6, RZ, RZ, c[0x0][0x308] ;  /* 0x0000c200ff067624 */ /* 0x004fe200078e00ff */
[----:B-----5:R-:W-:-:S05]  /*3200*/  MOV R7, c[0x0][0x30c] ;  /* 0x0000c30000077a02 */ /* 0x020fca0000000f00 */
[----:B------:R2:W5:Y:S04]  /*3210*/  LDG.E.64 R4, [R6.64+0x8] ;  /* 0x0000080406047981 */ /* 0x000568000c1e1b00 */
[----:B--2---:R-:W2:Y:S01]  /*3220*/  LDG.E.64 R6, [R6.64] ;  /* 0x0000000406067981 */ /* 0x004ea2000c1e1b00 */
        /* <DEDUP_REMOVED lines=41> */
[----:B---3--:R-:W-:Y:S01]  /*34c0*/  CS2R R30, SRZ ;  /* 0x00000000001e7805 */ /* 0x008fe2000001ff00 */
[----:B------:R-:W-:Y:S01]  /*34d0*/  CS2R R28, SRZ ;  /* 0x00000000001c7805 */ /* 0x000fe2000001ff00 */
[----:B------:R-:W-:Y:S01]  /*34e0*/  CS2R R34, SRZ ;  /* 0x0000000000227805 */ /* 0x000fe2000001ff00 */
[----:B------:R-:W-:Y:S01]  /*34f0*/  CS2R R32, SRZ ;  /* 0x0000000000207805 */ /* 0x000fe2000001ff00 */
[----:B------:R-:W-:Y:S01]  /*3500*/  CS2R R26, SRZ ;  /* 0x00000000001a7805 */ /* 0x000fe2000001ff00 */
[----:B------:R-:W-:Y:S01]  /*3510*/  CS2R R24, SRZ ;  /* 0x0000000000187805 */ /* 0x000fe2000001ff00 */
[----:B------:R-:W-:Y:S01]  /*3520*/  CS2R R20, SRZ ;  /* 0x0000000000147805 */ /* 0x000fe2000001ff00 */
[----:B------:R-:W-:Y:S01]  /*3530*/  UIADD3 UR16, UR18, 0x40, URZ ;  /* 0x0000004012107890 */ /* 0x000fe2000fffe03f */
[----:B----4-:R-:W3:Y:S04]  /*3540*/  LDSM.16.M88.4 R156, [R10+0x12000] ;  /* 0x012000000a9c783b */ /* 0x010ee80000000200 */
[----:B------:R-:W4:Y:S04]  /*3550*/  LDSM.16.M88.4 R160, [R10+0x12800] ;  /* 0x012800000aa0783b */ /* 0x000f280000000200 */
[----:B------:R-:W1:Y:S04]  /*3560*/  LDSM.16.M88.4 R164, [R9+0x12000] ;  /* 0x0120000009a4783b */ /* 0x000e680000000200 */
[----:B------:R-:W1:Y:S04]  /*3570*/  LDSM.16.M88.4 R168, [R9+0x12800] ;  /* 0x0128000009a8783b */ /* 0x000e680000000200 */
[----:B------:R-:W1:Y:S04]  /*3580*/  LDSM.16.M88.4 R188, [R10+0x14000] ;  /* 0x014000000abc783b */ /* 0x000e680000000200 */
[----:B------:R-:W1:Y:S04]  /*3590*/  LDSM.16.M88.4 R192, [R10+0x14800] ;  /* 0x014800000ac0783b */ /* 0x000e680000000200 */
[----:B------:R-:W1:Y:S01]  /*35a0*/  LDSM.16.M88.4 R196, [R9+0x14000] ;  /* 0x0140000009c4783b */ /* 0x000e620000000200 */
[----:B-----5:R-:W-:-:S03]  /*35b0*/  IADD3 R4, P1, P0, R4, UR46, R22 ;  /* 0x0000002e04047c10 */ /* 0x020fc6000f83e016 */
[----:B------:R-:W1:Y:S01]  /*35c0*/  LDSM.16.M88.4 R200, [R9+0x14800] ;  /* 0x0148000009c8783b */ /* 0x000e620000000200 */
[----:B------:R-:W-:-:S03]  /*35d0*/  IADD3.X R5, R5, UR50, R8, P1, P0 ;  /* 0x0000003205057c10 */ /* 0x000fc60008fe0408 */
[----:B------:R-:W1:Y:S04]  /*35e0*/  LDSM.16.M88.4 R220, [R10+0x16000] ;  /* 0x016000000adc783b */ /* 0x000e680000000200 */
[----:B------:R5:W-:Y:S04]  /*35f0*/  STL [R1+0x78], R5 ;  /* 0x0000780501007387 */ /* 0x000be80000100800 */
[----:B------:R1:W1:Y:S04]  /*3600*/  LDSM.16.M88.4 R224, [R10+0x16800] ;  /* 0x016800000ae0783b */ /* 0x0002680000000200 */
[----:B------:R1:W1:Y:S04]  /*3610*/  LDSM.16.M88.4 R228, [R9+0x16000] ;  /* 0x0160000009e4783b */ /* 0x0002680000000200 */
[----:B------:R1:W1:Y:S01]  /*3620*/  LDSM.16.M88.4 R232, [R9+0x16800] ;  /* 0x0168000009e8783b */ /* 0x0002620000000200 */
[----:B--2---:R2:W3:Y:S03]  /*3630*/  R2UR UR14, R7 ;  /* 0x00000000070e73c2 */ /* 0x0044e600000e0000 */
[----:B--2---:R-:W2:Y:S01]  /*3640*/  LDL R7, [R1+0x2c] ;  /* 0x00002c0001077983 */ /* 0x004ea20000100800 */
[----:B-----5:R-:W-:-:S04]  /*3650*/  IMAD.WIDE.U32 R4, R4, -0x2daee0ad, RZ ;  /* 0xd2511f5304047825 */ /* 0x020fc800078e00ff */
[----:B------:R-:W5:Y:S01]  /*3660*/  R2UR UR15, R6 ;  /* 0x00000000060f73c2 */ /* 0x000f6200000e0000 */
[----:B------:R1:W-:Y:S01]  /*3670*/  STL.64 [R1+0x68], R4 ;  /* 0x0000680401007387 */ /* 0x0003e20000100a00 */
[----:B------:R-:W-:Y:S01]  /*3680*/  CS2R R22, SRZ ;  /* 0x0000000000167805 */ /* 0x000fe2000001ff00 */
[----:B------:R-:W-:Y:S02]  /*3690*/  UIADD3 UR17, UR17, -UR21, URZ ;  /* 0x8000001511117290 */ /* 0x000fe4000fffe03f */
[----:B---3--:R-:W-:Y:S02]  /*36a0*/  UIADD3 UR29, UR14, -0x4498517b, URZ ;  /* 0xbb67ae850e1d7890 */ /* 0x008fe4000fffe03f */
[----:B------:R-:W-:Y:S02]  /*36b0*/  UIADD3 UR27, UR14, 0x76cf5d0a, URZ ;  /* 0x76cf5d0a0e1b7890 */ /* 0x000fe4000fffe03f */
[----:B------:R-:W-:Y:S02]  /*36c0*/  UIADD3 UR25, UR14, 0x32370b8f, URZ ;  /* 0x32370b8f0e197890 */ /* 0x000fe4000fffe03f */
[----:B------:R-:W-:-:S02]  /*36d0*/  UIADD3 UR23, UR14, -0x126145ec, URZ ;  /* 0xed9eba140e177890 */ /* 0x000fc4000fffe03f */
[----:B------:R-:W-:Y:S02]  /*36e0*/  UIADD3 UR20, UR14, -0x56f99767, URZ ;  /* 0xa90668990e147890 */ /* 0x000fe4000fffe03f */
[----:B------:R-:W-:Y:S02]  /*36f0*/  UIADD3 UR18, UR14, 0x646e171e, URZ ;  /* 0x646e171e0e127890 */ /* 0x000fe4000fffe03f */
[----:B-----5:R-:W-:Y:S02]  /*3700*/  UIADD3 UR30, UR15, -0x61c88647, URZ ;  /* 0x9e3779b90f1e7890 */ /* 0x020fe4000fffe03f */
[----:B------:R-:W-:Y:S02]  /*3710*/  UIADD3 UR28, UR15, 0x3c6ef372, URZ ;  /* 0x3c6ef3720f1c7890 */ /* 0x000fe4000fffe03f */
[----:B------:R-:W-:Y:S02]  /*3720*/  UIADD3 UR26, UR15, -0x255992d5, URZ ;  /* 0xdaa66d2b0f1a7890 */ /* 0x000fe4000fffe03f */
[----:B------:R-:W-:-:S02]  /*3730*/  UIADD3 UR24, UR15, 0x78dde6e4, URZ ;  /* 0x78dde6e40f187890 */ /* 0x000fc4000fffe03f */
[----:B------:R-:W-:Y:S02]  /*3740*/  UIADD3 UR22, UR15, 0x1715609d, URZ ;  /* 0x1715609d0f167890 */ /* 0x000fe4000fffe03f */
[----:B------:R-:W-:Y:S01]  /*3750*/  UIADD3 UR19, UR15, -0x4ab325aa, URZ ;  /* 0xb54cda560f137890 */ /* 0x000fe2000fffe03f */
[----:B--2---:R2:W3:Y:S04]  /*3760*/  LDSM.16.M88.4 R172, [R7+0x12000] ;  /* 0x0120000007ac783b */ /* 0x0044e80000000200 */
[----:B------:R2:W1:Y:S04]  /*3770*/  LDSM.16.M88.4 R176, [R7+0x12800] ;  /* 0x0128000007b0783b */ /* 0x0004680000000200 */
[----:B------:R2:W1:Y:S04]  /*3780*/  LDSM.16.M88.4 R204, [R7+0x14000] ;  /* 0x0140000007cc783b */ /* 0x0004680000000200 */
[----:B------:R2:W1:Y:S04]  /*3790*/  LDSM.16.M88.4 R208, [R7+0x14800] ;  /* 0x0148000007d0783b */ /* 0x0004680000000200 */
[----:B------:R2:W1:Y:S04]  /*37a0*/  LDSM.16.M88.4 R236, [R7+0x16000] ;  /* 0x0160000007ec783b */ /* 0x0004680000000200 */
[----:B----4-:R2:W1:Y:S02]  /*37b0*/  LDSM.16.M88.4 R240, [R7+0x16800] ;  /* 0x0168000007f0783b */ /* 0x0104640000000200 */
.L_x_363:
[----:B------:R-:W4:Y:S01]  /*37c0*/  LDL R98, [R1+0x8] ;  /* 0x0000080001627983 */ /* 0x000f220000100800 */
[----:B------:R-:W-:Y:S02]  /*37d0*/  USHF.L.U32 UR11, UR8, 0x6, URZ ;  /* 0x00000006080b7899 */ /* 0x000fe4000800063f */
[----:B------:R-:W-:Y:S01]  /*37e0*/  UISETP.GT.AND UP1, UPT, UR8, UR12, UPT ;  /* 0x0000000c0800728c */ /* 0x000fe2000bf24270 */
[----:B-----5:R-:W5:Y:S01]  /*37f0*/  LDL R91, [R1+0x4] ;  /* 0x00000400015b7983 */ /* 0x020f620000100800 */
[----:B------:R-:W-:Y:S02]  /*3800*/  UISETP.GE.AND UP0, UPT, UR11, UR17, UPT ;  /* 0x000000110b00728c */ /* 0x000fe4000bf06270 */
[----:B------:R-:W-:Y:S01]  /*3810*/  IMAD.U32 R88, RZ, RZ, UR11 ;  /* 0x0000000bff587e24 */ /* 0x000fe2000f8e00ff */
[----:B--2---:R-:W2:Y:S01]  /*3820*/  LDL R97, [R1+0xc] ;  /* 0x00000c0001617983 */ /* 0x004ea20000100800 */
[----:B------:R-:W-:Y:S03]  /*3830*/  UISETP.LT.AND UP0, UPT, UR16, UR21, UP0 ;  /* 0x000000151000728c */ /* 0x000fe60008701270 */
[----:B---3--:R-:W3:Y:S03]  /*3840*/  LDL R89, [R1] ;  /* 0x0000000001597983 */ /* 0x008ee60000100800 */
        /* <DEDUP_REMOVED lines=12> */
[----:B----4-:R-:W-:Y:S08]  /*3910*/  LDSM.16.M88.4 R16, [R98] ;  /* 0x000000006210783b */ /* 0x010ff00000000200 */
[----:B-1----:R-:W1:Y:S08]  /*3920*/  LDSM.16.M88.4 R8, [R252+0xc000] ;  /* 0x00c00000fc08783b */ /* 0x002e700000000200 */
[----:B------:R-:W2:Y:S08]  /*3930*/  LDSM.16.M88.4 R68, [R252+0xc800] ;  /* 0x00c80000fc44783b */ /* 0x000eb00000000200 */
[----:B------:R-:W-:Y:S08]  /*3940*/  LDSM.16.M88.4 R72, [R97] ;  /* 0x000000006148783b */ /* 0x000ff00000000200 */
[----:B-----5:R-:W4:Y:S08]  /*3950*/  LDSM.16.M88.4 R76, [R91+0xc000] ;  /* 0x00c000005b4c783b */ /* 0x020f300000000200 */
[----:B------:R-:W5:Y:S01]  /*3960*/  LDSM.16.M88.4 R80, [R91+0xc800] ;  /* 0x00c800005b50783b */ /* 0x000f620000000200 */
[C---:B-1----:R-:W-:Y:S07]  /*3970*/  HMMA.16816.F32.BF16 R4, R16.reuse, R8, RZ ;  /* 0x000000081004723c */ /* 0x042fee00000418ff */
[----:B---3--:R-:W-:Y:S01]  /*3980*/  LDSM.16.M88.4 R84, [R89+0xc800] ;  /* 0x00c800005954783b */ /* 0x008fe20000000200 */
[C---:B------:R-:W-:Y:S08]  /*3990*/  HMMA.16816.F32.BF16 R8, R16.reuse, R10, RZ ;  /* 0x0000000a1008723c */ /* 0x040ff000000418ff */
[C---:B--2---:R-:W-:Y:S08]  /*39a0*/  HMMA.16816.F32.BF16 R12, R16.reuse, R68, RZ ;  /* 0x00000044100c723c */ /* 0x044ff000000418ff */
[----:B------:R-:W-:Y:S01]  /*39b0*/  HMMA.16816.F32.BF16 R16, R16, R70, RZ ;  /* 0x000000461010723c */ /* 0x000fe200000418ff */
[----:B------:R-:W-:Y:S07]  /*39c0*/  LDSM.16.M88.4 R68, [R96] ;  /* 0x000000006044783b */ /* 0x000fee0000000200 */
[C---:B----4-:R-:W-:Y:S08]  /*39d0*/  HMMA.16816.F32.BF16 R4, R72.reuse, R76, R4 ;  /* 0x0000004c4804723c */ /* 0x050ff00000041804 */
[C---:B------:R-:W-:Y:S01]  /*39e0*/  HMMA.16816.F32.BF16 R8, R72.reuse, R78, R8 ;  /* 0x0000004e4808723c */ /* 0x040fe20000041808 */
[----:B------:R-:W1:Y:S07]  /*39f0*/  LDSM.16.M88.4 R76, [R89+0xc000] ;  /* 0x00c00000594c783b */ /* 0x000e6e0000000200 */
[C---:B-----5:R-:W-:Y:S08]  /*3a00*/  HMMA.16816.F32.BF16 R12, R72.reuse, R80, R12 ;  /* 0x00000050480c723c */ /* 0x060ff0000004180c */
[----:B------:R-:W-:Y:S01]  /*3a10*/  HMMA.16816.F32.BF16 R16, R72, R82, R16 ;  /* 0x000000524810723c */ /* 0x000fe20000041810 */
[----:B------:R-:W-:Y:S08]  /*3a20*/  LDSM.16.M88.4 R72, [R95] ;  /* 0x000000005f48783b */ /* 0x000ff00000000200 */
[----:B------:R-:W-:Y:S01]  /*3a30*/  LDSM.16.M88.4 R80, [R90+0xc800] ;  /* 0x00c800005a50783b */ /* 0x000fe20000000200 */
[C---:B-1----:R-:W-:Y:S08]  /*3a40*/  HMMA.16816.F32.BF16 R4, R68.reuse, R76, R4 ;  /* 0x0000004c4404723c */ /* 0x042ff00000041804 */
[C---:B------:R-:W-:Y:S01]  /*3a50*/  HMMA.16816.F32.BF16 R8, R68.reuse, R78, R8 ;  /* 0x0000004e4408723c */ /* 0x040fe20000041808 */
[----:B------:R-:W1:Y:S07]  /*3a60*/  LDSM.16.M88.4 R76, [R90+0xc000] ;  /* 0x00c000005a4c783b */ /* 0x000e6e0000000200 */
[C---:B------:R-:W-:Y:S08]  /*3a70*/  HMMA.16816.F32.BF16 R12, R68.reuse, R84, R12 ;  /* 0x00000054440c723c */ /* 0x040ff0000004180c */
[----:B------:R-:W-:Y:S01]  /*3a80*/  HMMA.16816.F32.BF16 R16, R68, R86, R16 ;  /* 0x000000564410723c */ /* 0x000fe20000041810 */
[----:B------:R-:W-:Y:S08]  /*3a90*/  LDSM.16.M88.4 R68, [R98+0x2000] ;  /* 0x002000006244783b */ /* 0x000ff00000000200 */
[----:B------:R-:W-:Y:S01]  /*3aa0*/  LDSM.16.M88.4 R84, [R252+0xe800] ;  /* 0x00e80000fc54783b */ /* 0x000fe20000000200 */
[C---:B-1----:R-:W-:Y:S08]  /*3ab0*/  HMMA.16816.F32.BF16 R4, R72.reuse, R76, R4 ;  /* 0x0000004c4804723c */ /* 0x042ff00000041804 */
[C---:B------:R-:W-:Y:S01]  /*3ac0*/  HMMA.16816.F32.BF16 R8, R72.reuse, R78, R8 ;  /* 0x0000004e4808723c */ /* 0x040fe20000041808 */
[----:B------:R-:W1:Y:S07]  /*3ad0*/  LDSM.16.M88.4 R76, [R252+0xe000] ;  /* 0x00e00000fc4c783b */ /* 0x000e6e0000000200 */
[C---:B------:R-:W-:Y:S08]  /*3ae0*/  HMMA.16816.F32.BF16 R12, R72.reuse, R80, R12 ;  /* 0x00000050480c723c */ /* 0x040ff0000004180c */
[----:B------:R-:W-:Y:S01]  /*3af0*/  HMMA.16816.F32.BF16 R16, R72, R82, R16 ;  /* 0x000000524810723c */ /* 0x000fe20000041810 */
[----:B------:R-:W-:Y:S08]  /*3b00*/  LDSM.16.M88.4 R72, [R97+0x2000] ;  /* 0x002000006148783b */ /* 0x000ff00000000200 */
[----:B------:R-:W2:Y:S01]  /*3b10*/  LDSM.16.M88.4 R80, [R91+0xe000] ;  /* 0x00e000005b50783b */ /* 0x000ea20000000200 */
[C---:B-1----:R-:W-:Y:S08]  /*3b20*/  HMMA.16816.F32.BF16 R4, R68.reuse, R76, R4 ;  /* 0x0000004c4404723c */ /* 0x042ff00000041804 */
[C---:B------:R-:W-:Y:S01]  /*3b30*/  HMMA.16816.F32.BF16 R8, R68.reuse, R78, R8 ;  /* 0x0000004e4408723c */ /* 0x040fe20000041808 */
[----:B------:R-:W1:Y:S07]  /*3b40*/  LDSM.16.M88.4 R76, [R91+0xe800] ;  /* 0x00e800005b4c783b */ /* 0x000e6e0000000200 */
[C---:B------:R-:W-:Y:S08]  /*3b50*/  HMMA.16816.F32.BF16 R12, R68.reuse, R84, R12 ;  /* 0x00000054440c723c */ /* 0x040ff0000004180c */
[----:B------:R-:W-:Y:S01]  /*3b60*/  HMMA.16816.F32.BF16 R16, R68, R86, R16 ;  /* 0x000000564410723c */ /* 0x000fe20000041810 */
[----:B------:R-:W-:Y:S07]  /*3b70*/  LDSM.16.M88.4 R68, [R96+0x2000] ;  /* 0x002000006044783b */ /* 0x000fee0000000200 */
[C---:B--2---:R-:W-:Y:S01]  /*3b80*/  HMMA.16816.F32.BF16 R4, R72.reuse, R80, R4 ;  /* 0x000000504804723c */ /* 0x044fe20000041804 */
[----:B------:R-:W2:Y:S07]  /*3b90*/  LDSM.16.M88.4 R84, [R89+0xe000] ;  /* 0x00e000005954783b */ /* 0x000eae0000000200 */
[C---:B------:R-:W-:Y:S01]  /*3ba0*/  HMMA.16816.F32.BF16 R8, R72.reuse, R82, R8 ;  /* 0x000000524808723c */ /* 0x040fe20000041808 */
[----:B------:R-:W3:Y:S07]  /*3bb0*/  LDSM.16.M88.4 R80, [R89+0xe800] ;  /* 0x00e800005950783b */ /* 0x000eee0000000200 */
[C---:B-1----:R-:W-:Y:S08]  /*3bc0*/  HMMA.16816.F32.BF16 R12, R72.reuse, R76, R12 ;  /* 0x0000004c480c723c */ /* 0x042ff0000004180c */
[----:B------:R-:W-:Y:S01]  /*3bd0*/  HMMA.16816.F32.BF16 R16, R72, R78, R16 ;  /* 0x0000004e4810723c */ /* 0x000fe20000041810 */
[----:B------:R-:W-:Y:S08]  /*3be0*/  LDSM.16.M88.4 R72, [R95+0x2000] ;  /* 0x002000005f48783b */ /* 0x000ff00000000200 */
[----:B------:R-:W1:Y:S01]  /*3bf0*/  LDSM.16.M88.4 R76, [R90+0xe000] ;  /* 0x00e000005a4c783b */ /* 0x000e620000000200 */
[C---:B--2---:R-:W-:Y:S08]  /*3c00*/  HMMA.16816.F32.BF16 R4, R68.reuse, R84, R4 ;  /* 0x000000544404723c */ /* 0x044ff00000041804 */
[C---:B------:R-:W-:Y:S01]  /*3c10*/  HMMA.16816.F32.BF16 R8, R68.reuse, R86, R8 ;  /* 0x000000564408723c */ /* 0x040fe20000041808 */
[----:B------:R-:W2:Y:S07]  /*3c20*/  LDSM.16.M88.4 R84, [R90+0xe800] ;  /* 0x00e800005a54783b */ /* 0x000eae0000000200 */
[C---:B---3--:R-:W-:Y:S08]  /*3c30*/  HMMA.16816.F32.BF16 R12, R68.reuse, R80, R12 ;  /* 0x00000050440c723c */ /* 0x048ff0000004180c */
[----:B------:R-:W-:Y:S01]  /*3c40*/  HMMA.16816.F32.BF16 R16, R68, R82, R16 ;  /* 0x000000524410723c */ /* 0x000fe20000041810 */
[----:B------:R-:W-:Y:S07]  /*3c50*/  LDSM.16.M88.4 R68, [R98+0x4000] ;  /* 0x004000006244783b */ /* 0x000fee0000000200 */
[C---:B-1----:R-:W-:Y:S01]  /*3c60*/  HMMA.16816.F32.BF16 R4, R72.reuse, R76, R4 ;  /* 0x0000004c4804723c */ /* 0x042fe20000041804 */
[----:B------:R-:W-:Y:S07]  /*3c70*/  LDSM.16.M88.4 R80, [R252+0x10800] ;  /* 0x01080000fc50783b */ /* 0x000fee0000000200 */
[C---:B------:R-:W-:Y:S01]  /*3c80*/  HMMA.16816.F32.BF16 R8, R72.reuse, R78, R8 ;  /* 0x0000004e4808723c */ /* 0x040fe20000041808 */
[----:B------:R-:W1:Y:S07]  /*3c90*/  LDSM.16.M88.4 R76, [R252+0x10000] ;  /* 0x01000000fc4c783b */ /* 0x000e6e0000000200 */
[C---:B--2---:R-:W-:Y:S08]  /*3ca0*/  HMMA.16816.F32.BF16 R12, R72.reuse, R84, R12 ;  /* 0x00000054480c723c */ /* 0x044ff0000004180c */
        /* <DEDUP_REMOVED lines=12> */
[----:B------:R-:W-:Y:S07]  /*3d70*/  LDSM.16.M88.4 R76, [R95+0x4000] ;  /* 0x004000005f4c783b */ /* 0x000fee0000000200 */
[C---:B------:R-:W-:Y:S08]  /*3d80*/  HMMA.16816.F32.BF16 R12, R72.reuse, R84, R12 ;  /* 0x00000054480c723c */ /* 0x040ff0000004180c */
[----:B------:R-:W-:Y:S01]  /*3d90*/  HMMA.16816.F32.BF16 R16, R72, R86, R16 ;  /* 0x000000564810723c */ /* 0x000fe20000041810 */
[----:B------:R1:W3:Y:S07]  /*3da0*/  LDSM.16.M88.4 R72, [R89+0x10800] ;  /* 0x010800005948783b */ /* 0x0002ee0000000200 */
[C---:B--2---:R-:W-:Y:S01]  /*3db0*/  HMMA.16816.F32.BF16 R4, R68.reuse, R80, R4 ;  /* 0x000000504404723c */ /* 0x044fe20000041804 */
[----:B------:R-:W2:Y:S07]  /*3dc0*/  LDSM.16.M88.4 R84, [R90+0x10000] ;  /* 0x010000005a54783b */ /* 0x000eae0000000200 */
[C---:B------:R-:W-:Y:S01]  /*3dd0*/  HMMA.16816.F32.BF16 R8, R68.reuse, R82, R8 ;  /* 0x000000524408723c */ /* 0x040fe20000041808 */
[----:B------:R-:W4:Y:S04]  /*3de0*/  LDL R83, [R1+0x78] ;  /* 0x0000780001537983 */ /* 0x000f280000100800 */
[----:B------:R-:W5:Y:S02]  /*3df0*/  @!P4 S2R R80, SR_TID.X ;  /* 0x000000000050c919 */ /* 0x000f640000002100 */
[----:B------:R-:W-:Y:S06]  /*3e00*/  IMAD.U32 R82, RZ, RZ, UR32 ;  /* 0x00000020ff527e24 */ /* 0x000fec000f8e00ff */
[----:B-1----:R-:W4:Y:S01]  /*3e10*/  LDL R89, [R1+0x64] ;  /* 0x0000640001597983 */ /* 0x002f220000100800 */
[C---:B---3--:R-:W-:Y:S07]  /*3e20*/  HMMA.16816.F32.BF16 R12, R68.reuse, R72, R12 ;  /* 0x00000048440c723c */ /* 0x048fee000004180c */
[----:B------:R-:W-:Y:S01]  /*3e30*/  IMAD.U32 R72, RZ, RZ, UR31 ;  /* 0x0000001fff487e24 */ /* 0x000fe2000f8e00ff */
[----:B------:R-:W-:Y:S01]  /*3e40*/  HMMA.16816.F32.BF16 R16, R68, R74, R16 ;  /* 0x0000004a4410723c */ /* 0x000fe20000041810 */
[----:B------:R1:W3:Y:S03]  /*3e50*/  LDSM.16.M88.4 R68, [R90+0x10800] ;  /* 0x010800005a44783b */ /* 0x0002e60000000200 */
[----:B------:R-:W-:Y:S03]  /*3e60*/  @!P4 IADD3 R72, -R72, 0x1, R94 ;  /* 0x000000014848c810 */ /* 0x000fe60007ffe15e */
[----:B-----5:R-:W-:Y:S01]  /*3e70*/  @!P4 IMAD.SHL.U32 R75, R80, 0x2, RZ ;  /* 0x00000002504bc824 */ /* 0x020fe200078e00ff */
[C---:B--2---:R-:W-:Y:S01]  /*3e80*/  HMMA.16816.F32.BF16 R4, R76.reuse, R84, R4 ;  /* 0x000000544c04723c */ /* 0x044fe20000041804 */
[----:B------:R-:W-:Y:S04]  /*3e90*/  IMAD.U32 R74, RZ, RZ, UR32 ;  /* 0x00000020ff4a7e24 */ /* 0x000fe8000f8e00ff */
[----:B------:R-:W-:Y:S01]  /*3ea0*/  @!P4 LOP3.LUT R75, R99, 0x6, R75, 0xf8, !PT ;  /* 0x00000006634bc812 */ /* 0x000fe200078ef84b */
[----:B------:R-:W-:Y:S01]  /*3eb0*/  FMUL.FTZ R80, R93, 1.4426950216293334961 ;  /* 0x3fb8aa3b5d507820 */ /* 0x000fe20000410000 */
[----:B------:R-:W-:Y:S01]  /*3ec0*/  @!P4 IADD3 R73, R88, UR21, R72 ;  /* 0x000000155849cc10 */ /* 0x000fe2000fffe048 */
[C---:B------:R-:W-:Y:S01]  /*3ed0*/  HMMA.16816.F32.BF16 R8, R76.reuse, R86, R8 ;  /* 0x000000564c08723c */ /* 0x040fe20000041808 */
[----:B------:R-:W2:Y:S03]  /*3ee0*/  S2R R93, SR_TID.X ;  /* 0x00000000005d7919 */ /* 0x000ea60000002100 */
[----:B------:R-:W-:Y:S01]  /*3ef0*/  @!P4 IMAD R72, R74, 0x40, R75 ;  /* 0x000000404a48c824 */ /* 0x000fe200078e024b */
[C---:B------:R-:W-:Y:S01]  /*3f00*/  @!P4 IMNMX R75, R73.reuse, UR21, PT ;  /* 0x00000015494bcc17 */ /* 0x040fe2000b800200 */
[----:B------:R-:W-:Y:S01]  /*3f10*/  IMAD.U32 R74, RZ, RZ, UR8 ;  /* 0x00000008ff4a7e24 */ /* 0x000fe2000f8e00ff */
[----:B------:R-:W-:Y:S02]  /*3f20*/  @!P4 IADD3 R73, R73, 0x8, RZ ;  /* 0x000000084949c810 */ /* 0x000fe40007ffe0ff */
[----:B-1----:R-:W5:Y:S01]  /*3f30*/  LDL.64 R90, [R1+0x68] ;  /* 0x00006800015a7983 */ /* 0x002f620000100a00 */
[-C--:B------:R-:W-:Y:S02]  /*3f40*/  @!P4 ISETP.GE.AND P1, PT, R72, R75.reuse, PT ;  /* 0x0000004b4800c20c */ /* 0x080fe40003f26270 */
[----:B------:R-:W-:Y:S01]  /*3f50*/  IMAD R86, R74, 0x4, R92 ;  /* 0x000000044a567824 */ /* 0x000fe200078e025c */
[----:B------:R-:W-:Y:S02]  /*3f60*/  FSEL R74, R80, RZ, P0 ;  /* 0x000000ff504a7208 */ /* 0x000fe40000000000 */
[----:B------:R-:W1:Y:S01]  /*3f70*/  S2R R92, SR_TID.X ;  /* 0x00000000005c7919 */ /* 0x000e620000002100 */
[----:B------:R-:W-:Y:S01]  /*3f80*/  IMAD.WIDE.U32 R86, R86, -0x326172a9, RZ ;  /* 0xcd9e8d5756567825 */ /* 0x000fe200078e00ff */
[----:B------:R-:W-:Y:S02]  /*3f90*/  @!P4 FSEL R4, R4, -INF , !P1 ;  /* 0xff8000000404c808 */ /* 0x000fe40004800000 */
[----:B------:R-:W-:Y:S03]  /*3fa0*/  @!P4 IADD3 R80, R72, 0x1, RZ ;  /* 0x000000014850c810 */ /* 0x000fe60007ffe0ff */
[--C-:B------:R-:W-:Y:S01]  /*3fb0*/  FFMA.FTZ R4, R4, c[0x0][0x23c], -R74.reuse ;  /* 0x00008f0004047a23 */ /* 0x100fe2000001084a */
[----:B------:R-:W-:Y:S01]  /*3fc0*/  @!P4 ISETP.GE.AND P1, PT, R80, R75, PT ;  /* 0x0000004b5000c20c */ /* 0x000fe20003f26270 */
[C---:B---3--:R-:W-:Y:S03]  /*3fd0*/  HMMA.16816.F32.BF16 R12, R76.reuse, R68, R12 ;  /* 0x000000444c0c723c */ /* 0x048fe6000004180c */
[----:B------:R-:W-:Y:S05]  /*3fe0*/  @!P4 FSEL R5, R5, -INF , !P1 ;  /* 0xff8000000505c808 */ /* 0x000fea0004800000 */
[----:B------:R-:W-:Y:S04]  /*3ff0*/  HMMA.16816.F32.BF16 R16, R76, R70, R16 ;  /* 0x000000464c10723c */ /* 0x000fe80000041810 */
[----:B------:R-:W-:Y:S01]  /*4000*/  FFMA.FTZ R5, R5, c[0x0][0x23c], -R74 ;  /* 0x00008f0005057a23 */ /* 0x000fe2000001084a */
[----:B-1----:R-:W-:Y:S03]  /*4010*/  SHF.R.S32.HI R92, RZ, 0x1f, R92 ;  /* 0x0000001fff5c7819 */ /* 0x002fe6000001145c */
[----:B------:R1:W-:Y:S01]  /*4020*/  MUFU.EX2 R88, R5 ;  /* 0x0000000500587308 */ /* 0x0003e20000000800 */
[----:B--2---:R-:W-:Y:S02]  /*4030*/  LEA.HI R92, R92, R93, RZ, 0x7 ;  /* 0x0000005d5c5c7211 */ /* 0x004fe400078f38ff */
[----:B------:R-:W2:Y:S02]  /*4040*/  LDL R93, [R1+0x50] ;  /* 0x00005000015d7983 */ /* 0x000ea40000100800 */
[----:B------:R-:W-:Y:S05]  /*4050*/  SHF.R.S32.HI R92, RZ, 0x7, R92 ;  /* 0x00000007ff5c7819 */ /* 0x000fea000001145c */
[----:B------:R-:W-:Y:S02]  /*4060*/  IMAD R82, R82, 0x2, R92 ;  /* 0x0000000252527824 */ /* 0x000fe400078e025c */
[----:B------:R-:W3:Y:S01]  /*4070*/  LDL R92, [R1+0x5c] ;  /* 0x00005c00015c7983 */ /* 0x000ee20000100800 */
[----:B-1----:R-:W-:Y:S04]  /*4080*/  @!P4 IADD3 R5, R72, 0x8, RZ ;  /* 0x000000084805c810 */ /* 0x002fe80007ffe0ff */
[-C--:B------:R-:W-:Y:S04]  /*4090*/  @!P4 ISETP.GE.AND P1, PT, R5, R75.reuse, PT ;  /* 0x0000004b0500c20c */ /* 0x080fe80003f26270 */
[----:B------:R-:W-:Y:S05]  /*40a0*/  @!P4 FSEL R8, R8, -INF , !P1 ;  /* 0xff8000000808c808 */ /* 0x000fea0004800000 */
[----:B------:R-:W-:Y:S01]  /*40b0*/  FFMA.FTZ R8, R8, c[0x0][0x23c], -R74 ;  /* 0x00008f0008087a23 */ /* 0x000fe2000001084a */
[----:B----4-:R-:W-:Y:S05]  /*40c0*/  LOP3.LUT R84, R87, UR15, R83, 0x96, !PT ;  /* 0x0000000f57547c12 */ /* 0x010fea000f8e9653 */
[----:B------:R-:W-:Y:S01]  /*40d0*/  IMAD.WIDE.U32 R84, R84, -0x2daee0ad, RZ ;  /* 0xd2511f5354547825 */ /* 0x000fe200078e00ff */
[C---:B------:R-:W-:Y:S03]  /*40e0*/  FSETP.NEU.FTZ.AND P0, PT, R89.reuse, -INF , PT ;  /* 0xff8000005900780b */ /* 0x040fe60003f1d000 */
[----:B------:R-:W-:Y:S02]  /*40f0*/  FMUL.FTZ R81, R89, 1.4426950216293334961 ;  /* 0x3fb8aa3b59517820 */ /* 0x000fe40000410000 */
[----:B------:R1:W-:Y:S02]  /*4100*/  MUFU.EX2 R89, R4 ;  /* 0x0000000400597308 */ /* 0x0003e40000000800 */
[----:B-1----:R-:W-:Y:S02]  /*4110*/  @!P4 IMNMX R4, R73, UR21, PT ;  /* 0x000000154904cc17 */ /* 0x002fe4000b800200 */
[----:B------:R-:W-:Y:S02]  /*4120*/  FSEL R73, R81, RZ, P0 ;  /* 0x000000ff51497208 */ /* 0x000fe40000000000 */
[-C--:B------:R-:W-:Y:S04]  /*4130*/  @!P4 ISETP.GE.AND P0, PT, R72, R4.reuse, PT ;  /* 0x000000044800c20c */ /* 0x080fe80003f06270 */
[----:B------:R-:W-:Y:S02]  /*4140*/  @!P4 FSEL R6, R6, -INF , !P0 ;  /* 0xff8000000606c808 */ /* 0x000fe40004000000 */
[-C--:B------:R-:W-:Y:S03]  /*4150*/  @!P4 ISETP.GE.AND P0, PT, R80, R4.reuse, PT ;  /* 0x000000045000c20c */ /* 0x080fe60003f06270 */
[--C-:B------:R-:W-:Y:S01]  /*4160*/  FFMA.FTZ R6, R6, c[0x0][0x23c], -R73.reuse ;  /* 0x00008f0006067a23 */ /* 0x100fe20000010849 */
[----:B------:R-:W-:Y:S02]  /*4170*/  @!P4 FSEL R7, R7, -INF , !P0 ;  /* 0xff8000000707c808 */ /* 0x000fe40004000000 */
[-C--:B------:R-:W-:Y:S01]  /*4180*/  @!P4 ISETP.GE.AND P0, PT, R5, R4.reuse, PT ;  /* 0x000000040500c20c */ /* 0x080fe20003f06270 */
[----:B------:R1:W-:Y:S01]  /*4190*/  MUFU.EX2 R87, R6 ;  /* 0x0000000600577308 */ /* 0x0003e20000000800 */
[----:B-----5:R-:W-:Y:S02]  /*41a0*/  LOP3.LUT R82, R91, UR14, R82, 0x96, !PT ;  /* 0x0000000e5b527c12 */ /* 0x020fe4000f8e9652 */
[----:B------:R-:W4:Y:S01]  /*41b0*/  LDL R91, [R1+0x54] ;  /* 0x00005400015b7983 */ /* 0x000f220000100800 */
[----:B------:R-:W-:Y:S01]  /*41c0*/  LOP3.LUT R83, R85, UR29, R90, 0x96, !PT ;  /* 0x0000001d55537c12 */ /* 0x000fe2000f8e965a */
[--C-:B------:R-:W-:Y:S01]  /*41d0*/  FFMA.FTZ R85, R7, c[0x0][0x23c], -R73.reuse ;  /* 0x00008f0007557a23 */ /* 0x100fe20000010849 */
[----:B------:R-:W-:Y:S01]  /*41e0*/  @!P4 IADD3 R5, R72, 0x9, RZ ;  /* 0x000000094805c810 */ /* 0x000fe20007ffe0ff */
[----:B------:R-:W5:Y:S01]  /*41f0*/  LDL R90, [R1+0x58] ;  /* 0x00005800015a7983 */ /* 0x000f620000100800 */
[----:B------:R-:W-:Y:S01]  /*4200*/  IMAD.WIDE.U32 R68, R82, -0x326172a9, RZ ;  /* 0xcd9e8d5752447825 */ /* 0x000fe200078e00ff */
[----:B------:R-:W-:Y:S02]  /*4210*/  @!P4 FSEL R10, R10, -INF , !P0 ;  /* 0xff8000000a0ac808 */ /* 0x000fe40004000000 */
[-C--:B------:R-:W-:Y:S01]  /*4220*/  @!P4 ISETP.GE.AND P2, PT, R5, R75.reuse, PT ;  /* 0x0000004b0500c20c */ /* 0x080fe20003f46270 */
[----:B------:R-:W-:Y:S01]  /*4230*/  IMAD.WIDE.U32 R82, R83, -0x326172a9, RZ ;  /* 0xcd9e8d5753527825 */ /* 0x000fe200078e00ff */
[-C--:B------:R-:W-:Y:S01]  /*4240*/  @!P4 ISETP.GE.AND P1, PT, R5, R4.reuse, PT ;  /* 0x000000040500c20c */ /* 0x080fe20003f26270 */
[----:B------:R-:W-:Y:S01]  /*4250*/  MUFU.EX2 R85, R85 ;  /* 0x0000005500557308 */ /* 0x000fe20000000800 */
[----:B------:R-:W-:Y:S01]  /*4260*/  @!P4 FSEL R9, R9, -INF , !P2 ;  /* 0xff8000000909c808 */ /* 0x000fe20005000000 */
[--C-:B------:R-:W-:Y:S01]  /*4270*/  FFMA.FTZ R10, R10, c[0x0][0x23c], -R73.reuse ;  /* 0x00008f000a0a7a23 */ /* 0x100fe20000010849 */
[----:B------:R-:W-:Y:S02]  /*4280*/  LOP3.LUT R80, R83, UR28, R68, 0x96, !PT ;  /* 0x0000001c53507c12 */ /* 0x000fe4000f8e9644 */
[----:B------:R-:W-:Y:S01]  /*4290*/  @!P4 IADD3 R5, R72, 0x10, RZ ;  /* 0x000000104805c810 */ /* 0x000fe20007ffe0ff */
[----:B------:R-:W-:Y:S01]  /*42a0*/  FFMA.FTZ R83, R9, c[0x0][0x23c], -R74 ;  /* 0x00008f0009537a23 */ /* 0x000fe2000001084a */
[----:B------:R-:W-:Y:S01]  /*42b0*/  @!P4 FSEL R11, R11, -INF , !P1 ;  /* 0xff8000000b0bc808 */ /* 0x000fe20004800000 */
[----:B------:R-:W-:Y:S01]  /*42c0*/  IMAD.WIDE.U32 R80, R80, -0x2daee0ad, RZ ;  /* 0xd2511f5350507825 */ /* 0x000fe200078e00ff */
[-C--:B------:R-:W-:Y:S02]  /*42d0*/  @!P4 ISETP.GE.AND P2, PT, R5, R75.reuse, PT ;  /* 0x0000004b0500c20c */ /* 0x080fe40003f46270 */
[----:B-1----:R-:W-:Y:S01]  /*42e0*/  LOP3.LUT R6, R69, UR30, R86, 0x96, !PT ;  /* 0x0000001e45067c12 */ /* 0x002fe2000f8e9656 */
[----:B------:R-:W-:Y:S01]  /*42f0*/  MUFU.EX2 R83, R83 ;  /* 0x0000005300537308 */ /* 0x000fe20000000800 */
[-C--:B------:R-:W-:Y:S02]  /*4300*/  @!P4 ISETP.GE.AND P3, PT, R5, R4.reuse, PT ;  /* 0x000000040500c20c */ /* 0x080fe40003f66270 */
[----:B------:R-:W-:Y:S01]  /*4310*/  @!P4 IADD3 R5, R72, 0x11, RZ ;  /* 0x000000114805c810 */ /* 0x000fe20007ffe0ff */
[----:B------:R-:W-:Y:S01]  /*4320*/  IMAD.WIDE.U32 R6, R6, -0x2daee0ad, RZ ;  /* 0xd2511f5306067825 */ /* 0x000fe200078e00ff */
[----:B------:R-:W-:Y:S02]  /*4330*/  @!P4 FSEL R12, R12, -INF , !P2 ;  /* 0xff8000000c0cc808 */ /* 0x000fe40005000000 */
[-C--:B------:R-:W-:Y:S02]  /*4340*/  @!P4 ISETP.GE.AND P6, PT, R5, R75.reuse, PT ;  /* 0x0000004b0500c20c */ /* 0x080fe40003fc6270 */
[----:B------:R-:W-:Y:S01]  /*4350*/  LOP3.LUT R7, R7, UR27, R84, 0x96, !PT ;  /* 0x0000001b07077c12 */ /* 0x000fe2000f8e9654 */
[----:B------:R-:W-:Y:S01]  /*4360*/  FFMA.FTZ R12, R12, c[0x0][0x23c], -R74 ;  /* 0x00008f000c0c7a23 */ /* 0x000fe2000001084a */
[----:B------:R1:W1:Y:S01]  /*4370*/  MUFU.EX2 R84, R8 ;  /* 0x0000000800547308 */ /* 0x0002620000000800 */
[----:B------:R-:W-:Y:S01]  /*4380*/  LOP3.LUT R6, R81, UR25, R6, 0x96, !PT ;  /* 0x0000001951067c12 */ /* 0x000fe2000f8e9606 */
[--C-:B------:R-:W-:Y:S01]  /*4390*/  FFMA.FTZ R81, R11, c[0x0][0x23c], -R73.reuse ;  /* 0x00008f000b517a23 */ /* 0x100fe20000010849 */
[----:B------:R-:W-:Y:S02]  /*43a0*/  @!P4 FSEL R13, R13, -INF , !P6 ;  /* 0xff8000000d0dc808 */ /* 0x000fe40007000000 */
[----:B------:R-:W-:Y:S02]  /*43b0*/  @!P4 FSEL R14, R14, -INF , !P3 ;  /* 0xff8000000e0ec808 */ /* 0x000fe40005800000 */
[-C--:B------:R-:W-:Y:S01]  /*43c0*/  @!P4 ISETP.GE.AND P0, PT, R5, R4.reuse, PT ;  /* 0x000000040500c20c */ /* 0x080fe20003f06270 */
[----:B------:R-:W-:Y:S01]  /*43d0*/  FFMA.FTZ R13, R13, c[0x0][0x23c], -R74 ;  /* 0x00008f000d0d7a23 */ /* 0x000fe2000001084a */
[----:B------:R-:W-:Y:S01]  /*43e0*/  @!P4 IADD3 R5, R72, 0x18, RZ ;  /* 0x000000184805c810 */ /* 0x000fe20007ffe0ff */
[--C-:B------:R-:W-:Y:S01]  /*43f0*/  FFMA.FTZ R14, R14, c[0x0][0x23c], -R73.reuse ;  /* 0x00008f000e0e7a23 */ /* 0x100fe20000010849 */
[----:B------:R-:W-:Y:S01]  /*4400*/  @!P4 IADD3 R72, R72, 0x19, RZ ;  /* 0x000000194848c810 */ /* 0x000fe20007ffe0ff */
[----:B------:R2:W-:Y:S01]  /*4410*/  MUFU.EX2 R78, R13 ;  /* 0x0000000d004e7308 */ /* 0x0005e20000000800 */
[CC--:B------:R-:W-:Y:S02]  /*4420*/  @!P4 ISETP.GE.AND P1, PT, R5.reuse, R75.reuse, PT ;  /* 0x0000004b0500c20c */ /* 0x0c0fe40003f26270 */
[-C--:B------:R-:W-:Y:S02]  /*4430*/  @!P4 ISETP.GE.AND P5, PT, R5, R4.reuse, PT ;  /* 0x000000040500c20c */ /* 0x080fe40003fa6270 */
[C---:B------:R-:W-:Y:S02]  /*4440*/  @!P4 ISETP.GE.AND P6, PT, R72.reuse, R4, PT ;  /* 0x000000044800c20c */ /* 0x040fe40003fc6270 */
[----:B------:R-:W-:Y:S02]  /*4450*/  @!P4 ISETP.GE.AND P2, PT, R72, R75, PT ;  /* 0x0000004b4800c20c */ /* 0x000fe40003f46270 */
[----:B------:R-:W-:Y:S01]  /*4460*/  @!P4 FSEL R16, R16, -INF , !P1 ;  /* 0xff8000001010c808 */ /* 0x000fe20004800000 */
[----:B------:R2:W-:Y:S01]  /*4470*/  MUFU.EX2 R77, R14 ;  /* 0x0000000e004d7308 */ /* 0x0005e20000000800 */
[----:B------:R-:W-:Y:S01]  /*4480*/  @!P4 FSEL R17, R17, -INF , !P2 ;  /* 0xff8000001111c808 */ /* 0x000fe20005000000 */
[----:B-1----:R-:W-:Y:S01]  /*4490*/  IMAD.WIDE.U32 R8, R7, -0x326172a9, RZ ;  /* 0xcd9e8d5707087825 */ /* 0x002fe200078e00ff */
[----:B------:R-:W-:Y:S02]  /*44a0*/  @!P4 FSEL R18, R18, -INF , !P5 ;  /* 0xff8000001212c808 */ /* 0x000fe40006800000 */
[----:B------:R-:W-:Y:S01]  /*44b0*/  @!P4 FSEL R19, R19, -INF , !P6 ;  /* 0xff8000001313c808 */ /* 0x000fe20007000000 */
[----:B------:R-:W-:Y:S01]  /*44c0*/  IMAD.WIDE.U32 R6, R6, -0x326172a9, RZ ;  /* 0xcd9e8d5706067825 */ /* 0x000fe200078e00ff */
[----:B------:R-:W-:Y:S02]  /*44d0*/  LOP3.LUT R68, R9, UR26, R82, 0x96, !PT ;  /* 0x0000001a09447c12 */ /* 0x000fe4000f8e9652 */
[----:B------:R-:W-:Y:S01]  /*44e0*/  @!P4 FSEL R15, R15, -INF , !P0 ;  /* 0xff8000000f0fc808 */ /* 0x000fe20004000000 */
[----:B------:R1:W-:Y:S01]  /*44f0*/  MUFU.EX2 R82, R10 ;  /* 0x0000000a00527308 */ /* 0x0003e20000000800 */
[----:B------:R-:W-:Y:S01]  /*4500*/  LOP3.LUT R8, R7, UR24, R8, 0x96, !PT ;  /* 0x0000001807087c12 */ /* 0x000fe2000f8e9608 */
[----:B------:R-:W-:Y:S04]  /*4510*/  IMAD.WIDE.U32 R68, R68, -0x2daee0ad, RZ ;  /* 0xd2511f5344447825 */ /* 0x000fe800078e00ff */
[----:B------:R-:W-:Y:S04]  /*4520*/  IMAD.WIDE.U32 R8, R8, -0x2daee0ad, RZ ;  /* 0xd2511f5308087825 */ /* 0x000fe800078e00ff */
[----:B------:R-:W3:Y:S01]  /*4530*/  MUFU.EX2 R81, R81 ;  /* 0x0000005100517308 */ /* 0x000ee20000000800 */
[----:B------:R-:W-:Y:S01]  /*4540*/  LOP3.LUT R5, R9, UR20, R68, 0x96, !PT ;  /* 0x0000001409057c12 */ /* 0x000fe2000f8e9644 */
[--C-:B------:R-:W-:Y:S02]  /*4550*/  FFMA.FTZ R15, R15, c[0x0][0x23c], -R73.reuse ;  /* 0x00008f000f0f7a23 */ /* 0x100fe40000010849 */
[--C-:B------:R-:W-:Y:S02]  /*4560*/  FFMA.FTZ R16, R16, c[0x0][0x23c], -R74.reuse ;  /* 0x00008f0010107a23 */ /* 0x100fe4000001084a */
[----:B------:R-:W-:Y:S04]  /*4570*/  IMAD.WIDE.U32 R4, R5, -0x326172a9, RZ ;  /* 0xcd9e8d5705047825 */ /* 0x000fe800078e00ff */
[----:B------:R-:W-:Y:S01]  /*4580*/  FFMA.FTZ R74, R17, c[0x0][0x23c], -R74 ;  /* 0x00008f00114a7a23 */ /* 0x000fe2000001084a */
[----:B--2---:R-:W-:Y:S01]  /*4590*/  LOP3.LUT R13, R4, 0xff, RZ, 0xc0, !PT ;  /* 0x000000ff040d7812 */ /* 0x004fe200078ec0ff */
[----:B------:R-:W-:Y:S01]  /*45a0*/  MUFU.EX2 R76, R15 ;  /* 0x0000000f004c7308 */ /* 0x000fe20000000800 */
[----:B------:R-:W-:Y:S01]  /*45b0*/  SHF.R.U32.HI R14, RZ, 0x10, R4 ;  /* 0x00000010ff0e7819 */ /* 0x000fe20000011604 */
[--C-:B------:R-:W-:Y:S01]  /*45c0*/  FFMA.FTZ R18, R18, c[0x0][0x23c], -R73.reuse ;  /* 0x00008f0012127a23 */ /* 0x100fe20000010849 */
[----:B-1----:R-:W-:Y:S01]  /*45d0*/  LOP3.LUT R10, R69, UR23, R80, 0x96, !PT ;  /* 0x00000017450a7c12 */ /* 0x002fe2000f8e9650 */
[----:B------:R-:W-:Y:S01]  /*45e0*/  FFMA.FTZ R73, R19, c[0x0][0x23c], -R73 ;  /* 0x00008f0013497a23 */ /* 0x000fe20000010849 */
[----:B------:R-:W-:Y:S03]  /*45f0*/  ISETP.LE.U32.AND P4, PT, R13, UR34, PT ;  /* 0x000000220d007c0c */ /* 0x000fe6000bf83070 */
[----:B------:R-:W-:Y:S02]  /*4600*/  IMAD.WIDE.U32 R10, R10, -0x326172a9, RZ ;  /* 0xcd9e8d570a0a7825 */ /* 0x000fe400078e00ff */
[----:B------:R1:W2:Y:S03]  /*4610*/  MUFU.EX2 R80, R12 ;  /* 0x0000000c00507308 */ /* 0x0002a60000000800 */
[----:B------:R-:W-:Y:S05]  /*4620*/  LOP3.LUT R6, R11, UR22, R6, 0x96, !PT ;  /* 0x000000160b067c12 */ /* 0x000fea000f8e9606 */
[----:B------:R-:W-:Y:S02]  /*4630*/  IMAD.WIDE.U32 R6, R6, -0x2daee0ad, RZ ;  /* 0xd2511f5306067825 */ /* 0x000fe400078e00ff */
[----:B------:R-:W-:Y:S02]  /*4640*/  MUFU.EX2 R75, R16 ;  /* 0x00000010004b7308 */ /* 0x000fe40000000800 */
[----:B------:R-:W-:Y:S01]  /*4650*/  @!P4 FADD.FTZ R84, -R84, -RZ ;  /* 0x800000ff5454c221 */ /* 0x000fe20000010100 */
[C---:B------:R-:W-:Y:S02]  /*4660*/  LOP3.LUT R69, R6.reuse, 0xffff, RZ, 0xc0, !PT ;  /* 0x0000ffff06457812 */ /* 0x040fe400078ec0ff */
[--C-:B------:R-:W-:Y:S02]  /*4670*/  SHF.R.U32.HI R68, RZ, 0x10, R6.reuse ;  /* 0x00000010ff447819 */ /* 0x100fe40000011606 */
[----:B------:R-:W-:Y:S02]  /*4680*/  SHF.R.U32.HI R9, RZ, 0x18, R6 ;  /* 0x00000018ff097819 */ /* 0x000fe40000011606 */
[----:B------:R-:W-:Y:S01]  /*4690*/  LOP3.LUT R11, R6, 0xff, RZ, 0xc0, !PT ;  /* 0x000000ff060b7812 */ /* 0x000fe200078ec0ff */
[----:B------:R-:W-:Y:S01]  /*46a0*/  MUFU.EX2 R74, R74 ;  /* 0x0000004a004a7308 */ /* 0x000fe20000000800 */
[----:B------:R-:W-:Y:S02]  /*46b0*/  LOP3.LUT R6, R5, UR19, R10, 0x96, !PT ;  /* 0x0000001305067c12 */ /* 0x000fe4000f8e960a */
[----:B------:R-:W-:Y:S02]  /*46c0*/  LOP3.LUT R10, R4, 0xffff, RZ, 0xc0, !PT ;  /* 0x0000ffff040a7812 */ /* 0x000fe400078ec0ff */
[C---:B------:R-:W-:Y:S02]  /*46d0*/  LOP3.LUT R5, R6.reuse, 0xffff, RZ, 0xc0, !PT ;  /* 0x0000ffff06057812 */ /* 0x040fe400078ec0ff */
[----:B-1----:R-:W-:Y:S02]  /*46e0*/  SHF.R.U32.HI R12, RZ, 0x18, R4 ;  /* 0x00000018ff0c7819 */ /* 0x002fe40000011604 */
[----:B------:R-:W-:Y:S01]  /*46f0*/  SHF.R.U32.HI R4, RZ, 0x8, R5 ;  /* 0x00000008ff047819 */ /* 0x000fe20000011605 */
[----:B------:R-:W1:Y:S01]  /*4700*/  MUFU.EX2 R72, R18 ;  /* 0x0000001200487308 */ /* 0x000e620000000800 */
[----:B------:R-:W-:Y:S02]  /*4710*/  SHF.R.U32.HI R5, RZ, 0x10, R6 ;  /* 0x00000010ff057819 */ /* 0x000fe40000011606 */
[----:B------:R-:W-:Y:S02]  /*4720*/  LOP3.LUT R8, R7, UR18, R8, 0x96, !PT ;  /* 0x0000001207087c12 */ /* 0x000fe4000f8e9608 */
[----:B------:R-:W-:Y:S02]  /*4730*/  LOP3.LUT R7, R6, 0xff, RZ, 0xc0, !PT ;  /* 0x000000ff06077812 */ /* 0x000fe400078ec0ff */
[----:B------:R-:W-:Y:S02]  /*4740*/  LOP3.LUT R4, R4, 0xffff, RZ, 0xc0, !PT ;  /* 0x0000ffff04047812 */ /* 0x000fe400078ec0ff */
[----:B------:R-:W-:Y:S01]  /*4750*/  LOP3.LUT R5, R5, 0xff, RZ, 0xc0, !PT ;  /* 0x000000ff05057812 */ /* 0x000fe200078ec0ff */
[----:B------:R-:W1:Y:S01]  /*4760*/  MUFU.EX2 R73, R73 ;  /* 0x0000004900497308 */ /* 0x000e620000000800 */
        /* <DEDUP_REMOVED lines=19> */
[----:B---3--:R-:W-:Y:S01]  /*48a0*/  @!P1 FADD.FTZ R81, -R81, -RZ ;  /* 0x800000ff51519221 */ /* 0x008fe20000010100 */
[----:B------:R-:W-:Y:S01]  /*48b0*/  LOP3.LUT R8, R8, 0xffff, RZ, 0xc0, !PT ;  /* 0x0000ffff08087812 */ /* 0x000fe200078ec0ff */
[----:B--2---:R-:W-:Y:S01]  /*48c0*/  @!P2 FADD.FTZ R80, -R80, -RZ ;  /* 0x800000ff5050a221 */ /* 0x004fe20000010100 */
        /* <DEDUP_REMOVED lines=20> */
[----:B-1----:R-:W-:Y:S01]  /*4a10*/  @!P1 FADD.FTZ R72, -R72, -RZ ;  /* 0x800000ff48489221 */ /* 0x002fe20000010100 */
        /* <DEDUP_REMOVED lines=13> */
[----:B--2---:R-:W-:Y:S02]  /*4af0*/  F2FP.RELU.BF16.PACK_AB R6, R76, R77 ;  /* 0x0000004d4c06723e */ /* 0x004fe400000018ff */
[----:B---3--:R-:W-:Y:S02]  /*4b00*/  F2FP.RELU.BF16.PACK_AB R5, R74, R75 ;  /* 0x0000004b4a05723e */ /* 0x008fe400000018ff */
[----:B-1----:R-:W-:Y:S01]  /*4b10*/  F2FP.RELU.BF16.PACK_AB R4, R73, R72 ;  /* 0x000000484904723e */ /* 0x002fe200000018ff */
[----:B----4-:R-:W-:Y:S04]  /*4b20*/  STS [R91+0x14000], R7 ;  /* 0x014000075b007388 */ /* 0x010fe80000000800 */
[----:B------:R-:W-:Y:S04]  /*4b30*/  STS [R91+0x14400], R6 ;  /* 0x014400065b007388 */ /* 0x000fe80000000800 */
[----:B-----5:R-:W-:Y:S04]  /*4b40*/  STS [R90+0x14000], R5 ;  /* 0x014000055a007388 */ /* 0x020fe80000000800 */
        /* <DEDUP_REMOVED lines=125> */
[----:B------:R-:W-:Y:S01]  /*5320*/  FMUL.FTZ R10, R77, R10 ;  /* 0x0000000a4d0a7220 */ /* 0x000fe20000410000 */
[----:B------:R-:W-:Y:S01]  /*5330*/  PLOP3.LUT P3, PT, PT, PT, UP1, 0x80, 0x0 ;  /* 0x000000000000781c */ /* 0x000fe20003f6f018 */
[----:B------:R-:W-:Y:S01]  /*5340*/  FMUL.FTZ R81, R81, R4 ;  /* 0x0000000451517220 */ /* 0x000fe20000410000 */
[----:B------:R-:W-:Y:S02]  /*5350*/  F2FP.BF16.PACK_AB R4, R85, R87 ;  /* 0x000000575504723e */ /* 0x000fe400000010ff */
[----:B------:R-:W-:Y:S01]  /*5360*/  FSEL R5, R5, R68, P1 ;  /* 0x0000004405057208 */ /* 0x000fe20000800000 */
[----:B------:R-:W-:Y:S01]  /*5370*/  @P0 FADD.FTZ R68, -R68, R19 ;  /* 0x0000001344440221 */ /* 0x000fe20000010100 */
[----:B------:R-:W-:Y:S01]  /*5380*/  F2FP.BF16.PACK_AB R6, R81, R82 ;  /* 0x000000525106723e */ /* 0x000fe200000010ff */
[----:B------:R1:W-:Y:S02]  /*5390*/  STS [R93+0x12400], R4 ;  /* 0x012400045d007388 */ /* 0x0003e40000000800 */
        /* <DEDUP_REMOVED lines=113> */
.L_x_361:
        /* <DEDUP_REMOVED lines=119> */
[----:B----4-:R1:W-:Y:S04]  /*6220*/  @P3 STL [R1+0x60], R25 ;  /* 0x0000601901003387 */ /* 0x0103e80000100800 */
[----:B-1----:R1:W5:Y:S04]  /*6230*/  LDL.LU.64 R24, [R1+0x98] ;  /* 0x0000980001187983 */ /* 0x0023680000300a00 */
[----:B---3--:R2:W-:Y:S02]  /*6240*/  @P3 STL [R1+0x64], R246 ;  /* 0x000064f601003387 */ /* 0x0085e40000100800 */
        /* <DEDUP_REMOVED lines=248> */
.L_x_362:
        /* <DEDUP_REMOVED lines=16> */
[----:B------:R-:W-:Y:S01]  /*72d0*/  FMUL.FTZ R13, R45, c[0x0][0x2dc] ;  /* 0x0000b7002d0d7a20 */ /* 0x000fe20000410000 */
        /* <DEDUP_REMOVED lines=130> */
[----:B-1----:R-:W-:Y:S01]  /*7b00*/  FMUL.FTZ R9, R57, c[0x0][0x2dc] ;  /* 0x0000b70039097a20 */ /* 0x002fe20000410000 */
        /* <DEDUP_REMOVED lines=73> */
.L_x_364:
        /* <DEDUP_REMOVED lines=19> */
.L_x_365:
        /* <DEDUP_REMOVED lines=53> */
.L_x_367:
[----:B-1-34-:R-:W-:Y:S05]  /*8420*/  BSYNC B0 ;  /* 0x0000000000007941 */ /* 0x01afea0003800000 */
.L_x_366:
        /* <DEDUP_REMOVED lines=16> */
.L_x_369:
[----:B------:R-:W-:Y:S05]  /*8530*/  BSYNC B0 ;  /* 0x0000000000007941 */ /* 0x000fea0003800000 */
.L_x_368:
        /* <DEDUP_REMOVED lines=26> */
.L_x_371:
[----:B------:R-:W-:Y:S05]  /*86e0*/  BSYNC B0 ;  /* 0x0000000000007941 */ /* 0x000fea0003800000 */
.L_x_370:
        /* <DEDUP_REMOVED lines=13> */
.L_x_360:
[----:B------:R-:W-:Y:S05]  /*87c0*/  BSYNC B1 ;  /* 0x0000000000017941 */ /* 0x000fea0003800000 */
.L_x_346:
        /* <DEDUP_REMOVED lines=11> */
.L_x_372:
[----:B------:R-:W-:Y:S05]  /*8880*/  EXIT ;  /* 0x000000000000794d */ /* 0x000fea0003800000 */
.L_x_374:
        /* <DEDUP_REMOVED lines=15> */
.L_x_807:


//--------------------- .text._ZN5flash44flash_bwd_dq_dk_dv_loop_seqk_parallel_kernelI23Flash_bwd_kernel_traitsILi192ELi64ELi64ELi8ELi4ELi2ELi2ELb1ELb1EN7cutlass10bfloat16_tE19Flash_kernel_traitsILi192ELi64ELi64ELi8ES3_EELb0ELb1ELb0ELb0ELb0ELb1ELb1EEEvNS_16Flash_bwd_paramsE --------------------------
	.section	.text._ZN5flash44flash_bwd_dq_dk_dv_loop_seqk_parallel_kernelI23Flash_bwd_kernel_traitsILi192ELi64ELi64ELi8ELi4ELi2ELi2ELb1ELb1EN7cutlass10bfloat16_tE19Flash_kernel_traitsILi192ELi64ELi64ELi8ES3_EELb0ELb1ELb0ELb0ELb0ELb1ELb1EEEvNS_16Flash_bwd_paramsE,"ax",@progbits
	.sectioninfo	@"SHI_REGISTERS=255"
	.align	128
        .global         _ZN5flash44flash_bwd_dq_dk_dv_loop_seqk_parallel_kernelI23Flash_bwd_kernel_traitsILi192ELi64ELi64ELi8ELi4ELi2ELi2ELb1ELb1EN7cutlass10bfloat16_tE19Flash_kernel_traitsILi192ELi64ELi64ELi8ES3_EELb0ELb1ELb0ELb0ELb0ELb1ELb1EEEvNS_16Flash_bwd_paramsE
        .type           _ZN5flash44flash_bwd_dq_dk_dv_loop_seqk_parallel_kernelI23Flash_bwd_kernel_traitsILi192ELi64ELi64ELi8ELi4ELi2ELi2ELb1ELb1EN7cutlass10bfloat16_tE19Flash_kernel_traitsILi192ELi64ELi64ELi8ES3_EELb0ELb1ELb0ELb0ELb0ELb1ELb1EEEvNS_16Flash_bwd_paramsE,@function
        .size           _ZN5flash44flash_bwd_dq_dk_dv_loop_seqk_parallel_kernelI23Flash_bwd_kernel_traitsILi192ELi64ELi64ELi8ELi4ELi2ELi2ELb1ELb1EN7cutlass10bfloat16_tE19Flash_kernel_traitsILi192ELi64ELi64ELi8ES3_EELb0ELb1ELb0ELb0ELb0ELb1ELb1EEEvNS_16Flash_bwd_paramsE,(.L_x_808 - _ZN5flash44flash_bwd_dq_dk_dv_loop_seqk_parallel_kernelI23Flash_bwd_kernel_traitsILi192ELi64ELi64ELi8ELi4ELi2ELi2ELb1ELb1EN7cutlass10bfloat16_tE19Flash_kernel_traitsILi192ELi64ELi64ELi8ES3_EELb0ELb1ELb0ELb0ELb0ELb1ELb1EEEvNS_16Flash_bwd_paramsE)
        .other          _ZN5flash44flash_bwd_dq_dk_dv_loop_seqk_parallel_kernelI23Flash_bwd_kernel_traitsILi192ELi64ELi64ELi8ELi4ELi2ELi2ELb1ELb1EN7cutlass10bfloat16_tE19Flash_kernel_traitsILi192ELi64ELi64ELi8ES3_EELb0ELb1ELb0ELb0ELb0ELb1ELb1EEEvNS_16Flash_bwd_paramsE,@"STO_CUDA_ENTRY STV_DEFAULT"
_ZN5flash44flash_bwd_dq_dk_dv_loop_seqk_parallel_kernelI23Flash_bwd_kernel_traitsILi192ELi64ELi64ELi8ELi4ELi2ELi2ELb1ELb1EN7cutlass10bfloat16_tE19Flash_kernel_traitsILi192ELi64ELi64ELi8ES3_EELb0ELb1ELb0ELb0ELb0ELb1ELb1EEEvNS_16Flash_bwd_paramsE:
.text._ZN5flash44flash_bwd_dq_dk_dv_loop_seqk_parallel_kernelI23Flash_bwd_kernel_traitsILi192ELi64ELi64ELi8ELi4ELi2ELi2ELb1ELb1EN7cutlass10bfloat16_tE19Flash_kernel_traitsILi192ELi64ELi64ELi8ES3_EELb0ELb1ELb0ELb0ELb0ELb1ELb1EEEvNS_16Flash_bwd_paramsE:
        /* <DEDUP_REMOVED lines=211> */
.L_x_403:
        /* <DEDUP_REMOVED lines=53> */
.L_x_375:
        /* <DEDUP_REMOVED lines=59> */
.L_x_377:
        /* <DEDUP_REMOVED lines=18> */
.L_x_378:
        /* <DEDUP_REMOVED lines=68> */
.L_x_379:
[----:B------:R-:W-:Y:S02]  /*1990*/  UMOV UR8, UR48 ;  /* 0x0000003000087c82 */ /* 0x000fe40008000000 */
.L_x_380:
        /* <DEDUP_REMOVED lines=107> */
.L_x_382:
        /* <DEDUP_REMOVED lines=18> */
.L_x_383:
        /* <DEDUP_REMOVED lines=29> */
.L_x_385:
[----:B------:R-:W-:Y:S05]  /*2340*/  BSYNC B0 ;  /* 0x0000000000007941 */ /* 0x000fea0003800000 */
.L_x_384:
        /* <DEDUP_REMOVED lines=16> */
.L_x_387:
[----:B------:R-:W-:Y:S05]  /*2450*/  BSYNC B0 ;  /* 0x0000000000007941 */ /* 0x000fea0003800000 */
.L_x_386:
        /* <DEDUP_REMOVED lines=27> */
.L_x_389:
[----:B------:R-:W-:Y:S05]  /*2610*/  BSYNC B0 ;  /* 0x0000000000007941 */ /* 0x000fea0003800000 */
.L_x_388:
        /* <DEDUP_REMOVED lines=14> */
.L_x_381:
        /* <DEDUP_REMOVED lines=250> */
.L_x_393:
[----:B------:R-:W3:Y:S01]  /*36a0*/  LDL R246, [R1+0x4] ;  /* 0x0000040001f67983 */ /* 0x000ee20000100800 */
[----:B------:R-:W-:Y:S03]  /*36b0*/  USHF.L.U32 UR11, UR6, 0x6, URZ ;  /* 0x00000006060b7899 */ /* 0x000fe6000800063f */
[----:B------:R-:W4:Y:S01]  /*36c0*/  LDL R245, [R1] ;  /* 0x0000000001f57983 */ /* 0x000f220000100800 */
[----:B------:R-:W-:Y:S03]  /*36d0*/  UISETP.GE.AND UP0, UPT, UR11, UR15, UPT ;  /* 0x0000000f0b00728c */ /* 0x000fe6000bf06270 */
[----:B--2---:R-:W2:Y:S01]  /*36e0*/  LDL R244, [R1+0x10] ;  /* 0x0000100001f47983 */ /* 0x004ea20000100800 */
[----:B------:R-:W-:Y:S03]  /*36f0*/  UISETP.LT.AND UP0, UPT, UR14, UR16, UP0 ;  /* 0x000000100e00728c */ /* 0x000fe60008701270 */
[----:B-1----:R1:W-:Y:S03]  /*3700*/  STL [R1+0xac], R107 ;  /* 0x0000ac6b01007387 */ /* 0x0023e60000100800 */
[----:B------:R-:W-:Y:S01]  /*3710*/  PLOP3.LUT P0, PT, PT, PT, UP0, 0x80, 0x0 ;  /* 0x000000000000781c */ /* 0x000fe20003f0f008 */
[----:B------:R-:W0:Y:S01]  /*3720*/  LDGDEPBAR ;  /* 0x00000000000079af */ /* 0x000e220000000000 */
[----:B------:R-:W-:Y:S06]  /*3730*/  UISETP.GT.AND UP0, UPT, UR6, UR12, UPT ;  /* 0x0000000c0600728c */ /* 0x000fec000bf04270 */
[----:B------:R-:W-:Y:S01]  /*3740*/  PLOP3.LUT P3, PT, PT, PT, UP0, 0x80, 0x0 ;  /* 0x000000000000781c */ /* 0x000fe20003f6f008 */
        /* <DEDUP_REMOVED lines=18> */
[----:B------:R-:W-:Y:S08]  /*3870*/  LDSM.16.M88.4 R68, [R252+0xc800] ;  /* 0x00c80000fc44783b */ /* 0x000ff00000000200 */
[----:B---3--:R-:W-:Y:S08]  /*3880*/  LDSM.16.M88.4 R76, [R246+0xc000] ;  /* 0x00c00000f64c783b */ /* 0x008ff00000000200 */
[----:B------:R-:W-:Y:S08]  /*3890*/  LDSM.16.M88.4 R80, [R246+0xc800] ;  /* 0x00c80000f650783b */ /* 0x000ff00000000200 */
[----:B----4-:R-:W-:Y:S08]  /*38a0*/  LDSM.16.M88.4 R88, [R245+0xc000] ;  /* 0x00c00000f558783b */ /* 0x010ff00000000200 */
[----:B--2---:R-:W-:Y:S08]  /*38b0*/  LDSM.16.M88.4 R96, [R244+0xc000] ;  /* 0x00c00000f460783b */ /* 0x004ff00000000200 */
[----:B------:R-:W1:Y:S08]  /*38c0*/  LDSM.16.M88.4 R16, [R107] ;  /* 0x000000006b10783b */ /* 0x000e700000000200 */
[----:B------:R-:W2:Y:S01]  /*38d0*/  LDSM.16.M88.4 R72, [R106] ;  /* 0x000000006a48783b */ /* 0x000ea20000000200 */
[C---:B-1----:R-:W-:Y:S08]  /*38e0*/  HMMA.16816.F32.BF16 R4, R16.reuse, R8, RZ ;  /* 0x000000081004723c */ /* 0x042ff000000418ff */
[C---:B------:R-:W-:Y:S08]  /*38f0*/  HMMA.16816.F32.BF16 R8, R16.reuse, R10, RZ ;  /* 0x0000000a1008723c */ /* 0x040ff000000418ff */
[C---:B------:R-:W-:Y:S01]  /*3900*/  HMMA.16816.F32.BF16 R12, R16.reuse, R68, RZ ;  /* 0x00000044100c723c */ /* 0x040fe200000418ff */
[----:B------:R-:W1:Y:S07]  /*3910*/  LDSM.16.M88.4 R84, [R105] ;  /* 0x000000006954783b */ /* 0x000e6e0000000200 */
        /* <DEDUP_REMOVED lines=229> */
[----:B------:R-:W2:Y:S08]  /*4770*/  LDSM.16.M88.4 R68, [R106+0x6000] ;  /* 0x006000006a44783b */ /* 0x000eb00000000200 */
        /* <DEDUP_REMOVED lines=245> */
[----:B------:R-:W2:Y:S01]  /*56d0*/  LDL.LU.64 R94, [R1+0x40] ;  /* 0x00004000015e7983 */ /* 0x000ea20000300a00 */
[----:B------:R-:W-:Y:S01]  /*56e0*/  IMAD.MOV.U32 R6, RZ, RZ, c[0x0][0x370] ;  /* 0x0000dc00ff067624 */ /* 0x000fe200078e00ff */
[----:B------:R-:W-:Y:S02]  /*56f0*/  MOV R7, c[0x0][0x374] ;  /* 0x0000dd0000077a02 */ /* 0x000fe40000000f00 */
[----:B------:R-:W3:Y:S01]  /*5700*/  LDL R92, [R1+0x38] ;  /* 0x00003800015c7983 */ /* 0x000ee20000100800 */
[----:B-1----:R-:W-:Y:S05]  /*5710*/  IMAD.U32 R4, R6, -0x40, RZ ;  /* 0xffffffc006047824 */ /* 0x002fea00078e00ff */
        /* <DEDUP_REMOVED lines=17> */
.L_x_391:
        /* <DEDUP_REMOVED lines=371> */
.L_x_392:
        /* <DEDUP_REMOVED lines=172> */
.L_x_394:
        /* <DEDUP_REMOVED lines=18> */
.L_x_395:
        /* <DEDUP_REMOVED lines=53> */
.L_x_397:
[----:B-1-34-:R-:W-:Y:S05]  /*7e90*/  BSYNC B0 ;  /* 0x0000000000007941 */ /* 0x01afea0003800000 */
.L_x_396:
        /* <DEDUP_REMOVED lines=16> */
.L_x_399:
[----:B------:R-:W-:Y:S05]  /*7fa0*/  BSYNC B0 ;  /* 0x0000000000007941 */ /* 0x000fea0003800000 */
.L_x_398:
        /* <DEDUP_REMOVED lines=26> */
.L_x_401:
[----:B------:R-:W-:Y:S05]  /*8150*/  BSYNC B0 ;  /* 0x0000000000007941 */ /* 0x000fea0003800000 */
.L_x_400:
        /* <DEDUP_REMOVED lines=13> */
.L_x_390:
[----:B------:R-:W-:Y:S05]  /*8230*/  BSYNC B1 ;  /* 0x0000000000017941 */ /* 0x000fea0003800000 */
.L_x_376:
        /* <DEDUP_REMOVED lines=11> */
.L_x_402:
[----:B------:R-:W-:Y:S05]  /*82f0*/  EXIT ;  /* 0x000000000000794d */ /* 0x000fea0003800000 */
.L_x_404:
        /* <DEDUP_REMOVED lines=16> */
.L_x_808:


//--------------------- .text._ZN5flash44flash_bwd_dq_dk_dv_loop_seqk_parallel_kernelI23Flash_bwd_kernel_traitsILi192ELi64ELi64ELi8ELi4ELi2ELi2ELb1ELb1EN7cutlass10bfloat16_tE19Flash_kernel_traitsILi192ELi64ELi64ELi8ES3_EELb1ELb1ELb0ELb1ELb0ELb0ELb0EEEvNS_16Flash_bwd_paramsE --------------------------
	.section	.text._ZN5flash44flash_bwd_dq_dk_dv_loop_seqk_parallel_kernelI23Flash_bwd_kernel_traitsILi192ELi64ELi64ELi8ELi4ELi2ELi2ELb1ELb1EN7cutlass10bfloat16_tE19Flash_kernel_traitsILi192ELi64ELi64ELi8ES3_EELb1ELb1ELb0ELb1ELb0ELb0ELb0EEEvNS_16Flash_bwd_paramsE,"ax",@progbits
	.sectioninfo	@"SHI_REGISTERS=255"
	.align	128
        .global         _ZN5flash44flash_bwd_dq_dk_dv_loop_seqk_parallel_kernelI23Flash_bwd_kernel_traitsILi192ELi64ELi64ELi8ELi4ELi2ELi2ELb1ELb1EN7cutlass10bfloat16_tE19Flash_kernel_traitsILi192ELi64ELi64ELi8ES3_EELb1ELb1ELb0ELb1ELb0ELb0ELb0EEEvNS_16Flash_bwd_paramsE
        .type           _ZN5flash44flash_bwd_dq_dk_dv_loop_seqk_parallel_kernelI23Flash_bwd_kernel_traitsILi192ELi64ELi64ELi8ELi4ELi2ELi2ELb1ELb1EN7cutlass10bfloat16_tE19Flash_kernel_traitsILi192ELi64ELi64ELi8ES3_EELb1ELb1ELb0ELb1ELb0ELb0ELb0EEEvNS_16Flash_bwd_paramsE,@function
        .size           _ZN5flash44flash_bwd_dq_dk_dv_loop_seqk_parallel_kernelI23Flash_bwd_kernel_traitsILi192ELi64ELi64ELi8ELi4ELi2ELi2ELb1ELb1EN7cutlass10bfloat16_tE19Flash_kernel_traitsILi192ELi64ELi64ELi8ES3_EELb1ELb1ELb0ELb1ELb0ELb0ELb0EEEvNS_16Flash_bwd_paramsE,(.L_x_809 - _ZN5flash44flash_bwd_dq_dk_dv_loop_seqk_parallel_kernelI23Flash_bwd_kernel_traitsILi192ELi64ELi64ELi8ELi4ELi2ELi2ELb1ELb1EN7cutlass10bfloat16_tE19Flash_kernel_traitsILi192ELi64ELi64ELi8ES3_EELb1ELb1ELb0ELb1ELb0ELb0ELb0EEEvNS_16Flash_bwd_paramsE)
        .other          _ZN5flash44flash_bwd_dq_dk_dv_loop_seqk_parallel_kernelI23Flash_bwd_kernel_traitsILi192ELi64ELi64ELi8ELi4ELi2ELi2ELb1ELb1EN7cutlass10bfloat16_tE19Flash_kernel_traitsILi192ELi64ELi64ELi8ES3_EELb1ELb1ELb0ELb1ELb0ELb0ELb0EEEvNS_16Flash_bwd_paramsE,@"STO_CUDA_ENTRY STV_DEFAULT"
_ZN5flash44flash_bwd_dq_dk_dv_loop_seqk_parallel_kernelI23Flash_bwd_kernel_traitsILi192ELi64ELi64ELi8ELi4ELi2ELi2ELb1ELb1EN7cutlass10bfloat16_tE19Flash_kernel_traitsILi192ELi64ELi64ELi8ES3_EELb1ELb1ELb0ELb1ELb0ELb0ELb0EEEvNS_16Flash_bwd_paramsE:
.text._ZN5flash44flash_bwd_dq_dk_dv_loop_seqk_parallel_kernelI23Flash_bwd_kernel_traitsILi192ELi64ELi64ELi8ELi4ELi2ELi2ELb1ELb1EN7cutlass10bfloat16_tE19Flash_kernel_traitsILi192ELi64ELi64ELi8ES3_EELb1ELb1ELb0ELb1ELb0ELb0ELb0EEEvNS_16Flash_bwd_paramsE:
        /* <DEDUP_REMOVED lines=21> */
[----:B------:R-:W-:Y:S01]  /*0150*/  ULDC UR6, c[0x0][0x210] ;  /* 0x0000840000067ab9 */ /* 0x000fe20000000800 */
[----:B------:R-:W4:Y:S01]  /*0160*/  S2UR UR61, SR_CTAID.X ;  /* 0x00000000003d79c3 */ /* 0x000f220000002500 */
[----:B------:R-:W-:Y:S02]  /*0170*/  ULDC UR56, c[0x0][0x234] ;  /* 0x00008d0000387ab9 */ /* 0x000fe40000000800 */
[----:B------:R-:W-:Y:S02]  /*0180*/  ULDC UR12, c[0x0][0x1c0] ;  /* 0x00007000000c7ab9 */ /* 0x000fe40000000800 */
[----:B------:R-:W-:Y:S01]  /*0190*/  ULDC UR13, c[0x0][0x1c0] ;  /* 0x00007000000d7ab9 */ /* 0x000fe20000000800 */
[----:B-1----:R-:W-:Y:S01]  /*01a0*/  SHF.R.S32.HI R6, RZ, 0x1f, R5 ;  /* 0x0000001fff067819 */ /* 0x002fe20000011405 */
[----:B--2---:R-:W-:-:S02]  /*01b0*/  UIMAD.WIDE.U32 UR42, UR32, UR15, URZ ;  /* 0x0000000f202a72a5 */ /* 0x004fc4000f8e003f */
[----:B------:R-:W-:Y:S01]  /*01c0*/  USHF.L.U32 UR15, UR32, 0x7, URZ ;  /* 0x00000007200f7899 */ /* 0x000fe2000800063f */
[CC--:B------:R-:W-:Y:S01]  /*01d0*/  LEA.HI R3, R6.reuse, R5.reuse, RZ, 0x5 ;  /* 0x0000000506037211 */ /* 0x0c0fe200078f28ff */
[----:B------:R-:W-:Y:S01]  /*01e0*/  UIMAD.WIDE UR36, UR46, UR36, URZ ;  /* 0x000000242e2472a5 */ /* 0x000fe2000f8e023f */
[CC--:B------:R-:W-:Y:S01]  /*01f0*/  LEA.HI R11, R6.reuse, R5.reuse, RZ, 0x3 ;  /* 0x00000005060b7211 */ /* 0x0c0fe200078f18ff */
[----:B------:R-:W-:Y:S01]  /*0200*/  UIMAD UR56, UR7, UR6, UR56 ;  /* 0x00000006073872a4 */ /* 0x000fe2000f8e0238 */
[CC--:B------:R-:W-:Y:S01]  /*0210*/  LEA.HI R2, R6.reuse, R5.reuse, RZ, 0x4 ;  /* 0x0000000506027211 */ /* 0x0c0fe200078f20ff */
[----:B---3--:R-:W-:Y:S01]  /*0220*/  UIMAD UR47, UR35, UR46, URZ ;  /* 0x0000002e232f72a4 */ /* 0x008fe2000f8e023f */
[CC--:B------:R-:W-:Y:S01]  /*0230*/  LEA.HI R15, R6.reuse, R5.reuse, RZ, 0x7 ;  /* 0x00000005060f7211 */ /* 0x0c0fe200078f38ff */
[----:B------:R-:W-:Y:S01]  /*0240*/  UIMAD UR46, UR46, UR12, URZ ;  /* 0x0000000c2e2e72a4 */ /* 0x000fe2000f8e023f */
[CC--:B------:R-:W-:Y:S01]  /*0250*/  LEA.HI R16, R6.reuse, R5.reuse, RZ, 0x6 ;  /* 0x0000000506107211 */ /* 0x0c0fe200078f30ff */
[----:B------:R-:W-:Y:S01]  /*0260*/  UIMAD UR6, UR32, UR13, UR35 ;  /* 0x0000000d200672a4 */ /* 0x000fe2000f8e0223 */
[----:B------:R-:W-:Y:S01]  /*0270*/  LEA.HI R6, R6, R5, RZ, 0x2 ;  /* 0x0000000506067211 */ /* 0x000fe200078f10ff */
[----:B------:R-:W-:Y:S01]  /*0280*/  ULDC UR14, c[0x0][0x1c0] ;  /* 0x00007000000e7ab9 */ /* 0x000fe20000000800 */
[----:B------:R-:W-:Y:S01]  /*0290*/  LOP3.LUT R4, R3, 0xffffffe0, RZ, 0xc0, !PT ;  /* 0xffffffe003047812 */ /* 0x000fe200078ec0ff */
[----:B------:R-:W-:Y:S01]  /*02a0*/  ULDC UR11, c[0x0][0x1c0] ;  /* 0x00007000000b7ab9 */ /* 0x000fe20000000800 */
[----:B------:R-:W-:Y:S01]  /*02b0*/  LOP3.LUT R8, R11, 0xfffffff8, RZ, 0xc0, !PT ;  /* 0xfffffff80b087812 */ /* 0x000fe200078ec0ff */
[----:B------:R-:W-:Y:S01]  /*02c0*/  UIMAD UR53, UR8, UR32, URZ ;  /* 0x00000020083572a4 */ /* 0x000fe2000f8e023f */
[----:B------:R-:W-:Y:S01]  /*02d0*/  LOP3.LUT R9, R2, 0xfffffff0, RZ, 0xc0, !PT ;  /* 0xfffffff002097812 */ /* 0x000fe200078ec0ff */
[C---:B------:R-:W-:Y:S01]  /*02e0*/  IMAD.IADD R10, R5.reuse, 0x1, -R4 ;  /* 0x00000001050a7824 */ /* 0x040fe200078e0a04 */
[----:B------:R-:W-:Y:S01]  /*02f0*/  LOP3.LUT R7, R6, 0x7ffffffc, RZ, 0xc0, !PT ;  /* 0x7ffffffc06077812 */ /* 0x000fe200078ec0ff */
[C---:B------:R-:W-:Y:S01]  /*0300*/  IMAD.IADD R8, R5.reuse, 0x1, -R8 ;  /* 0x0000000105087824 */ /* 0x040fe200078e0a08 */
[----:B------:R-:W-:Y:S01]  /*0310*/  SHF.R.S32.HI R0, RZ, 0x5, R3 ;  /* 0x00000005ff007819 */ /* 0x000fe20000011403 */
[C---:B------:R-:W-:Y:S01]  /*0320*/  IMAD.IADD R9, R5.reuse, 0x1, -R9 ;  /* 0x0000000105097824 */ /* 0x040fe200078e0a09 */
[----:B------:R-:W-:Y:S01]  /*0330*/  SHF.R.S32.HI R12, RZ, 0x1f, R3 ;  /* 0x0000001fff0c7819 */ /* 0x000fe20000011403 */
[----:B------:R-:W-:Y:S01]  /*0340*/  IMAD.IADD R17, R5, 0x1, -R7 ;  /* 0x0000000105117824 */ /* 0x000fe200078e0a07 */
[----:B------:R-:W-:Y:S01]  /*0350*/  SHF.R.S32.HI R5, RZ, 0x4, R2 ;  /* 0x00000004ff057819 */ /* 0x000fe20000011402 */
[----:B------:R-:W-:Y:S01]  /*0360*/  IMAD.SHL.U32 R20, R8, 0x8, RZ ;  /* 0x0000000808147824 */ /* 0x000fe200078e00ff */
[-C--:B------:R-:W-:Y:S01]  /*0370*/  LEA.HI R3, R3, R0.reuse, RZ, 0x1 ;  /* 0x0000000003037211 */ /* 0x080fe200078f08ff */
[----:B------:R-:W-:Y:S01]  /*0380*/  UIMAD UR7, UR32, UR11, UR35 ;  /* 0x0000000b200772a4 */ /* 0x000fe2000f8e0223 */
[----:B------:R-:W-:Y:S01]  /*0390*/  LEA.HI R7, R12, R0, RZ, 0x2 ;  /* 0x000000000c077211 */ /* 0x000fe200078f10ff */
[----:B------:R-:W-:Y:S01]  /*03a0*/  @!UP5 UIMAD UR8, UR32, UR14, UR35 ;  /* 0x0000000e2008d2a4 */ /* 0x000fe2000f8e0223 */
[----:B------:R-:W-:Y:S01]  /*03b0*/  LEA.HI R4, R2, R5, RZ, 0x1 ;  /* 0x0000000502047211 */ /* 0x000fe200078f08ff */
[----:B------:R-:W-:Y:S01]  /*03c0*/  USHF.L.U32 UR45, UR46, 0x6, URZ ;  /* 0x000000062e2d7899 */ /* 0x000fe2000800063f */
[----:B------:R-:W-:Y:S01]  /*03d0*/  LOP3.LUT R2, R3, 0xfffffffe, RZ, 0xc0, !PT ;  /* 0xfffffffe03027812 */ /* 0x000fe200078ec0ff */
[----:B------:R-:W-:Y:S01]  /*03e0*/  USHF.L.U32 UR44, UR6, 0x5, URZ ;  /* 0x00000005062c7899 */ /* 0x000fe2000800063f */
[----:B------:R-:W-:Y:S01]  /*03f0*/  LOP3.LUT R7, R7, 0xfffffffc, RZ, 0xc0, !PT ;  /* 0xfffffffc07077812 */ /* 0x000fe200078ec0ff */
[----:B------:R-:W-:Y:S01]  /*0400*/  ULDC UR50, c[0x0][0x214] ;  /* 0x0000850000327ab9 */ /* 0x000fe20000000800 */
[----:B------:R-:W-:Y:S01]  /*0410*/  LOP3.LUT R3, R4, 0xfffffffe, RZ, 0xc0, !PT ;  /* 0xfffffffe04037812 */ /* 0x000fe200078ec0ff */
[C---:B------:R-:W-:Y:S01]  /*0420*/  IMAD.IADD R14, R0.reuse, 0x1, -R2 ;  /* 0x00000001000e7824 */ /* 0x040fe200078e0a02 */
[----:B------:R-:W-:Y:S01]  /*0430*/  SHF.R.S32.HI R13, RZ, 0x3, R11 ;  /* 0x00000003ff0d7819 */ /* 0x000fe2000001140b */
[----:B------:R-:W-:Y:S01]  /*0440*/  IMAD.IADD R19, R0, 0x1, -R7 ;  /* 0x0000000100137824 */ /* 0x000fe200078e0a07 */
[--C-:B------:R-:W-:Y:S01]  /*0450*/  SHF.R.S32.HI R0, RZ, 0x1f, R6.reuse ;  /* 0x0000001fff007819 */ /* 0x100fe20000011406 */
[----:B------:R-:W-:Y:S01]  /*0460*/  IMAD.IADD R12, R5, 0x1, -R3 ;  /* 0x00000001050c7824 */ /* 0x000fe200078e0a03 */
[----:B------:R-:W-:Y:S01]  /*0470*/  SHF.R.S32.HI R3, RZ, 0x2, R6 ;  /* 0x00000002ff037819 */ /* 0x000fe20000011406 */
[----:B------:R-:W-:Y:S01]  /*0480*/  IMAD.SHL.U32 R2, R13, 0x40, RZ ;  /* 0x000000400d027824 */ /* 0x000fe200078e00ff */
[----:B------:R-:W-:Y:S01]  /*0490*/  SHF.R.S32.HI R4, RZ, 0x1f, R9 ;  /* 0x0000001fff047819 */ /* 0x000fe20000011409 */
[----:B------:R-:W-:Y:S01]  /*04a0*/  STL [R1+0xb8], R19 ;  /* 0x0000b81301007387 */ /* 0x000fe20000100800 */
[----:B------:R-:W-:Y:S01]  /*04b0*/  LEA.HI R0, R0, R3, RZ, 0x3 ;  /* 0x0000000300007211 */ /* 0x000fe200078f18ff */
[----:B------:R-:W-:Y:S01]  /*04c0*/  ULDC UR57, c[0x0][0x1c8] ;  /* 0x0000720000397ab9 */ /* 0x000fe20000000800 */
[----:B------:R-:W-:Y:S01]  /*04d0*/  LEA.HI R13, R4, R9, RZ, 0x3 ;  /* 0x00000009040d7211 */ /* 0x000fe200078f18ff */
[----:B------:R-:W-:Y:S01]  /*04e0*/  STL [R1+0x50], R20 ;  /* 0x0000501401007387 */ /* 0x000fe20000100800 */
[----:B------:R-:W-:Y:S01]  /*04f0*/  LOP3.LUT R0, R0, 0xfffffff8, RZ, 0xc0, !PT ;  /* 0xfffffff800007812 */ /* 0x000fe200078ec0ff */
[----:B------:R-:W-:Y:S01]  /*0500*/  ULDC.U8 UR10, c[0x0][0x3d0] ;  /* 0x0000f400000a7ab9 */ /* 0x000fe20000000000 */
[----:B------:R-:W-:Y:S01]  /*0510*/  SHF.R.S32.HI R7, RZ, 0x7, R15 ;  /* 0x00000007ff077819 */ /* 0x000fe2000001140f */
[----:B------:R-:W-:Y:S01]  /*0520*/  ULDC UR51, c[0x0][0x224] ;  /* 0x0000890000337ab9 */ /* 0x000fe20000000800 */
[----:B------:R-:W-:Y:S01]  /*0530*/  LOP3.LUT P4, RZ, R8, 0x4, RZ, 0xc0, !PT ;  /* 0x0000000408ff7812 */ /* 0x000fe2000788c0ff */
[----:B------:R-:W-:Y:S01]  /*0540*/  IMAD.IADD R5, R3, 0x1, -R0 ;  /* 0x0000000103057824 */ /* 0x000fe200078e0a00 */
[----:B------:R-:W-:Y:S01]  /*0550*/  LOP3.LUT R0, R2, 0x1c0, RZ, 0xc0, !PT ;  /* 0x000001c002007812 */ /* 0x000fe200078ec0ff */
[----:B------:R-:W-:Y:S01]  /*0560*/  @UP5 UIMAD UR55, UR32, UR50, URZ ;  /* 0x00000032203752a4 */ /* 0x000fe2000f8e023f */
[----:B------:R-:W-:Y:S01]  /*0570*/  SHF.R.S32.HI R3, RZ, 0x1f, R10 ;  /* 0x0000001fff037819 */ /* 0x000fe2000001140a */
[----:B------:R-:W-:Y:S01]  /*0580*/  ULDC.64 UR4, c[0x0][0x118] ;  /* 0x0000460000047ab9 */ /* 0x000fe20000000a00 */
[----:B------:R-:W-:Y:S01]  /*0590*/  LOP3.LUT R2, R0, 0x38, R20, 0xf8, !PT ;  /* 0x0000003800027812 */ /* 0x000fe200078ef814 */
[----:B------:R-:W-:Y:S01]  /*05a0*/  ULOP3.LUT UR57, UR35, UR57, URZ, 0x3c, !UPT ;  /* 0x0000003923397292 */ /* 0x000fe2000f8e3c3f */
[----:B------:R-:W-:Y:S01]  /*05b0*/  SHF.R.U32.HI R0, RZ, 0x3, R0 ;  /* 0x00000003ff007819 */ /* 0x000fe20000011600 */
[----:B------:R-:W-:Y:S01]  /*05c0*/  USHF.R.S32.HI UR58, URZ, 0x1f, UR35 ;  /* 0x0000001f3f3a7899 */ /* 0x000fe20008011423 */
[----:B------:R-:W-:Y:S01]  /*05d0*/  LEA.HI R18, R3, R10, RZ, 0x2 ;  /* 0x0000000a03127211 */ /* 0x000fe200078f10ff */
[----:B------:R-:W-:Y:S01]  /*05e0*/  IMAD.SHL.U32 R3, R12, 0x200, RZ ;  /* 0x000002000c037824 */ /* 0x000fe200078e00ff */
[----:B------:R-:W-:Y:S01]  /*05f0*/  LOP3.LUT R10, R2, R0, RZ, 0x3c, !PT ;  /* 0x00000000020a7212 */ /* 0x000fe200078e3cff */
[----:B------:R-:W-:Y:S01]  /*0600*/  IMAD.SHL.U32 R0, R8, 0x40, RZ ;  /* 0x0000004008007824 */ /* 0x000fe200078e00ff */
[----:B------:R-:W-:Y:S01]  /*0610*/  LOP3.LUT R2, R13, 0xfffffff8, RZ, 0xc0, !PT ;  /* 0xfffffff80d027812 */ /* 0x000fe200078ec0ff */
[----:B------:R-:W-:Y:S01]  /*0620*/  UISETP.NE.AND UP6, UPT, UR10, URZ, UPT ;  /* 0x0000003f0a00728c */ /* 0x000fe2000bfc5270 */
[----:B------:R-:W-:Y:S01]  /*0630*/  LOP3.LUT R4, R5, 0x1, RZ, 0xc0, !PT ;  /* 0x0000000105047812 */ /* 0x000fe200078ec0ff */
[----:B------:R-:W-:Y:S01]  /*0640*/  USHF.R.S32.HI UR60, URZ, 0x1f, UR32 ;  /* 0x0000001f3f3c7899 */ /* 0x000fe20008011420 */
[----:B------:R-:W-:Y:S01]  /*0650*/  LOP3.LUT R0, R0, 0x1c0, RZ, 0xc0, !PT ;  /* 0x000001c000007812 */ /* 0x000fe200078ec0ff */
[----:B------:R-:W-:Y:S01]  /*0660*/  IMAD.IADD R9, R9, 0x1, -R2 ;  /* 0x0000000109097824 */ /* 0x000fe200078e0a02 */
[----:B------:R-:W-:Y:S01]  /*0670*/  ISETP.NE.U32.AND P0, PT, R4, 0x1, PT ;  /* 0x000000010400780c */ /* 0x000fe20003f05070 */
[----:B------:R-:W-:Y:S01]  /*0680*/  IMAD.SHL.U32 R2, R14, 0x10, RZ ;  /* 0x000000100e027824 */ /* 0x000fe200078e00ff */
[----:B------:R-:W-:Y:S01]  /*0690*/  LOP3.LUT R252, R0, 0x8, R11, 0xf8, !PT ;  /* 0x0000000800fc7812 */ /* 0x000fe200078ef80b */
[----:B------:R-:W-:Y:S01]  /*06a0*/  IMAD.U32 R4, RZ, RZ, UR15 ;  /* 0x0000000fff047e24 */ /* 0x000fe2000f8e00ff */
[----:B------:R-:W-:Y:S01]  /*06b0*/  LOP3.LUT P3, RZ, R8, 0x2, RZ, 0xc0, !PT ;  /* 0x0000000208ff7812 */ /* 0x000fe2000786c0ff */
[----:B------:R-:W-:Y:S01]  /*06c0*/  IMAD.SHL.U32 R4, R5, 0x40, RZ ;  /* 0x0000004005047824 */ /* 0x000fe200078e00ff */
[----:B------:R-:W-:Y:S01]  /*06d0*/  LOP3.LUT R6, R0, 0x10, R2, 0xf8, !PT ;  /* 0x0000001000067812 */ /* 0x000fe200078ef802 */
[----:B------:R-:W-:Y:S01]  /*06e0*/  IMAD R2, R7, 0x800, R3 ;  /* 0x0000080007027824 */ /* 0x000fe200078e0203 */
[----:B------:R-:W-:Y:S01]  /*06f0*/  SHF.R.U32.HI R0, RZ, 0x3, R0 ;  /* 0x00000003ff007819 */ /* 0x000fe20000011600 */
[----:B------:R-:W-:Y:S01]  /*0700*/  USHF.R.S32.HI UR59, URZ, 0x1f, UR35 ;  /* 0x0000001f3f3b7899 */ /* 0x000fe20008011423 */
[----:B------:R-:W-:Y:S01]  /*0710*/  LOP3.LUT R6, R6, 0x8, R11, 0xf8, !PT ;  /* 0x0000000806067812 */ /* 0x000fe200078ef80b */
[----:B------:R-:W-:Y:S01]  /*0720*/  UIMAD.WIDE.U32 UR40, UR36, UR42, URZ ;  /* 0x0000002a242872a5 */ /* 0x000fe2000f8e003f */
[----:B------:R-:W-:Y:S01]  /*0730*/  LOP3.LUT R252, R252, R0, RZ, 0x3c, !PT ;  /* 0x00000000fcfc7212 */ /* 0x000fe200078e3cff */
[----:B------:R-:W-:Y:S01]  /*0740*/  UIMAD UR52, UR37, UR42, URZ ;  /* 0x0000002a253472a4 */ /* 0x000fe2000f8e023f */
[----:B------:R-:W-:Y:S01]  /*0750*/  LOP3.LUT R3, R3, R6, R0, 0xf6, !PT ;  /* 0x0000000603037212 */ /* 0x000fe200078ef600 */
[----:B------:R-:W-:Y:S01]  /*0760*/  IMAD.SHL.U32 R6, R7, 0x20, RZ ;  /* 0x0000002007067824 */ /* 0x000fe200078e00ff */
[----:B------:R-:W-:Y:S01]  /*0770*/  LOP3.LUT R0, R4, 0x1c0, RZ, 0xc0, !PT ;  /* 0x000001c004007812 */ /* 0x000fe200078ec0ff */
[----:B------:R-:W-:Y:S01]  /*0780*/  IMAD.IADD R252, R2, 0x1, R252 ;  /* 0x0000000102fc7824 */ /* 0x000fe200078e02fc */
[----:B------:R-:W-:Y:S01]  /*0790*/  SHF.R.S32.HI R2, RZ, 0x6, R16 ;  /* 0x00000006ff027819 */ /* 0x000fe20000011410 */
[----:B------:R-:W-:Y:S01]  /*07a0*/  USHF.R.S32.HI UR54, URZ, 0x1f, UR47 ;  /* 0x0000001f3f367899 */ /* 0x000fe2000801142f */
[----:B------:R-:W-:Y:S01]  /*07b0*/  R2P PR, R5, 0x6 ;  /* 0x0000000605007804 */ /* 0x000fe20000000000 */
[----:B------:R-:W-:Y:S01]  /*07c0*/  IMAD.SHL.U32 R5, R12, 0x20, RZ ;  /* 0x000000200c057824 */ /* 0x000fe200078e00ff */
[----:B------:R-:W-:Y:S01]  /*07d0*/  SHF.R.U32.HI R4, RZ, 0x3, R0 ;  /* 0x00000003ff047819 */ /* 0x000fe20000011600 */
[----:B------:R-:W-:Y:S01]  /*07e0*/  IMAD R15, R2, 0x200, R10 ;  /* 0x00000200020f7824 */ /* 0x000fe200078e020a */
[----:B------:R-:W-:Y:S01]  /*07f0*/  IADD3 R16, R20, 0x40, RZ ;  /* 0x0000004014107810 */ /* 0x000fe20007ffe0ff */
[----:B------:R-:W-:Y:S01]  /*0800*/  IMAD.SHL.U32 R2, R2, 0x8, RZ ;  /* 0x0000000802027824 */ /* 0x000fe200078e00ff */
[C---:B------:R-:W-:Y:S01]  /*0810*/  LOP3.LUT P6, RZ, R9.reuse, 0x4, RZ, 0xc0, !PT ;  /* 0x0000000409ff7812 */ /* 0x040fe200078cc0ff */
[----:B------:R-:W-:Y:S01]  /*0820*/  UIMAD UR51, UR7, UR51, URZ ;  /* 0x00000033073372a4 */ /* 0x000fe2000f8e023f */
[----:B------:R-:W-:Y:S01]  /*0830*/  LOP3.LUT P5, RZ, R9, 0x2, RZ, 0xc0, !PT ;  /* 0x0000000209ff7812 */ /* 0x000fe200078ac0ff */
[----:B------:R-:W-:Y:S01]  /*0840*/  STL [R1+0x70], R16 ;  /* 0x0000701001007387 */ /* 0x000fe20000100800 */
[----:B------:R-:W-:Y:S01]  /*0850*/  LOP3.LUT R2, R2, 0x18, RZ, 0xc0, !PT ;  /* 0x0000001802027812 */ /* 0x000fe200078ec0ff */
[----:B------:R-:W-:-:S02]  /*0860*/  @!UP5 UIMAD UR50, UR8, UR50, URZ ;  /* 0x000000320832d2a4 */ /* 0x000fc4000f8e023f */
[----:B------:R-:W-:Y:S01]  /*0870*/  USHF.R.S32.HI UR49, URZ, 0x1f, UR45 ;  /* 0x0000001f3f317899 */ /* 0x000fe2000801142d */
[----:B------:R-:W-:Y:S01]  /*0880*/  LOP3.LUT R8, R2, 0x20, R5, 0xf8, !PT ;  /* 0x0000002002087812 */ /* 0x000fe200078ef805 */
[----:B------:R-:W-:Y:S01]  /*0890*/  USHF.R.S32.HI UR48, URZ, 0x1f, UR44 ;  /* 0x0000001f3f307899 */ /* 0x000fe2000801142c */
[----:B------:R-:W-:Y:S01]  /*08a0*/  LOP3.LUT R5, R0, 0x20, R6, 0xf8, !PT ;  /* 0x0000002000057812 */ /* 0x000fe200078ef806 */
[----:B------:R-:W-:Y:S01]  /*08b0*/  IMAD.SHL.U32 R6, R9, 0x40, RZ ;  /* 0x0000004009067824 */ /* 0x000fe200078e00ff */
[----:B------:R-:W-:Y:S01]  /*08c0*/  LOP3.LUT R7, R4, R0, R2, 0x1e, !PT ;  /* 0x0000000004077212 */ /* 0x000fe200078e1e02 */
[----:B------:R-:W-:Y:S01]  /*08d0*/  IMAD.SHL.U32 R0, R17, 0x2, RZ ;  /* 0x0000000211007824 */ /* 0x000fe200078e00ff */
[----:B------:R-:W-:Y:S01]  /*08e0*/  LOP3.LUT R4, R5, R4, RZ, 0x3c, !PT ;  /* 0x0000000405047212 */ /* 0x000fe200078e3cff */
[----:B------:R-:W-:Y:S02]  /*08f0*/  IMAD.MOV.U32 R9, RZ, RZ, -0x10 ;  /* 0xfffffff0ff097424 */ /* 0x000fe400078e00ff */
[----:B------:R-:W-:-:S02]  /*0900*/  IMAD R5, R19, 0x400, R0 ;  /* 0x0000040013057824 */ /* 0x000fc400078e0200 */
[----:B------:R-:W-:Y:S01]  /*0910*/  IMAD R2, R14, 0x400, R0 ;  /* 0x000004000e027824 */ /* 0x000fe200078e0200 */
[----:B------:R-:W-:Y:S01]  /*0920*/  LOP3.LUT R0, R6, 0x1c0, RZ, 0xc0, !PT ;  /* 0x000001c006007812 */ /* 0x000fe200078ec0ff */
[----:B------:R-:W-:Y:S01]  /*0930*/  IMAD.IADD R11, R5, 0x1, R4 ;  /* 0x00000001050b7824 */ /* 0x000fe200078e0204 */
[----:B------:R-:W-:Y:S01]  /*0940*/  SEL R9, R9, 0x10, !P0 ;  /* 0x0000001009097807 */ /* 0x000fe20004000000 */
[----:B------:R-:W-:Y:S02]  /*0950*/  IMAD.SHL.U32 R4, R12, 0x8, RZ ;  /* 0x000000080c047824 */ /* 0x000fe400078e00ff */
[----:B------:R-:W-:Y:S01]  /*0960*/  IMAD.IADD R10, R2, 0x1, R7 ;  /* 0x00000001020a7824 */ /* 0x000fe200078e0207 */
[----:B------:R-:W-:Y:S01]  /*0970*/  SHF.R.U32.HI R2, RZ, 0x3, R0 ;  /* 0x00000003ff027819 */ /* 0x000fe20000011600 */
[----:B------:R-:W-:Y:S01]  /*0980*/  IMAD.SHL.U32 R7, R13, 0x40, RZ ;  /* 0x000000400d077824 */ /* 0x000fe200078e00ff */
[----:B------:R-:W-:Y:S01]  /*0990*/  LOP3.LUT R4, R0, 0x8, R4, 0xf8, !PT ;  /* 0x0000000800047812 */ /* 0x000fe200078ef804 */
[----:B------:R-:W-:Y:S01]  /*09a0*/  IMAD.MOV.U32 R5, RZ, RZ, 0x20 ;  /* 0x00000020ff057424 */ /* 0x000fe200078e00ff */
[----:B------:R-:W-:Y:S01]  /*09b0*/  LOP3.LUT R0, R2, R8, R0, 0x1e, !PT ;  /* 0x0000000802007212 */ /* 0x000fe200078e1e00 */
[----:B------:R-:W-:Y:S01]  /*09c0*/  IMAD.MOV.U32 R12, RZ, RZ, 0x40 ;  /* 0x00000040ff0c7424 */ /* 0x000fe200078e00ff */
[----:B------:R-:W-:-:S02]  /*09d0*/  LOP3.LUT R7, R7, 0xfffffe00, RZ, 0xc0, !PT ;  /* 0xfffffe0007077812 */ /* 0x000fc400078ec0ff */
[----:B------:R-:W-:Y:S02]  /*09e0*/  LOP3.LUT R2, R4, R2, RZ, 0x3c, !PT ;  /* 0x0000000204027212 */ /* 0x000fe400078e3cff */
[----:B------:R-:W-:Y:S01]  /*09f0*/  SHF.R.S32.HI R4, RZ, 0x2, R18 ;  /* 0x00000002ff047819 */ /* 0x000fe20000011412 */
[--C-:B------:R-:W-:Y:S01]  /*0a00*/  IMAD R8, R14, 0x400, R7.reuse ;  /* 0x000004000e087824 */ /* 0x100fe200078e0207 */
[----:B------:R-:W-:Y:S01]  /*0a10*/  IADD3 R14, R20, 0x80, RZ ;  /* 0x00000080140e7810 */ /* 0x000fe20007ffe0ff */
[C---:B------:R-:W-:Y:S01]  /*0a20*/  IMAD R6, R19.reuse, 0x400, R7 ;  /* 0x0000040013067824 */ /* 0x040fe200078e0207 */
[----:B------:R-:W-:Y:S01]  /*0a30*/  LOP3.LUT R7, R0, R7, RZ, 0xfc, !PT ;  /* 0x0000000700077212 */ /* 0x000fe200078efcff */
[----:B------:R-:W-:Y:S01]  /*0a40*/  IMAD R13, R19, 0x10, R4 ;  /* 0x00000010130d7824 */ /* 0x000fe200078e0204 */
[----:B------:R-:W-:Y:S01]  /*0a50*/  SEL R0, R5, 0xffffffe0, !P3 ;  /* 0xffffffe005007807 */ /* 0x000fe20005800000 */
[----:B------:R-:W-:Y:S01]  /*0a60*/  IMAD.SHL.U32 R4, R15, 0x2, RZ ;  /* 0x000000020f047824 */ /* 0x000fe200078e00ff */
[----:B------:R-:W-:Y:S01]  /*0a70*/  STL [R1+0x74], R14 ;  /* 0x0000740e01007387 */ /* 0x000fe20000100800 */
[----:B------:R-:W-:Y:S01]  /*0a80*/  IMAD.IADD R6, R6, 0x1, R2 ;  /* 0x0000000106067824 */ /* 0x000fe200078e0202 */
[----:B------:R-:W-:Y:S01]  /*0a90*/  SEL R5, R5, 0xffffffe0, !P5 ;  /* 0xffffffe005057807 */ /* 0x000fe20006800000 */
[----:B------:R-:W-:Y:S01]  /*0aa0*/  IMAD R0, R252, 0x2, R0 ;  /* 0x00000002fc007824 */ /* 0x000fe200078e0200 */
[----:B------:R1:W-:Y:S01]  /*0ab0*/  STL [R1+0x3c], R13 ;  /* 0x00003c0d01007387 */ /* 0x0003e20000100800 */
[----:B------:R-:W-:Y:S01]  /*0ac0*/  IMAD.IADD R8, R2, 0x1, R8 ;  /* 0x0000000102087824 */ /* 0x000fe200078e0208 */
[----:B------:R-:W-:-:S02]  /*0ad0*/  SEL R2, R12, 0xffffffc0, !P4 ;  /* 0xffffffc00c027807 */ /* 0x000fc40006000000 */
[----:B------:R2:W-:Y:S02]  /*0ae0*/  STL [R1+0x2c], R4 ;  /* 0x00002c0401007387 */ /* 0x0005e40000100800 */
[----:B------:R-:W-:Y:S02]  /*0af0*/  LEA R8, R8, 0x12000, 0x1 ;  /* 0x0001200008087811 */ /* 0x000fe400078e08ff */
[----:B------:R-:W-:Y:S01]  /*0b00*/  STL [R1], R0 ;  /* 0x0000000001007387 */ /* 0x000fe20000100800 */
[----:B-1----:R-:W-:Y:S01]  /*0b10*/  LEA R13, R10, 0xc000, 0x1 ;  /* 0x0000c0000a0d7811 */ /* 0x002fe200078e08ff */
[C---:B--2---:R-:W-:Y:S02]  /*0b20*/  IMAD.SHL.U32 R4, R252.reuse, 0x2, RZ ;  /* 0x00000002fc047824 */ /* 0x044fe400078e00ff */
[----:B------:R-:W-:-:S03]  /*0b30*/  IMAD R252, R252, 0x2, R2 ;  /* 0x00000002fcfc7824 */ /* 0x000fc600078e0202 */
[----:B------:R1:W-:Y:S02]  /*0b40*/  STL [R1+0x4], R4 ;  /* 0x0000040401007387 */ /* 0x0003e40000100800 */
[----:B-1----:R-:W-:Y:S01]  /*0b50*/  SEL R4, R12, 0xffffffc0, !P6 ;  /* 0xffffffc00c047807 */ /* 0x002fe20007000000 */
[----:B------:R-:W-:Y:S02]  /*0b60*/  IMAD.IADD R12, R2, 0x1, R0 ;  /* 0x00000001020c7824 */ /* 0x000fe400078e0200 */
[----:B------:R-:W-:Y:S01]  /*0b70*/  IMAD.SHL.U32 R0, R11, 0x2, RZ ;  /* 0x000000020b007824 */ /* 0x000fe200078e00ff */
[----:B------:R-:W-:Y:S01]  /*0b80*/  IADD3 R11, R13, 0x40, RZ ;  /* 0x000000400d0b7810 */ /* 0x000fe20007ffe0ff */
[----:B------:R-:W-:Y:S01]  /*0b90*/  IMAD R2, R3, 0x2, R2 ;  /* 0x0000000203027824 */ /* 0x000fe200078e0202 */
[----:B------:R1:W-:Y:S01]  /*0ba0*/  STL [R1+0x10], R12 ;  /* 0x0000100c01007387 */ /* 0x0003e20000100800 */
[C---:B------:R-:W-:Y:S01]  /*0bb0*/  IMAD.IADD R10, R0.reuse, 0x1, R9 ;  /* 0x00000001000a7824 */ /* 0x040fe200078e0209 */
[----:B------:R-:W-:Y:S01]  /*0bc0*/  @P2 IADD3 R11, R13, -0x40, RZ ;  /* 0xffffffc00d0b2810 */ /* 0x000fe20007ffe0ff */
        /* <DEDUP_REMOVED lines=25> */
[----:B----4-:R3:W-:Y:S02]  /*0d60*/  STL [R1+0x24], R4 ;  /* 0x0000240401007387 */ /* 0x0107e40000100800 */
.L_x_449:
        /* <DEDUP_REMOVED lines=53> */
.L_x_405:
        /* <DEDUP_REMOVED lines=24> */
[----:B------:R-:W-:Y:S02]  /*1240*/  UIADD3 UR10, UR20, 0x3f, URZ ;  /* 0x0000003f140a7890 */ /* 0x000fe4000fffe03f */
[----:B------:R-:W-:Y:S01]  /*1250*/  UIMAD UR13, UR32, UR13, UR11 ;  /* 0x0000000d200d72a4 */ /* 0x000fe2000f8e020b */
[----:B------:R-:W-:Y:S01]  /*1260*/  PLOP3.LUT P1, PT, PT, PT, UP0, 0x80, 0x0 ;  /* 0x000000000000781c */ /* 0x000fe20003f2f008 */
[----:B------:R-:W-:-:S02]  /*1270*/  ULDC.64 UR6, c[0x0][0x190] ;  /* 0x0000640000067ab9 */ /* 0x000fc40000000a00 */
[----:B------:R-:W-:Y:S02]  /*1280*/  USHF.R.S32.HI UR11, URZ, 0x1f, UR10 ;  /* 0x0000001f3f0b7899 */ /* 0x000fe4000801140a */
[----:B------:R-:W-:Y:S02]  /*1290*/  UIMAD.WIDE.U32 UR8, UR14, UR6, URZ ;  /* 0x000000060e0872a5 */ /* 0x000fe4000f8e003f */
[----:B------:R-:W-:Y:S02]  /*12a0*/  UIMAD UR15, UR14, UR7, URZ ;  /* 0x000000070e0f72a4 */ /* 0x000fe4000f8e023f */
[----:B------:R-:W-:Y:S02]  /*12b0*/  UIMAD.WIDE.U32 UR6, UR32, UR12, URZ ;  /* 0x0000000c200672a5 */ /* 0x000fe4000f8e003f */
[----:B------:R-:W-:Y:S02]  /*12c0*/  UISETP.NE.AND UP2, UPT, UR14, -0x1, UPT ;  /* 0xffffffff0e00788c */ /* 0x000fe4000bf45270 */
[----:B------:R-:W-:-:S02]  /*12d0*/  ULEA.HI UR11, UR11, UR10, URZ, 0x6 ;  /* 0x0000000a0b0b7291 */ /* 0x000fc4000f8f303f */
[----:B------:R-:W-:Y:S02]  /*12e0*/  @UP0 UIADD3 UR10, UR21, UR23, URZ ;  /* 0x00000017150a0290 */ /* 0x000fe4000fffe03f */
[----:B------:R-:W-:Y:S02]  /*12f0*/  ULDC.64 UR18, c[0x0][0x198] ;  /* 0x0000660000127ab9 */ /* 0x000fe40000000a00 */
[----:B------:R-:W-:Y:S02]  /*1300*/  USEL UR38, UR6, UR8, !UP2 ;  /* 0x0000000806267287 */ /* 0x000fe4000d000000 */
[----:B------:R-:W-:Y:S02]  /*1310*/  UIADD3 UR33, UR7, UR13, URZ ;  /* 0x0000000d07217290 */ /* 0x000fe4000fffe03f */
[----:B------:R-:W-:Y:S02]  /*1320*/  ULOP3.LUT UR8, UR11, 0xffffffc0, URZ, 0xc0, !UPT ;  /* 0xffffffc00b087892 */ /* 0x000fe4000f8ec03f */
[----:B------:R-:W-:-:S02]  /*1330*/  @UP0 UIMAD.WIDE.U32 UR6, UR10, UR18, URZ ;  /* 0x000000120a0602a5 */ /* 0x000fc4000f8e003f */
[----:B------:R-:W-:Y:S02]  /*1340*/  UIADD3 UR18, UR8, -0x40, URZ ;  /* 0xffffffc008127890 */ /* 0x000fe4000fffe03f */
[----:B------:R-:W-:Y:S02]  /*1350*/  @UP0 UIMAD UR27, UR10, UR19, UR7 ;  /* 0x000000130a1b02a4 */ /* 0x000fe4000f8e0207 */
        /* <DEDUP_REMOVED lines=17> */
.L_x_407:
        /* <DEDUP_REMOVED lines=10> */
[----:B------:R-:W-:-:S04]  /*1510*/  UIMAD UR9, UR21, UR9, UR10 ;  /* 0x00000009150972a4 */ /* 0x000fc8000f8e020a */
[----:B------:R-:W-:-:S03]  /*1520*/  UIADD3 UR7, UR7, UR9, URZ ;  /* 0x0000000907077290 */ /* 0x000fc6000fffe03f */
[----:B------:R-:W-:Y:S02]  /*1530*/  ULDC.64 UR8, c[0x0][0x188] ;  /* 0x0000620000087ab9 */ /* 0x000fe40000000a00 */
[----:B------:R-:W-:Y:S02]  /*1540*/  UIMAD.WIDE.U32 UR6, UR32, UR8, UR6 ;  /* 0x00000008200672a5 */ /* 0x000fe4000f8e0006 */
[----:B------:R-:W-:-:S04]  /*1550*/  UIMAD UR8, UR39, UR8, URZ ;  /* 0x00000008270872a4 */ /* 0x000fc8000f8e023f */
[----:B------:R-:W-:Y:S02]  /*1560*/  UIMAD UR8, UR32, UR9, UR8 ;  /* 0x00000009200872a4 */ /* 0x000fe4000f8e0208 */
[----:B------:R-:W-:Y:S02]  /*1570*/  UMOV UR30, UR6 ;  /* 0x00000006001e7c82 */ /* 0x000fe40008000000 */
[----:B------:R-:W-:Y:S02]  /*1580*/  UIADD3 UR31, UR7, UR8, URZ ;  /* 0x00000008071f7290 */ /* 0x000fe4000fffe03f */
.L_x_408:
[----:B------:R-:W-:Y:S01]  /*1590*/  IABS R8, c[0x0][0x1c8] ;  /* 0x0000720000087a13 */ /* 0x000fe20000000000 */
[----:B------:R-:W-:Y:S01]  /*15a0*/  ULDC.64 UR8, c[0x0][0x370] ;  /* 0x0000dc0000087ab9 */ /* 0x000fe20000000a00 */
[----:B--2---:R-:W-:Y:S01]  /*15b0*/  IABS R7, UR35 ;  /* 0x0000002300077c13 */ /* 0x004fe20008000000 */
[----:B------:R-:W-:Y:S01]  /*15c0*/  @UP2 UIMAD.WIDE.U32 UR6, UR14, UR8, URZ ;  /* 0x000000080e0622a5 */ /* 0x000fe2000f8e003f */
[----:B------:R-:W1:Y:S01]  /*15d0*/  I2F.RP R4, R8 ;  /* 0x0000000800047306 */ /* 0x000e620000209400 */
[----:B------:R-:W-:Y:S01]  /*15e0*/  ULDC UR10, c[0x0][0x224] ;  /* 0x00008900000a7ab9 */ /* 0x000fe20000000800 */
[----:B------:R-:W-:Y:S01]  /*15f0*/  ISETP.NE.AND P2, PT, RZ, c[0x0][0x1c8], PT ;  /* 0x00007200ff007a0c */ /* 0x000fe20003f45270 */
[----:B------:R-:W-:-:S02]  /*1600*/  @UP2 UIMAD UR25, UR14, UR9, UR7 ;  /* 0x000000090e1922a4 */ /* 0x000fc4000f8e0207 */
[----:B------:R-:W-:Y:S02]  /*1610*/  USHF.R.S32.HI UR19, URZ, 0x1f, UR22 ;  /* 0x0000001f3f137899 */ /* 0x000fe40008011416 */
[----:B------:R-:W-:Y:S02]  /*1620*/  @UP2 UMOV UR24, UR6 ;  /* 0x0000000600182c82 */ /* 0x000fe40008000000 */
        /* <DEDUP_REMOVED lines=8> */
[----:B------:R-:W-:Y:S02]  /*16b0*/  UIMAD UR6, UR39, UR10, UR53 ;  /* 0x0000000a270672a4 */ /* 0x000fe4000f8e0235 */
[----:B------:R-:W-:Y:S02]  /*16c0*/  USHF.L.U32 UR10, UR32, 0x7, URZ ;  /* 0x00000007200a7899 */ /* 0x000fe4000800063f */
        /* <DEDUP_REMOVED lines=13> */
[----:B------:R-:W-:Y:S01]  /*17a0*/  USHF.L.U64.HI UR6, UR32, 0x7, UR39 ;  /* 0x0000000720067899 */ /* 0x000fe20008010227 */
[----:B------:R-:W-:Y:S01]  /*17b0*/  IMAD.MOV.U32 R4, RZ, RZ, RZ ;  /* 0x000000ffff047224 */ /* 0x000fe200078e00ff */
[----:B------:R-:W-:Y:S02]  /*17c0*/  UIMAD UR9, UR61, UR9, UR7 ;  /* 0x000000093d0972a4 */ /* 0x000fe4000f8e0207 */
[----:B------:R-:W-:Y:S01]  /*17d0*/  USEL UR7, UR6, URZ, UP1 ;  /* 0x0000003f06077287 */ /* 0x000fe20008800000 */
[----:B------:R-:W-:Y:S01]  /*17e0*/  IMAD.HI.U32 R4, R5, R6, R4 ;  /* 0x0000000605047227 */ /* 0x000fe200078e0004 */
[----:B------:R-:W-:-:S03]  /*17f0*/  USEL UR6, UR10, URZ, UP1 ;  /* 0x0000003f0a067287 */ /* 0x000fc60008800000 */
[----:B------:R-:W-:Y:S01]  /*1800*/  IMAD.MOV.U32 R5, RZ, RZ, R7 ;  /* 0x000000ffff057224 */ /* 0x000fe200078e0007 */
[----:B------:R-:W-:Y:S02]  /*1810*/  UIADD3 UR6, UP1, UR18, UR6, URZ ;  /* 0x0000000612067290 */ /* 0x000fe4000ff3e03f */
[----:B------:R-:W-:Y:S01]  /*1820*/  ULDC UR10, c[0x0][0x234] ;  /* 0x00008d00000a7ab9 */ /* 0x000fe20000000800 */
[----:B------:R-:W-:Y:S01]  /*1830*/  IMAD.HI.U32 R4, R4, R5, RZ ;  /* 0x0000000504047227 */ /* 0x000fe200078e00ff */
[----:B------:R-:W-:Y:S02]  /*1840*/  UIADD3.X UR8, UR28, UR7, URZ, UP1, !UPT ;  /* 0x000000071c087290 */ /* 0x000fe40008ffe43f */
[----:B------:R-:W-:Y:S01]  /*1850*/  UIMAD UR7, UR37, UR6, URZ ;  /* 0x00000006250772a4 */ /* 0x000fe2000f8e023f */
[----:B------:R-:W-:-:S03]  /*1860*/  IMAD.MOV R6, RZ, RZ, -R4 ;  /* 0x000000ffff067224 */ /* 0x000fc600078e0a04 */
[----:B------:R-:W-:Y:S01]  /*1870*/  UIMAD UR8, UR36, UR8, UR7 ;  /* 0x00000008240872a4 */ /* 0x000fe2000f8e0207 */
[----:B------:R-:W-:Y:S01]  /*1880*/  IMAD R5, R8, R6, R5 ;  /* 0x0000000608057224 */ /* 0x000fe200078e0205 */
[----:B------:R-:W-:-:S04]  /*1890*/  @UP5 USEL UR7, UR55, UR14, !UP2 ;  /* 0x0000000e37075287 */ /* 0x000fc8000d000000 */
[----:B------:R-:W-:Y:S01]  /*18a0*/  ISETP.GT.U32.AND P0, PT, R8, R5, PT ;  /* 0x000000050800720c */ /* 0x000fe20003f04070 */
[----:B------:R-:W-:Y:S02]  /*18b0*/  @UP5 UIMAD UR15, UR35, UR10, UR7 ;  /* 0x0000000a230f52a4 */ /* 0x000fe4000f8e0207 */
[----:B------:R-:W-:Y:S02]  /*18c0*/  UIMAD.WIDE.U32 UR6, UR36, UR6, URZ ;  /* 0x00000006240672a5 */ /* 0x000fe4000f8e003f */
[----:B------:R-:W-:Y:S02]  /*18d0*/  USEL UR10, UR9, URZ, UP6 ;  /* 0x0000003f090a7287 */ /* 0x000fe4000b000000 */
[----:B------:R-:W-:Y:S02]  /*18e0*/  UIADD3 UR9, UR7, UR8, URZ ;  /* 0x0000000807097290 */ /* 0x000fe4000fffe03f */
[----:B------:R-:W-:-:S04]  /*18f0*/  @!UP5 UMOV UR15, UR50 ;  /* 0x00000032000fdc82 */ /* 0x000fc80008000000 */
        /* <DEDUP_REMOVED lines=16> */
.L_x_409:
[----:B------:R-:W-:Y:S02]  /*1a00*/  UMOV UR11, UR51 ;  /* 0x00000033000b7c82 */ /* 0x000fe40008000000 */
.L_x_410:
[----:B------:R-:W2:Y:S04]  /*1a10*/  LDL.64 R4, [R1+0x50] ;  /* 0x0000500001047983 */ /* 0x000ea80000100a00 */
[----:B------:R1:W3:Y:S01]  /*1a20*/  LDL.64 R28, [R1+0x50] ;  /* 0x00005000011c7983 */ /* 0x0002e20000100a00 */
[----:B------:R-:W-:Y:S01]  /*1a30*/  UIADD3 UR6, UP4, UP3, UR6, UR45, UR47 ;  /* 0x0000002d06067290 */ /* 0x000fe2000fb9e02f */
[----:B------:R-:W-:Y:S02]  /*1a40*/  BSSY B1, `(.L_x_406) ;  /* 0x0000842000017945 */ /* 0x000fe40003800000 */
        /* <DEDUP_REMOVED lines=24> */
[----:B------:R-:W-:-:S04]  /*1bd0*/  UIADD3 UR6, UR6, -UR16, URZ ;  /* 0x8000001006067290 */ /* 0x000fc8000fffe03f */
        /* <DEDUP_REMOVED lines=13> */
[----:B------:R-:W-:Y:S01]  /*1cb0*/  UMOV UR24, 0x4 ;  /* 0x0000000400187882 */ /* 0x000fe20000000000 */
[C---:B------:R-:W-:Y:S01]  /*1cc0*/  IMAD.WIDE.U32 R6, R5.reuse, c[0x0][0x190], R28 ;  /* 0x0000640005067a25 */ /* 0x040fe200078e001c */
[----:B------:R1:W-:Y:S03]  /*1cd0*/  STL [R1+0x54], R29 ;  /* 0x0000541d01007387 */ /* 0x0003e60000100800 */
[----:B------:R-:W-:Y:S01]  /*1ce0*/  IMAD R5, R5, c[0x0][0x194], R9 ;  /* 0x0000650005057a24 */ /* 0x000fe200078e0209 */
[----:B------:R-:W-:Y:S01]  /*1cf0*/  IADD3 R8, P2, R6, UR38, RZ ;  /* 0x0000002606087c10 */ /* 0x000fe2000ff5e0ff */
[----:B------:R-:W-:-:S03]  /*1d00*/  IMAD.U32 R6, RZ, RZ, UR18 ;  /* 0x00000012ff067e24 */ /* 0x000fc6000f8e00ff */
[----:B------:R-:W-:Y:S02]  /*1d10*/  IADD3.X R9, R7, UR33, R5, P2, !PT ;  /* 0x0000002107097c10 */ /* 0x000fe400097fe405 */
[----:B------:R-:W-:-:S05]  /*1d20*/  IADD3.X R5, R29, UR25, RZ, P0, !PT ;  /* 0x000000191d057c10 */ /* 0x000fca00087fe4ff */
[----:B------:R-:W-:Y:S01]  /*1d30*/  IMAD.WIDE.U32 R4, R6, c[0x0][0x370], R4 ;  /* 0x0000dc0006047a25 */ /* 0x000fe200078e0004 */
[----:B------:R-:W-:Y:S02]  /*1d40*/  LOP3.LUT R6, R10, 0xffffffe0, RZ, 0xc0, !PT ;  /* 0xffffffe00a067812 */ /* 0x000fe400078ec0ff */
[----:B------:R-:W-:Y:S02]  /*1d50*/  SHF.R.S32.HI R10, RZ, 0x5, R10 ;  /* 0x00000005ff0a7819 */ /* 0x000fe4000001140a */
[----:B------:R-:W-:Y:S01]  /*1d60*/  IADD3 R5, R5, UR8, RZ ;  /* 0x0000000805057c10 */ /* 0x000fe2000fffe0ff */
[----:B------:R-:W-:Y:S01]  /*1d70*/  IMAD.IADD R21, R24, 0x1, -R6 ;  /* 0x0000000118157824 */ /* 0x000fe200078e0a06 */
[----:B------:R-:W-:Y:S01]  /*1d80*/  UIADD3 UR8, UR18, UR11, URZ ;  /* 0x0000000b12087290 */ /* 0x000fe2000fffe03f */
[----:B------:R-:W-:Y:S02]  /*1d90*/  IMAD.U32 R6, RZ, RZ, UR35 ;  /* 0x00000023ff067e24 */ /* 0x000fe4000f8e00ff */
[----:B------:R-:W-:-:S02]  /*1da0*/  IMAD R10, R10, UR46, R21 ;  /* 0x0000002e0a0a7c24 */ /* 0x000fc4000f8e0215 */
[----:B------:R-:W-:-:S03]  /*1db0*/  IMAD.WIDE.U32 R4, R6, c[0x0][0x378], R4 ;  /* 0x0000de0006047a25 */ /* 0x000fc600078e0004 */
[C---:B------:R-:W-:Y:S01]  /*1dc0*/  IADD3 R11, P0, R10.reuse, UR13, RZ ;  /* 0x0000000d0a0b7c10 */ /* 0x040fe2000ff1e0ff */
[----:B------:R-:W-:Y:S01]  /*1dd0*/  IMAD.MOV.U32 R6, RZ, RZ, R4 ;  /* 0x000000ffff067224 */ /* 0x000fe200078e0004 */
[----:B------:R-:W-:Y:S01]  /*1de0*/  IADD3 R7, R5, UR9, RZ ;  /* 0x0000000905077c10 */ /* 0x000fe2000fffe0ff */
[----:B------:R-:W-:Y:S01]  /*1df0*/  IMAD.U32 R5, RZ, RZ, UR35 ;  /* 0x00000023ff057e24 */ /* 0x000fe2000f8e00ff */
[----:B------:R-:W-:Y:S01]  /*1e00*/  LEA.HI.X.SX32 R10, R10, UR10, 0x1, P0 ;  /* 0x0000000a0a0a7c11 */ /* 0x000fe200080f0eff */
[----:B------:R-:W-:Y:S01]  /*1e10*/  IMAD R4, R23, c[0x0][0x370], RZ ;  /* 0x0000dc0017047a24 */ /* 0x000fe200078e02ff */
[----:B------:R-:W-:Y:S01]  /*1e20*/  LEA R12, P0, R11, c[0x0][0x350], 0x2 ;  /* 0x0000d4000b0c7a11 */ /* 0x000fe200078010ff */
[----:B------:R-:W-:Y:S01]  /*1e30*/  IMAD.WIDE.U32 R8, R5, c[0x0][0x1a8], R8 ;  /* 0x00006a0005087a25 */ /* 0x000fe200078e0008 */
[----:B------:R-:W-:Y:S02]  /*1e40*/  ULDC.64 UR10, c[0x0][0x3c8] ;  /* 0x0000f200000a7ab9 */ /* 0x000fe40000000a00 */
[----:B------:R-:W-:Y:S01]  /*1e50*/  LEA.HI.X R13, R11, c[0x0][0x354], R10, 0x2, P0 ;  /* 0x0000d5000b0d7a11 */ /* 0x000fe200000f140a */
[----:B------:R-:W-:Y:S01]  /*1e60*/  IMAD R4, R27, c[0x0][0x374], R4 ;  /* 0x0000dd001b047a24 */ /* 0x000fe200078e0204 */
[----:B------:R-:W-:Y:S01]  /*1e70*/  IADD3 R20, R9, UR14, RZ ;  /* 0x0000000e09147c10 */ /* 0x000fe2000fffe0ff */
[----:B------:R-:W-:Y:S01]  /*1e80*/  IMAD.WIDE.U32 R6, R27, c[0x0][0x370], R6 ;  /* 0x0000dc001b067a25 */ /* 0x000fe200078e0006 */
[----:B------:R-:W-:Y:S01]  /*1e90*/  LEA R30, P3, R8, c[0x0][0x160], 0x1 ;  /* 0x00005800081e7a11 */ /* 0x000fe200078608ff */
[----:B------:R1:W-:Y:S01]  /*1ea0*/  STL.64 [R1+0x30], R12 ;  /* 0x0000300c01007387 */ /* 0x0003e20000100a00 */
[----:B------:R-:W-:Y:S01]  /*1eb0*/  PLOP3.LUT P0, PT, PT, PT, UP1, 0x80, 0x0 ;  /* 0x000000000000781c */ /* 0x000fe20003f0f018 */
[----:B------:R-:W-:Y:S01]  /*1ec0*/  IMAD.IADD R19, R7, 0x1, R4 ;  /* 0x0000000107137824 */ /* 0x000fe200078e0204 */
[----:B------:R-:W-:Y:S01]  /*1ed0*/  LEA R32, P2, R6, c[0x0][0x330], 0x1 ;  /* 0x0000cc0006207a11 */ /* 0x000fe200078408ff */
[----:B------:R-:W-:Y:S01]  /*1ee0*/  UIMAD.WIDE UR8, UR8, UR24, UR10 ;  /* 0x00000018080872a5 */ /* 0x000fe2000f8e020a */
[----:B------:R-:W-:-:S02]  /*1ef0*/  LEA.HI.X R31, R8, c[0x0][0x164], R20, 0x1, P3 ;  /* 0x00005900081f7a11 */ /* 0x000fc400018f0c14 */
[----:B------:R-:W-:Y:S01]  /*1f00*/  LEA.HI.X R33, R6, c[0x0][0x334], R19, 0x1, P2 ;  /* 0x0000cd0006217a11 */ /* 0x000fe200010f0c13 */
[----:B------:R-:W-:Y:S02]  /*1f10*/  ULDC.64 UR10, c[0x0][0x200] ;  /* 0x00008000000a7ab9 */ /* 0x000fe40000000a00 */
[----:B------:R1:W-:Y:S01]  /*1f20*/  STL.64 [R1+0x48], R30 ;  /* 0x0000481e01007387 */ /* 0x0003e20000100a00 */
[----:B------:R-:W-:Y:S02]  /*1f30*/  UIMAD.WIDE UR12, UR12, UR24, UR10 ;  /* 0x000000180c0c72a5 */ /* 0x000fe4000f8e020a */
[----:B------:R-:W-:Y:S01]  /*1f40*/  UMOV UR15, UR8 ;  /* 0x00000008000f7c82 */ /* 0x000fe20008000000 */
[----:B------:R1:W-:Y:S01]  /*1f50*/  STL.64 [R1+0x40], R32 ;  /* 0x0000402001007387 */ /* 0x0003e20000100a00 */
[----:B------:R-:W-:Y:S01]  /*1f60*/  UMOV UR14, UR9 ;  /* 0x00000009000e7c82 */ /* 0x000fe20008000000 */
        /* <DEDUP_REMOVED lines=19> */
.L_x_412:
        /* <DEDUP_REMOVED lines=18> */
.L_x_413:
[----:B-1----:R1:W5:Y:S01]  /*21c0*/  LDL R13, [R1+0x70] ;  /* 0x00007000010d7983 */ /* 0x0023620000100800 */
        /* <DEDUP_REMOVED lines=33> */
.L_x_415:
[----:B-1----:R-:W-:Y:S05]  /*23e0*/  BSYNC B0 ;  /* 0x0000000000007941 */ /* 0x002fea0003800000 */
.L_x_414:
        /* <DEDUP_REMOVED lines=19> */
.L_x_417:
[----:B------:R-:W-:Y:S05]  /*2520*/  BSYNC B0 ;  /* 0x0000000000007941 */ /* 0x000fea0003800000 */
.L_x_416:
        /* <DEDUP_REMOVED lines=30> */
.L_x_419:
[----:B------:R-:W-:Y:S05]  /*2710*/  BSYNC B0 ;  /* 0x0000000000007941 */ /* 0x000fea0003800000 */
.L_x_418:
        /* <DEDUP_REMOVED lines=18> */
.L_x_411:
        /* <DEDUP_REMOVED lines=55> */
.L_x_422:
[----:B------:R-:W-:Y:S05]  /*2bb0*/  BSYNC B0 ;  /* 0x0000000000007941 */ /* 0x000fea0003800000 */
.L_x_421:
        /* <DEDUP_REMOVED lines=42> */
.L_x_424:
[----:B------:R-:W-:Y:S05]  /*2e60*/  BSYNC B0 ;  /* 0x0000000000007941 */ /* 0x000fea0003800000 */
.L_x_423:
        /* <DEDUP_REMOVED lines=29> */
.L_x_426:
[----:B------:R-:W-:Y:S05]  /*3040*/  BSYNC B0 ;  /* 0x0000000000007941 */ /* 0x000fea0003800000 */
.L_x_425:
        /* <DEDUP_REMOVED lines=40> */
.L_x_428:
[----:B------:R-:W-:Y:S05]  /*32d0*/  BSYNC B0 ;  /* 0x0000000000007941 */ /* 0x000fea0003800000 */
.L_x_427:
        /* <DEDUP_REMOVED lines=26> */
.L_x_430:
[----:B------:R-:W-:Y:S05]  /*3480*/  BSYNC B0 ;  /* 0x0000000000007941 */ /* 0x000fea0003800000 */
.L_x_429:
        /* <DEDUP_REMOVED lines=38> */
.L_x_432:
[----:B------:R-:W-:Y:S05]  /*36f0*/  BSYNC B0 ;  /* 0x0000000000007941 */ /* 0x000fea0003800000 */
.L_x_431:
[----:B------:R-:W5:Y:S01]  /*3700*/  LDL R5, [R1+0x3c] ;  /* 0x00003c0001057983 */ /* 0x000f620000100800 */
[----:B-1----:R-:W-:Y:S01]  /*3710*/  MOV R6, 0x7f800000 ;  /* 0x7f80000000067802 */ /* 0x002fe20000000f00 */
[----:B------:R-:W-:Y:S01]  /*3720*/  IMAD.MOV.U32 R7, RZ, RZ, 0x7f800000 ;  /* 0x7f800000ff077424 */ /* 0x000fe200078e00ff */
[----:B------:R-:W-:Y:S01]  /*3730*/  ULDC.64 UR8, c[0x0][0x198] ;  /* 0x0000660000087ab9 */ /* 0x000fe20000000a00 */
[C---:B-----5:R-:W-:Y:S02]  /*3740*/  IADD3 R4, R5.reuse, 0x8, RZ ;  /* 0x0000000805047810 */ /* 0x060fe40007ffe0ff */
[----:B------:R-:W-:Y:S02]  /*3750*/  ISETP.GE.AND P1, PT, R5, UR6, PT ;  /* 0x0000000605007c0c */ /* 0x000fe4000bf26270 */
[----:B------:R-:W-:Y:S01]  /*3760*/  ISETP.GE.AND P0, PT, R4, UR6, PT ;  /* 0x0000000604007c0c */ /* 0x000fe2000bf06270 */
[----:B------:R-:W-:-:S04]  /*3770*/  IMAD.MOV.U32 R4, RZ, RZ, 0x4 ;  /* 0x00000004ff047424 */ /* 0x000fc800078e00ff */
[----:B------:R-:W-:-:S06]  /*3780*/  IMAD.WIDE R4, R5, R4, UR12 ;  /* 0x0000000c05047e25 */ /* 0x000fcc000f8e0204 */
        /* <DEDUP_REMOVED lines=8> */
[----:B-1----:R-:W-:-:S04]  /*3810*/  IMAD.U32 R4, RZ, RZ, UR22 ;  /* 0x00000016ff047e24 */ /* 0x002fc8000f8e00ff */
[----:B------:R-:W-:Y:S01]  /*3820*/  IMAD.WIDE.U32 R4, R4, c[0x0][0x198], R28 ;  /* 0x0000660004047a25 */ /* 0x000fe200078e001c */
[----:B--2---:R1:W-:Y:S04]  /*3830*/  STL [R1+0x6c], R6 ;  /* 0x00006c0601007387 */ /* 0x0043e80000100800 */
[----:B-----5:R2:W-:Y:S01]  /*3840*/  STL [R1+0x68], R7 ;  /* 0x0000680701007387 */ /* 0x0205e20000100800 */
[----:B-1----:R-:W-:Y:S02]  /*3850*/  IADD3 R6, P0, R4, UR26, RZ ;  /* 0x0000001a04067c10 */ /* 0x002fe4000ff1e0ff */
[----:B------:R-:W-:-:S04]  /*3860*/  MOV R4, UR6 ;  /* 0x0000000600047c02 */ /* 0x000fc80008000f00 */
[----:B--2---:R-:W-:Y:S01]  /*3870*/  IADD3.X R7, R5, UR27, R4, P0, !PT ;  /* 0x0000001b05077c10 */ /* 0x004fe200087fe404 */
[----:B------:R-:W-:-:S04]  /*3880*/  IMAD R4, R22, c[0x0][0x1b0], RZ ;  /* 0x00006c0016047a24 */ /* 0x000fc800078e02ff */
[C---:B------:R-:W-:Y:S02]  /*3890*/  IMAD R4, R17.reuse, c[0x0][0x1b4], R4 ;  /* 0x00006d0011047a24 */ /* 0x040fe400078e0204 */
[----:B------:R-:W-:-:S05]  /*38a0*/  IMAD.WIDE.U32 R6, R17, c[0x0][0x1b0], R6 ;  /* 0x00006c0011067a25 */ /* 0x000fca00078e0006 */
[----:B------:R-:W-:Y:S01]  /*38b0*/  IADD3 R9, R7, R4, RZ ;  /* 0x0000000407097210 */ /* 0x000fe20007ffe0ff */
        /* <DEDUP_REMOVED lines=34> */
.L_x_434:
[----:B------:R-:W-:Y:S05]  /*3ae0*/  BSYNC B0 ;  /* 0x0000000000007941 */ /* 0x000fea0003800000 */
.L_x_433:
        /* <DEDUP_REMOVED lines=39> */
.L_x_436:
[----:B------:R-:W-:Y:S05]  /*3d60*/  BSYNC B0 ;  /* 0x0000000000007941 */ /* 0x000fea0003800000 */
.L_x_435:
[----:B------:R-:W0:Y:S01]  /*3d70*/  LDGDEPBAR ;  /* 0x00000000000079af */ /* 0x000e220000000000 */
[----:B------:R-:W-:Y:S01]  /*3d80*/  ULDC.64 UR10, c[0x0][0x318] ;  /* 0x0000c600000a7ab9 */ /* 0x000fe20000000a00 */
[----:B-1----:R-:W-:Y:S01]  /*3d90*/  IMAD.MOV.U32 R6, RZ, RZ, c[0x0][0x308] ;  /* 0x0000c200ff067624 */ /* 0x002fe200078e00ff */
[----:B------:R-:W-:Y:S01]  /*3da0*/  UISETP.NE.U32.AND UP1, UPT, URZ, UR10, UPT ;  /* 0x0000000a3f00728c */ /* 0x000fe2000bf25070 */
[----:B------:R-:W-:Y:S01]  /*3db0*/  IMAD.MOV.U32 R7, RZ, RZ, c[0x0][0x30c] ;  /* 0x0000c300ff077624 */ /* 0x000fe200078e00ff */
[----:B------:R-:W-:Y:S02]  /*3dc0*/  ULDC.64 UR18, c[0x0][0x320] ;  /* 0x0000c80000127ab9 */ /* 0x000fe40000000a00 */
[----:B------:R-:W-:-:S06]  /*3dd0*/  UISETP.NE.AND.EX UP1, UPT, URZ, UR11, UPT, UP1 ;  /* 0x0000000b3f00728c */ /* 0x000fcc000bf25310 */
[----:B------:R-:W-:-:S05]  /*3de0*/  PLOP3.LUT P1, PT, PT, PT, UP1, 0x80, 0x0 ;  /* 0x000000000000781c */ /* 0x000fca0003f2f018 */
[----:B------:R-:W-:Y:S02]  /*3df0*/  @UP1 UMOV UR8, UR35 ;  /* 0x0000002300081c82 */ /* 0x000fe40008000000 */
[----:B------:R-:W-:Y:S02]  /*3e00*/  @UP1 UMOV UR9, UR58 ;  /* 0x0000003a00091c82 */ /* 0x000fe40008000000 */
[----:B------:R-:W-:Y:S01]  /*3e10*/  @UP1 UIMAD.WIDE.U32 UR8, UR32, UR18, UR8 ;  /* 0x00000012200812a5 */ /* 0x000fe2000f8e0008 */
[----:B------:R-:W-:-:S04]  /*3e20*/  DEPBAR.LE SB0, 0x1 ;  /* 0x000080400000791a */ /* 0x000fc80000000000 */
[----:B------:R-:W-:Y:S01]  /*3e30*/  BAR.SYNC.DEFER_BLOCKING 0x0 ;  /* 0x0000000000007b1d */ /* 0x000fe20000010000 */
[----:B------:R-:W-:Y:S02]  /*3e40*/  @UP1 UIMAD UR18, UR39, UR18, URZ ;  /* 0x00000012271212a4 */ /* 0x000fe4000f8e023f */
[----:B------:R-:W-:Y:S02]  /*3e50*/  @UP1 ULEA UR10, UP0, UR8, UR10, 0x2 ;  /* 0x0000000a080a1291 */ /* 0x000fe4000f80103f */
[----:B------:R-:W-:-:S04]  /*3e60*/  @UP1 UIMAD UR19, UR32, UR19, UR18 ;  /* 0x00000013201312a4 */ /* 0x000fc8000f8e0212 */
[----:B------:R-:W-:Y:S01]  /*3e70*/  @UP1 UIADD3 UR19, UR9, UR19, URZ ;  /* 0x0000001309131290 */ /* 0x000fe2000fffe03f */
[----:B------:R-:W-:-:S03]  /*3e80*/  IMAD.U32 R4, RZ, RZ, UR10 ;  /* 0x0000000aff047e24 */ /* 0x000fc6000f8e00ff */
[----:B------:R-:W-:-:S06]  /*3e90*/  @UP1 ULEA.HI.X UR11, UR8, UR11, UR19, 0x2, UP0 ;  /* 0x0000000b080b1291 */ /* 0x000fcc00080f1413 */
[----:B------:R-:W-:-:S05]  /*3ea0*/  IMAD.U32 R5, RZ, RZ, UR11 ;  /* 0x0000000bff057e24 */ /* 0x000fca000f8e00ff */
[----:B------:R1:W5:Y:S04]  /*3eb0*/  @P1 LDG.E R11, [R4.64] ;  /* 0x00000004040b1981 */ /* 0x000368000c1e1900 */
[----:B------:R-:W2:Y:S04]  /*3ec0*/  S2R R15, SR_TID.X ;  /* 0x00000000000f7919 */ /* 0x000ea80000002100 */
[----:B----4-:R3:W4:Y:S01]  /*3ed0*/  LDG.E.64 R12, [R6.64] ;  /* 0x00000004060c7981 */ /* 0x010722000c1e1b00 */
[----:B------:R-:W5:Y:S01]  /*3ee0*/  @P1 MUFU.RCP R14, c[0x0][0x238] ;  /* 0x00008e00000e1b08 */ /* 0x000f620000001000 */
[----:B------:R-:W-:-:S02]  /*3ef0*/  IMAD.U32 R8, RZ, RZ, UR29 ;  /* 0x0000001dff087e24 */ /* 0x000fc4000f8e00ff */
[----:B------:R-:W-:Y:S01]  /*3f00*/  IMAD.MOV.U32 R240, RZ, RZ, 0x20 ;  /* 0x00000020fff07424 */ /* 0x000fe200078e00ff */
[----:B------:R-:W4:Y:S04]  /*3f10*/  LDSM.16.M88.4 R164, [R252+0x12000] ;  /* 0x01200000fca4783b */ /* 0x000f280000000200 */
[----:B------:R-:W4:Y:S04]  /*3f20*/  LDSM.16.M88.4 R168, [R252+0x12800] ;  /* 0x01280000fca8783b */ /* 0x000f280000000200 */
[----:B------:R-:W4:Y:S04]  /*3f30*/  LDSM.16.M88.4 R196, [R252+0x14000] ;  /* 0x01400000fcc4783b */ /* 0x000f280000000200 */
[----:B-1----:R3:W4:Y:S01]  /*3f40*/  LDG.E.64 R4, [R6.64+0x8] ;  /* 0x0000080406047981 */ /* 0x002722000c1e1b00 */
[----:B------:R-:W-:Y:S01]  /*3f50*/  UIADD3 UR19, UR20, 0x40, UR22 ;  /* 0x0000004014137890 */ /* 0x000fe2000fffe016 */
[----:B--2---:R-:W-:-:S02]  /*3f60*/  IMAD.SHL.U32 R15, R15, 0x2, RZ ;  /* 0x000000020f0f7824 */ /* 0x004fc400078e00ff */
[----:B------:R-:W1:Y:S01]  /*3f70*/  LDSM.16.M88.4 R200, [R252+0x14800] ;  /* 0x01480000fcc8783b */ /* 0x000e620000000200 */
[----:B------:R-:W-:-:S03]  /*3f80*/  UMOV UR6, URZ ;  /* 0x0000003f00067c82 */ /* 0x000fc60008000000 */
[----:B------:R-:W2:Y:S04]  /*3f90*/  LDSM.16.M88.4 R228, [R252+0x16000] ;  /* 0x01600000fce4783b */ /* 0x000ea80000000200 */
[----:B------:R-:W1:Y:S01]  /*3fa0*/  LDSM.16.M88.4 R232, [R252+0x16800] ;  /* 0x01680000fce8783b */ /* 0x000e620000000200 */
[CC--:B---3--:R-:W-:Y:S02]  /*3fb0*/  LEA.HI R6, R25.reuse, R24.reuse, RZ, 0x7 ;  /* 0x0000001819067211 */ /* 0x0c8fe400078f38ff */
[----:B------:R-:W-:Y:S02]  /*3fc0*/  LEA.HI R7, R25, R24, RZ, 0x3 ;  /* 0x0000001819077211 */ /* 0x000fe400078f18ff */
[----:B------:R-:W-:Y:S02]  /*3fd0*/  SHF.R.S32.HI R6, RZ, 0x7, R6 ;  /* 0x00000007ff067819 */ /* 0x000fe40000011406 */
[----:B------:R-:W-:-:S03]  /*3fe0*/  LOP3.LUT R7, R7, 0xfffffff8, RZ, 0xc0, !PT ;  /* 0xfffffff807077812 */ /* 0x000fc600078ec0ff */
[----:B------:R-:W-:Y:S02]  /*3ff0*/  IMAD.SHL.U32 R10, R6, 0x20, RZ ;  /* 0x00000020060a7824 */ /* 0x000fe400078e00ff */
[----:B------:R-:W-:Y:S02]  /*4000*/  IMAD.IADD R9, R24, 0x1, -R7 ;  /* 0x0000000118097824 */ /* 0x000fe400078e0a07 */
[----:B------:R-:W-:Y:S01]  /*4010*/  IMAD.U32 R7, RZ, RZ, UR29 ;  /* 0x0000001dff077e24 */ /* 0x000fe2000f8e00ff */
[----:B------:R-:W-:Y:S01]  /*4020*/  LOP3.LUT R10, R10, 0x6, R15, 0xf8, !PT ;  /* 0x000000060a0a7812 */ /* 0x000fe200078ef80f */
[----:B------:R-:W-:Y:S01]  /*4030*/  IMAD R8, R8, 0x2, R6 ;  /* 0x0000000208087824 */ /* 0x000fe200078e0206 */
[----:B------:R-:W-:Y:S02]  /*4040*/  LOP3.LUT P0, RZ, R9, 0x2, RZ, 0xc0, !PT ;  /* 0x0000000209ff7812 */ /* 0x000fe4000780c0ff */
[----:B------:R-:W-:Y:S01]  /*4050*/  SHF.R.S32.HI R6, RZ, 0x1f, R21 ;  /* 0x0000001fff067819 */ /* 0x000fe20000011415 */
[----:B------:R-:W-:-:S05]  /*4060*/  IMAD R16, R7, 0x40, R10 ;  /* 0x0000004007107824 */ /* 0x000fca00078e020a */
[----:B------:R-:W-:Y:S04]  /*4070*/  STL [R1+0x38], R16 ;  /* 0x0000381001007387 */ /* 0x000fe80000100800 */
[----:B------:R-:W3:Y:S04]  /*4080*/  LDL R10, [R1+0x4] ;  /* 0x00000400010a7983 */ /* 0x000ee80000100800 */
[----:B------:R-:W2:Y:S01]  /*4090*/  LDL R9, [R1] ;  /* 0x0000000001097983 */ /* 0x000ea20000100800 */
        /* <DEDUP_REMOVED lines=8> */
[----:B-----5:R-:W-:-:S04]  /*4120*/  @P1 FMUL.FTZ R11, R11, R14 ;  /* 0x0000000e0b0b1220 */ /* 0x020fc80000410000 */
[----:B------:R-:W5:Y:S08]  /*4130*/  @P1 R2UR UR9, R11 ;  /* 0x000000000b0913c2 */ /* 0x000f7000000e0000 */
[----:B----4-:R-:W4:Y:S08]  /*4140*/  R2UR UR11, R13 ;  /* 0x000000000d0b73c2 */ /* 0x010f3000000e0000 */
[----:B------:R1:W1:Y:S01]  /*4150*/  R2UR UR8, R12 ;  /* 0x000000000c0873c2 */ /* 0x00026200000e0000 */
[----:B------:R-:W-:-:S04]  /*4160*/  IADD3 R7, P2, P1, R4, UR44, R21 ;  /* 0x0000002c04077c10 */ /* 0x000fc8000f95e015 */
[----:B------:R-:W-:-:S05]  /*4170*/  IADD3.X R4, R5, UR48, R6, P2, P1 ;  /* 0x0000003005047c10 */ /* 0x000fca00097e2406 */
[----:B------:R1:W-:Y:S02]  /*4180*/  STL [R1+0xa8], R4 ;  /* 0x0000a80401007387 */ /* 0x0003e40000100800 */
[----:B-1----:R-:W1:Y:S02]  /*4190*/  I2F R4, R16 ;  /* 0x0000001000047306 */ /* 0x002e640000201400 */
[----:B-1----:R1:W-:Y:S04]  /*41a0*/  STL [R1+0x8c], R4 ;  /* 0x00008c0401007387 */ /* 0x0023e80000100800 */
[----:B---3--:R-:W3:Y:S04]  /*41b0*/  LDSM.16.M88.4 R148, [R10+0x12000] ;  /* 0x012000000a94783b */ /* 0x008ee80000000200 */
[----:B------:R-:W3:Y:S04]  /*41c0*/  LDSM.16.M88.4 R152, [R10+0x12800] ;  /* 0x012800000a98783b */ /* 0x000ee80000000200 */
[----:B--2---:R-:W2:Y:S04]  /*41d0*/  LDSM.16.M88.4 R156, [R9+0x12000] ;  /* 0x01200000099c783b */ /* 0x004ea80000000200 */
[----:B------:R-:W2:Y:S04]  /*41e0*/  LDSM.16.M88.4 R160, [R9+0x12800] ;  /* 0x0128000009a0783b */ /* 0x000ea80000000200 */
[----:B------:R-:W2:Y:S04]  /*41f0*/  LDSM.16.M88.4 R180, [R10+0x14000] ;  /* 0x014000000ab4783b */ /* 0x000ea80000000200 */
[----:B------:R-:W2:Y:S01]  /*4200*/  LDSM.16.M88.4 R184, [R10+0x14800] ;  /* 0x014800000ab8783b */ /* 0x000ea20000000200 */
[----:B-1----:R-:W-:-:S03]  /*4210*/  IADD3 R4, R16, 0x19, RZ ;  /* 0x0000001910047810 */ /* 0x002fc60007ffe0ff */
[----:B------:R-:W1:Y:S03]  /*4220*/  LDSM.16.M88.4 R188, [R9+0x14000] ;  /* 0x0140000009bc783b */ /* 0x000e660000000200 */
[----:B------:R-:W3:Y:S01]  /*4230*/  I2F R4, R4 ;  /* 0x0000000400047306 */ /* 0x000ee20000201400 */
[----:B------:R-:W1:Y:S04]  /*4240*/  LDSM.16.M88.4 R192, [R9+0x14800] ;  /* 0x0148000009c0783b */ /* 0x000e680000000200 */
[----:B------:R-:W1:Y:S04]  /*4250*/  LDSM.16.M88.4 R212, [R10+0x16000] ;  /* 0x016000000ad4783b */ /* 0x000e680000000200 */
[----:B------:R-:W1:Y:S04]  /*4260*/  LDSM.16.M88.4 R216, [R10+0x16800] ;  /* 0x016800000ad8783b */ /* 0x000e680000000200 */
[----:B------:R-:W1:Y:S04]  /*4270*/  LDSM.16.M88.4 R220, [R9+0x16000] ;  /* 0x0160000009dc783b */ /* 0x000e680000000200 */
[----:B---3--:R3:W-:Y:S04]  /*4280*/  STL [R1+0x9c], R4 ;  /* 0x00009c0401007387 */ /* 0x0087e80000100800 */
[----:B------:R-:W1:Y:S01]  /*4290*/  LDSM.16.M88.4 R224, [R9+0x16800] ;  /* 0x0168000009e0783b */ /* 0x000e620000000200 */
[----:B---3--:R-:W-:-:S06]  /*42a0*/  IADD3 R4, R16, 0x18, RZ ;  /* 0x0000001810047810 */ /* 0x008fcc0007ffe0ff */
[----:B------:R-:W3:Y:S02]  /*42b0*/  I2F R4, R4 ;  /* 0x0000000400047306 */ /* 0x000ee40000201400 */
[----:B---3--:R3:W-:Y:S02]  /*42c0*/  STL [R1+0x98], R4 ;  /* 0x0000980401007387 */ /* 0x0087e40000100800 */
        /* <DEDUP_REMOVED lines=10> */
[----:B------:R-:W3:Y:S01]  /*4370*/  I2F R4, R4 ;  /* 0x0000000400047306 */ /* 0x000ee20000201400 */
[----:B------:R-:W-:Y:S01]  /*4380*/  IMAD.WIDE.U32 R6, R7, -0x2daee0ad, RZ ;  /* 0xd2511f5307067825 */ /* 0x000fe200078e00ff */
[----:B---3--:R3:W-:Y:S02]  /*4390*/  STL [R1+0x84], R4 ;  /* 0x0000840401007387 */ /* 0x0087e40000100800 */
[----:B---3--:R-:W-:-:S04]  /*43a0*/  IADD3 R4, R16, 0x1, RZ ;  /* 0x0000000110047810 */ /* 0x008fc80007ffe0ff */
[----:B------:R4:W3:Y:S02]  /*43b0*/  I2F R5, R4 ;  /* 0x0000000400057306 */ /* 0x0008e40000201400 */
[----:B----4-:R-:W-:-:S04]  /*43c0*/  LOP3.LUT R4, R8, UR11, RZ, 0x3c, !PT ;  /* 0x0000000b08047c12 */ /* 0x010fc8000f8e3cff */
[----:B------:R-:W-:Y:S01]  /*43d0*/  LOP3.LUT R4, R4, R7, RZ, 0x3c, !PT ;  /* 0x0000000704047212 */ /* 0x000fe200078e3cff */
[----:B---3--:R3:W-:Y:S04]  /*43e0*/  STL [R1+0x80], R5 ;  /* 0x0000800501007387 */ /* 0x0087e80000100800 */
[----:B------:R4:W-:Y:S01]  /*43f0*/  STL.64 [R1+0xb0], R6 ;  /* 0x0000b00601007387 */ /* 0x0009e20000100a00 */
[----:B---3--:R-:W-:-:S05]  /*4400*/  IMAD.WIDE.U32 R4, R4, -0x326172a9, RZ ;  /* 0xcd9e8d5704047825 */ /* 0x008fca00078e00ff */
[----:B------:R4:W-:Y:S01]  /*4410*/  STL.64 [R1+0x78], R4 ;  /* 0x0000780401007387 */ /* 0x0009e20000100a00 */
        /* <DEDUP_REMOVED lines=49> */
[----:B------:R-:W-:-:S02]  /*4730*/  UIADD3 UR19, UR19, -UR17, URZ ;  /* 0x8000001113137290 */ /* 0x000fc4000fffe03f */
[----:B------:R-:W-:Y:S02]  /*4740*/  UIADD3 UR18, UR18, 0x40, URZ ;  /* 0x0000004012127890 */ /* 0x000fe4000fffe03f */
[----:B-12-45:R-:W-:Y:S02]  /*4750*/  @UP1 UMOV UR6, UR9 ;  /* 0x0000000900061c82 */ /* 0x036fe40008000000 */
.L_x_439:
[----:B------:R-:W2:Y:S01]  /*4760*/  LDL R90, [R1+0x4] ;  /* 0x00000400015a7983 */ /* 0x000ea20000100800 */
[----:B------:R-:W-:Y:S02]  /*4770*/  USHF.L.U32 UR9, UR7, 0x6, URZ ;  /* 0x0000000607097899 */ /* 0x000fe4000800063f */
[----:B------:R-:W-:Y:S01]  /*4780*/  UIADD3 UR10, UR11, 0x76cf5d0a, URZ ;  /* 0x76cf5d0a0b0a7890 */ /* 0x000fe2000fffe03f */
[----:B------:R-:W3:Y:S01]  /*4790*/  LDL R96, [R1+0x8] ;  /* 0x0000080001607983 */ /* 0x000ee20000100800 */
[----:B------:R-:W-:Y:S03]  /*47a0*/  UISETP.GE.AND UP0, UPT, UR9, UR19, UPT ;  /* 0x000000130900728c */ /* 0x000fe6000bf06270 */
[----:B------:R-:W4:Y:S01]  /*47b0*/  LDL R89, [R1] ;  /* 0x0000000001597983 */ /* 0x000f220000100800 */
[----:B------:R-:W-:Y:S03]  /*47c0*/  UISETP.LT.AND UP0, UPT, UR18, UR17, UP0 ;  /* 0x000000111200728c */ /* 0x000fe60008701270 */
[----:B-----5:R-:W5:Y:S03]  /*47d0*/  LDL R95, [R1+0xc] ;  /* 0x00000c00015f7983 */ /* 0x020f660000100800 */
[----:B------:R-:W-:Y:S01]  /*47e0*/  PLOP3.LUT P2, PT, PT, PT, UP0, 0x80, 0x0 ;  /* 0x000000000000781c */ /* 0x000fe20003f4f008 */
[----:B------:R-:W4:Y:S01]  /*47f0*/  LDL R94, [R1+0x18] ;  /* 0x00001800015e7983 */ /* 0x000f220000100800 */
[----:B------:R-:W-:Y:S03]  /*4800*/  UISETP.GT.AND UP0, UPT, UR7, UR16, UPT ;  /* 0x000000100700728c */ /* 0x000fe6000bf04270 */
[----:B------:R-:W4:Y:S04]  /*4810*/  LDL R88, [R1+0x10] ;  /* 0x0000100001587983 */ /* 0x000f280000100800 */
[----:B------:R-:W4:Y:S04]  /*4820*/  LDL R93, [R1+0x14] ;  /* 0x00001400015d7983 */ /* 0x000f280000100800 */
[----:B------:R-:W0:Y:S08]  /*4830*/  LDGDEPBAR ;  /* 0x00000000000079af */ /* 0x000e300000000000 */
[----:B------:R-:W4:Y:S04]  /*4840*/  LDL R99, [R1+0xb8] ;  /* 0x0000b80001637983 */ /* 0x000f280000100800 */
[----:B------:R-:W4:Y:S04]  /*4850*/  LDL R98, [R1+0xa8] ;  /* 0x0000a80001627983 */ /* 0x000f280000100800 */
[----:B------:R-:W4:Y:S04]  /*4860*/  LDL R97, [R1+0x8c] ;  /* 0x00008c0001617983 */ /* 0x000f280000100800 */
[----:B------:R-:W4:Y:S04]  /*4870*/  LDL R92, [R1+0x3c] ;  /* 0x00003c00015c7983 */ /* 0x000f280000100800 */
[----:B------:R-:W4:Y:S04]  /*4880*/  LDL R91, [R1+0x80] ;  /* 0x00008000015b7983 */ /* 0x000f280000100800 */
[----:B------:R-:W4:Y:S06]  /*4890*/  LDL.64 R246, [R1+0x78] ;  /* 0x0000780001f67983 */ /* 0x000f2c0000100a00 */
[----:B------:R-:W4:Y:S01]  /*48a0*/  LDL R244, [R1+0x90] ;  /* 0x0000900001f47983 */ /* 0x000f220000100800 */
[----:B------:R-:W-:Y:S04]  /*48b0*/  DEPBAR.LE SB0, 0x0 ;  /* 0x000080000000791a */ /* 0x000fe80000000000 */
[----:B------:R-:W-:Y:S08]  /*48c0*/  BAR.SYNC.DEFER_BLOCKING 0x0 ;  /* 0x0000000000007b1d */ /* 0x000ff00000010000 */
[----:B------:R-:W-:Y:S08]  /*48d0*/  LDSM.16.M88.4 R84, [R252+0xc000] ;  /* 0x00c00000fc54783b */ /* 0x000ff00000000200 */
[----:B-12---:R-:W-:Y:S08]  /*48e0*/  LDSM.16.M88.4 R8, [R90+0xc000] ;  /* 0x00c000005a08783b */ /* 0x006ff00000000200 */
[----:B---3--:R-:W1:Y:S08]  /*48f0*/  LDSM.16.M88.4 R16, [R96] ;  /* 0x000000006010783b */ /* 0x008e700000000200 */
[----:B------:R-:W2:Y:S08]  /*4900*/  LDSM.16.M88.4 R68, [R90+0xc800] ;  /* 0x00c800005a44783b */ /* 0x000eb00000000200 */
[----:B-----5:R-:W-:Y:S08]  /*4910*/  LDSM.16.M88.4 R72, [R95] ;  /* 0x000000005f48783b */ /* 0x020ff00000000200 */
[----:B----4-:R-:W3:Y:S08]  /*4920*/  LDSM.16.M88.4 R76, [R89+0xc000] ;  /* 0x00c00000594c783b */ /* 0x010ef00000000200 */
[----:B------:R-:W4:Y:S01]  /*4930*/  LDSM.16.M88.4 R80, [R89+0xc800] ;  /* 0x00c800005950783b */ /* 0x000f220000000200 */
[C---:B-1----:R-:W-:Y:S08]  /*4940*/  HMMA.16816.F32.BF16 R4, R16.reuse, R8, RZ ;  /* 0x000000081004723c */ /* 0x042ff000000418ff */
[C---:B------:R-:W-:Y:S08]  /*4950*/  HMMA.16816.F32.BF16 R8, R16.reuse, R10, RZ ;  /* 0x0000000a1008723c */ /* 0x040ff000000418ff */
[C---:B--2---:R-:W-:Y:S08]  /*4960*/  HMMA.16816.F32.BF16 R12, R16.reuse, R68, RZ ;  /* 0x00000044100c723c */ /* 0x044ff000000418ff */
[----:B------:R-:W-:Y:S01]  /*4970*/  HMMA.16816.F32.BF16 R16, R16, R70, RZ ;  /* 0x000000461010723c */ /* 0x000fe200000418ff */
[----:B------:R-:W1:Y:S07]  /*4980*/  LDSM.16.M88.4 R68, [R94] ;  /* 0x000000005e44783b */ /* 0x000e6e0000000200 */
[C---:B---3--:R-:W-:Y:S08]  /*4990*/  HMMA.16816.F32.BF16 R4, R72.reuse, R76, R4 ;  /* 0x0000004c4804723c */ /* 0x048ff00000041804 */
[C---:B------:R-:W-:Y:S01]  /*49a0*/  HMMA.16816.F32.BF16 R8, R72.reuse, R78, R8 ;  /* 0x0000004e4808723c */ /* 0x040fe20000041808 */
[----:B------:R-:W2:Y:S07]  /*49b0*/  LDSM.16.M88.4 R76, [R252+0xc800] ;  /* 0x00c80000fc4c783b */ /* 0x000eae0000000200 */
[C---:B----4-:R-:W-:Y:S08]  /*49c0*/  HMMA.16816.F32.BF16 R12, R72.reuse, R80, R12 ;  /* 0x00000050480c723c */ /* 0x050ff0000004180c */
[----:B------:R-:W-:Y:S01]  /*49d0*/  HMMA.16816.F32.BF16 R16, R72, R82, R16 ;  /* 0x000000524810723c */ /* 0x000fe20000041810 */
[----:B------:R-:W-:Y:S07]  /*49e0*/  LDSM.16.M88.4 R72, [R93] ;  /* 0x000000005d48783b */ /* 0x000fee0000000200 */
[C---:B-1----:R-:W-:Y:S01]  /*49f0*/  HMMA.16816.F32.BF16 R4, R68.reuse, R84, R4 ;  /* 0x000000544404723c */ /* 0x042fe20000041804 */
[----:B------:R-:W1:Y:S07]  /*4a00*/  LDSM.16.M88.4 R80, [R88+0xc000] ;  /* 0x00c000005850783b */ /* 0x000e6e0000000200 */
[C---:B------:R-:W-:Y:S01]  /*4a10*/  HMMA.16816.F32.BF16 R8, R68.reuse, R86, R8 ;  /* 0x000000564408723c */ /* 0x040fe20000041808 */
[----:B------:R-:W3:Y:S07]  /*4a20*/  LDSM.16.M88.4 R84, [R88+0xc800] ;  /* 0x00c800005854783b */ /* 0x000eee0000000200 */
[C---:B--2---:R-:W-:Y:S08]  /*4a30*/  HMMA.16816.F32.BF16 R12, R68.reuse, R76, R12 ;  /* 0x0000004c440c723c */ /* 0x044ff0000004180c */
[----:B------:R-:W-:Y:S01]  /*4a40*/  HMMA.16816.F32.BF16 R16, R68, R78, R16 ;  /* 0x0000004e4410723c */ /* 0x000fe20000041810 */
[----:B------:R-:W-:Y:S08]  /*4a50*/  LDSM.16.M88.4 R68, [R96+0x2000] ;  /* 0x002000006044783b */ /* 0x000ff00000000200 */
[----:B------:R-:W2:Y:S01]  /*4a60*/  LDSM.16.M88.4 R76, [R90+0xe000] ;  /* 0x00e000005a4c783b */ /* 0x000ea20000000200 */
[C---:B-1----:R-:W-:Y:S08]  /*4a70*/  HMMA.16816.F32.BF16 R4, R72.reuse, R80, R4 ;  /* 0x000000504804723c */ /* 0x042ff00000041804 */
[C---:B------:R-:W-:Y:S01]  /*4a80*/  HMMA.16816.F32.BF16 R8, R72.reuse, R82, R8 ;  /* 0x000000524808723c */ /* 0x040fe20000041808 */
[----:B------:R-:W1:Y:S07]  /*4a90*/  LDSM.16.M88.4 R80, [R90+0xe800] ;  /* 0x00e800005a50783b */ /* 0x000e6e0000000200 */
[C---:B---3--:R-:W-:Y:S08]  /*4aa0*/  HMMA.16816.F32.BF16 R12, R72.reuse, R84, R12 ;  /* 0x00000054480c723c */ /* 0x048ff0000004180c */
        /* <DEDUP_REMOVED lines=33> */
[----:B------:R3:W4:Y:S07]  /*4cc0*/  LDSM.16.M88.4 R84, [R89+0x10800] ;  /* 0x010800005954783b */ /* 0x00072e0000000200 */
[C---:B-1----:R-:W-:Y:S01]  /*4cd0*/  HMMA.16816.F32.BF16 R12, R68.reuse, R76, R12 ;  /* 0x0000004c440c723c */ /* 0x042fe2000004180c */
[----:B------:R-:W5:Y:S07]  /*4ce0*/  LDL R90, [R1+0x38] ;  /* 0x00003800015a7983 */ /* 0x000f6e0000100800 */
[----:B------:R-:W-:Y:S01]  /*4cf0*/  HMMA.16816.F32.BF16 R16, R68, R78, R16 ;  /* 0x0000004e4410723c */ /* 0x000fe20000041810 */
[----:B------:R-:W-:Y:S08]  /*4d00*/  LDSM.16.M88.4 R68, [R94+0x4000] ;  /* 0x004000005e44783b */ /* 0x000ff00000000200 */
[----:B------:R-:W1:Y:S01]  /*4d10*/  LDSM.16.M88.4 R76, [R252+0x10000] ;  /* 0x01000000fc4c783b */ /* 0x000e620000000200 */
[C---:B--2---:R-:W-:Y:S07]  /*4d20*/  HMMA.16816.F32.BF16 R4, R72.reuse, R80, R4 ;  /* 0x000000504804723c */ /* 0x044fee0000041804 */
[----:B---3--:R-:W2:Y:S01]  /*4d30*/  LDL R89, [R1+0x68] ;  /* 0x0000680001597983 */ /* 0x008ea20000100800 */
[C---:B------:R-:W-:Y:S03]  /*4d40*/  HMMA.16816.F32.BF16 R8, R72.reuse, R82, R8 ;  /* 0x000000524808723c */ /* 0x040fe60000041808 */
[----:B------:R-:W3:Y:S05]  /*4d50*/  LDSM.16.M88.4 R80, [R252+0x10800] ;  /* 0x01080000fc50783b */ /* 0x000eea0000000200 */
[C---:B----4-:R-:W-:Y:S08]  /*4d60*/  HMMA.16816.F32.BF16 R12, R72.reuse, R84, R12 ;  /* 0x00000054480c723c */ /* 0x050ff0000004180c */
[----:B------:R-:W-:Y:S01]  /*4d70*/  HMMA.16816.F32.BF16 R16, R72, R86, R16 ;  /* 0x000000564810723c */ /* 0x000fe20000041810 */
[----:B------:R-:W-:Y:S07]  /*4d80*/  LDSM.16.M88.4 R84, [R88+0x10000] ;  /* 0x010000005854783b */ /* 0x000fee0000000200 */
[C---:B-1----:R-:W-:Y:S01]  /*4d90*/  HMMA.16816.F32.BF16 R4, R68.reuse, R76, R4 ;  /* 0x0000004c4404723c */ /* 0x042fe20000041804 */
[----:B------:R-:W1:Y:S07]  /*4da0*/  LDSM.16.M88.4 R72, [R93+0x4000] ;  /* 0x004000005d48783b */ /* 0x000e6e0000000200 */
[C---:B------:R-:W-:Y:S01]  /*4db0*/  HMMA.16816.F32.BF16 R8, R68.reuse, R78, R8 ;  /* 0x0000004e4408723c */ /* 0x040fe20000041808 */
[----:B------:R4:W1:Y:S07]  /*4dc0*/  LDSM.16.M88.4 R76, [R88+0x10800] ;  /* 0x01080000584c783b */ /* 0x00086e0000000200 */
[C---:B---3--:R-:W-:Y:S08]  /*4dd0*/  HMMA.16816.F32.BF16 R12, R68.reuse, R80, R12 ;  /* 0x00000050440c723c */ /* 0x048ff0000004180c */
[----:B------:R-:W-:Y:S07]  /*4de0*/  HMMA.16816.F32.BF16 R16, R68, R82, R16 ;  /* 0x000000524410723c */ /* 0x000fee0000041810 */
[----:B------:R-:W-:Y:S01]  /*4df0*/  IMAD.U32 R68, RZ, RZ, UR7 ;  /* 0x00000007ff447e24 */ /* 0x000fe2000f8e00ff */
[----:B----4-:R-:W3:Y:S01]  /*4e00*/  LDL R88, [R1+0x6c] ;  /* 0x00006c0001587983 */ /* 0x010ee20000100800 */
[----:B------:R-:W-:Y:S03]  /*4e10*/  IMAD.U32 R69, RZ, RZ, UR20 ;  /* 0x00000014ff457e24 */ /* 0x000fe6000f8e00ff */
[----:B------:R-:W-:Y:S02]  /*4e20*/  IMAD R68, R68, 0x4, R99 ;  /* 0x0000000444447824 */ /* 0x000fe400078e0263 */
[----:B------:R-:W-:Y:S01]  /*4e30*/  @!P2 IADD3 R69, -R69, 0x1, R92 ;  /* 0x000000014545a810 */ /* 0x000fe20007ffe15c */
[----:B------:R-:W-:Y:S01]  /*4e40*/  IMAD.U32 R70, RZ, RZ, UR9 ;  /* 0x00000009ff467e24 */ /* 0x000fe2000f8e00ff */
[----:B------:R-:W-:Y:S01]  /*4e50*/  UIADD3 UR9, UR8, -0x61c88647, URZ ;  /* 0x9e3779b908097890 */ /* 0x000fe2000fffe03f */
[C---:B-1----:R-:W-:Y:S01]  /*4e60*/  HMMA.16816.F32.BF16 R4, R72.reuse, R84, R4 ;  /* 0x000000544804723c */ /* 0x042fe20000041804 */
[----:B------:R-:W4:Y:S04]  /*4e70*/  LDL R85, [R1+0x84] ;  /* 0x0000840001557983 */ /* 0x000f280000100800 */
[----:B------:R-:W-:Y:S01]  /*4e80*/  IMAD.WIDE.U32 R80, R68, -0x326172a9, RZ ;  /* 0xcd9e8d5744507825 */ /* 0x000fe200078e00ff */
[----:B------:R-:W-:Y:S02]  /*4e90*/  @!P2 IADD3 R70, R70, UR17, R69 ;  /* 0x000000114646ac10 */ /* 0x000fe4000fffe045 */
[C---:B------:R-:W-:Y:S04]  /*4ea0*/  HMMA.16816.F32.BF16 R8, R72.reuse, R86, R8 ;  /* 0x000000564808723c */ /* 0x040fe80000041808 */
[----:B------:R-:W-:Y:S02]  /*4eb0*/  LOP3.LUT R82, R81, UR8, R98, 0x96, !PT ;  /* 0x0000000851527c12 */ /* 0x000fe4000f8e9662 */
[----:B------:R-:W4:Y:S01]  /*4ec0*/  LDL.64 R98, [R1+0xb0] ;  /* 0x0000b00001627983 */ /* 0x000f220000100a00 */
[C---:B------:R-:W-:Y:S01]  /*4ed0*/  @!P2 IADD3 R71, R70.reuse, 0x8, RZ ;  /* 0x000000084647a810 */ /* 0x040fe20007ffe0ff */
[C---:B------:R-:W-:Y:S04]  /*4ee0*/  HMMA.16816.F32.BF16 R12, R72.reuse, R76, R12 ;  /* 0x0000004c480c723c */ /* 0x040fe8000004180c */
[----:B------:R-:W-:Y:S02]  /*4ef0*/  @!P2 IMNMX R70, R70, UR17, PT ;  /* 0x000000114646ac17 */ /* 0x000fe4000b800200 */
[----:B------:R-:W-:Y:S02]  /*4f00*/  @!P2 IMNMX R71, R71, UR17, PT ;  /* 0x000000114747ac17 */ /* 0x000fe4000b800200 */
[----:B------:R-:W-:Y:S04]  /*4f10*/  HMMA.16816.F32.BF16 R16, R72, R78, R16 ;  /* 0x0000004e4810723c */ /* 0x000fe80000041810 */
[----:B------:R-:W-:Y:S01]  /*4f20*/  FFMA.FTZ R4, R97, UR6, R4 ;  /* 0x0000000661047c23 */ /* 0x000fe20008010004 */
[----:B------:R-:W-:Y:S01]  /*4f30*/  LOP3.LUT R84, R247, UR9, R80, 0x96, !PT ;  /* 0x00000009f7547c12 */ /* 0x000fe2000f8e9650 */
[----:B------:R-:W-:Y:S01]  /*4f40*/  FFMA.FTZ R6, R97, UR6, R6 ;  /* 0x0000000661067c23 */ /* 0x000fe20008010006 */
[----:B------:R-:W-:Y:S01]  /*4f50*/  UIADD3 UR9, UR11, -0x4498517b, URZ ;  /* 0xbb67ae850b097890 */ /* 0x000fe2000fffe03f */
[----:B------:R-:W4:Y:S01]  /*4f60*/  LDL R97, [R1+0x88] ;  /* 0x0000880001617983 */ /* 0x000f220000100800 */
[C---:B------:R-:W-:Y:S03]  /*4f70*/  FFMA.FTZ R5, R91.reuse, UR6, R5 ;  /* 0x000000065b057c23 */ /* 0x040fe60008010005 */
[----:B------:R-:W-:Y:S04]  /*4f80*/  FFMA.FTZ R7, R91, UR6, R7 ;  /* 0x000000065b077c23 */ /* 0x000fe80008010007 */
[C---:B------:R-:W-:Y:S02]  /*4f90*/  FFMA.FTZ R12, R244.reuse, UR6, R12 ;  /* 0x00000006f40c7c23 */ /* 0x040fe4000801000c */
[----:B------:R-:W-:Y:S01]  /*4fa0*/  FFMA.FTZ R14, R244, UR6, R14 ;  /* 0x00000006f40e7c23 */ /* 0x000fe2000801000e */
[C---:B-----5:R-:W-:Y:S02]  /*4fb0*/  @!P2 IADD3 R68, R90.reuse, 0x1, RZ ;  /* 0x000000015a44a810 */ /* 0x060fe40007ffe0ff */
[-C--:B------:R-:W-:Y:S02]  /*4fc0*/  @!P2 ISETP.GE.AND P5, PT, R90, R70.reuse, PT ;  /* 0x000000465a00a20c */ /* 0x080fe40003fa6270 */
[-C--:B------:R-:W-:Y:S02]  /*4fd0*/  @!P2 ISETP.GE.AND P3, PT, R68, R70.reuse, PT ;  /* 0x000000464400a20c */ /* 0x080fe40003f66270 */
[----:B------:R-:W-:Y:S02]  /*4fe0*/  @!P2 FSEL R4, R4, -INF , !P5 ;  /* 0xff8000000404a808 */ /* 0x000fe40006800000 */
[----:B------:R-:W-:Y:S02]  /*4ff0*/  @!P2 FSEL R5, R5, -INF , !P3 ;  /* 0xff8000000505a808 */ /* 0x000fe40005800000 */
[-C--:B------:R-:W-:Y:S02]  /*5000*/  @!P2 ISETP.GE.AND P4, PT, R68, R71.reuse, PT ;  /* 0x000000474400a20c */ /* 0x080fe40003f86270 */
[C---:B------:R-:W-:Y:S02]  /*5010*/  @!P2 IADD3 R83, R90.reuse, 0x18, RZ ;  /* 0x000000185a53a810 */ /* 0x040fe40007ffe0ff */
[----:B------:R-:W-:Y:S02]  /*5020*/  @!P2 FSEL R7, R7, -INF , !P4 ;  /* 0xff8000000707a808 */ /* 0x000fe40006000000 */
[C---:B------:R-:W-:Y:S02]  /*5030*/  @!P2 IADD3 R76, R90.reuse, 0x8, RZ ;  /* 0x000000085a4ca810 */ /* 0x040fe40007ffe0ff */
[C---:B------:R-:W-:Y:S02]  /*5040*/  @!P2 IADD3 R77, R90.reuse, 0x9, RZ ;  /* 0x000000095a4da810 */ /* 0x040fe40007ffe0ff */
[C---:B------:R-:W-:Y:S02]  /*5050*/  @!P2 IADD3 R80, R90.reuse, 0x10, RZ ;  /* 0x000000105a50a810 */ /* 0x040fe40007ffe0ff */
[C---:B------:R-:W-:Y:S01]  /*5060*/  @!P2 IADD3 R81, R90.reuse, 0x11, RZ ;  /* 0x000000115a51a810 */ /* 0x040fe20007ffe0ff */
[C---:B--2---:R-:W-:Y:S01]  /*5070*/  FMUL.FTZ R69, R89.reuse, 1.4426950216293334961 ;  /* 0x3fb8aa3b59457820 */ /* 0x044fe20000410000 */
[----:B------:R-:W-:Y:S02]  /*5080*/  FSETP.NEU.FTZ.AND P1, PT, R89, -INF , PT ;  /* 0xff8000005900780b */ /* 0x000fe40003f3d000 */
[C---:B------:R-:W-:Y:S02]  /*5090*/  @!P2 IADD3 R89, R90.reuse, 0x19, RZ ;  /* 0x000000195a59a810 */ /* 0x040fe40007ffe0ff */
[----:B------:R-:W-:Y:S02]  /*50a0*/  FSEL R69, R69, RZ, P1 ;  /* 0x000000ff45457208 */ /* 0x000fe40000800000 */
[-C--:B------:R-:W-:Y:S01]  /*50b0*/  @!P2 ISETP.GE.AND P1, PT, R90, R71.reuse, PT ;  /* 0x000000475a00a20c */ /* 0x080fe20003f26270 */
[----:B------:R-:W-:Y:S01]  /*50c0*/  IMAD.WIDE.U32 R90, R84, -0x2daee0ad, RZ ;  /* 0xd2511f53545a7825 */ /* 0x000fe200078e00ff */
[-C--:B------:R-:W-:Y:S02]  /*50d0*/  @!P2 ISETP.GE.AND P3, PT, R76, R70.reuse, PT ;  /* 0x000000464c00a20c */ /* 0x080fe40003f66270 */
[----:B------:R-:W-:Y:S01]  /*50e0*/  @!P2 FSEL R6, R6, -INF , !P1 ;  /* 0xff8000000606a808 */ /* 0x000fe20004800000 */
[--C-:B------:R-:W-:Y:S01]  /*50f0*/  FFMA.FTZ R4, R4, c[0x0][0x23c], -R69.reuse ;  /* 0x00008f0004047a23 */ /* 0x100fe20000010845 */
[-C--:B------:R-:W-:Y:S01]  /*5100*/  @!P2 ISETP.GE.AND P6, PT, R81, R70.reuse, PT ;  /* 0x000000465100a20c */ /* 0x080fe20003fc6270 */
[--C-:B------:R-:W-:Y:S01]  /*5110*/  FFMA.FTZ R5, R5, c[0x0][0x23c], -R69.reuse ;  /* 0x00008f0005057a23 */ /* 0x100fe20000010845 */
[-C--:B------:R-:W-:Y:S02]  /*5120*/  @!P2 ISETP.GE.AND P4, PT, R89, R70.reuse, PT ;  /* 0x000000465900a20c */ /* 0x080fe40003f86270 */
[-C--:B------:R-:W-:Y:S01]  /*5130*/  @!P2 ISETP.GE.AND P5, PT, R80, R70.reuse, PT ;  /* 0x000000465000a20c */ /* 0x080fe20003fa6270 */
[----:B------:R-:W-:Y:S01]  /*5140*/  MUFU.EX2 R87, R5 ;  /* 0x0000000500577308 */ /* 0x000fe20000000800 */
[CC--:B------:R-:W-:Y:S02]  /*5150*/  @!P2 ISETP.GE.AND P1, PT, R83.reuse, R70.reuse, PT ;  /* 0x000000465300a20c */ /* 0x0c0fe40003f26270 */
[----:B------:R-:W-:Y:S02]  /*5160*/  @!P2 FSEL R12, R12, -INF , !P5 ;  /* 0xff8000000c0ca808 */ /* 0x000fe40006800000 */
[-C--:B------:R-:W-:Y:S02]  /*5170*/  @!P2 ISETP.GE.AND P5, PT, R83, R71.reuse, PT ;  /* 0x000000475300a20c */ /* 0x080fe40003fa6270 */
[----:B------:R-:W2:Y:S01]  /*5180*/  LDL R83, [R1+0x60] ;  /* 0x0000600001537983 */ /* 0x000ea20000100800 */
[--C-:B------:R-:W-:Y:S04]  /*5190*/  FFMA.FTZ R12, R12, c[0x0][0x23c], -R69.reuse ;  /* 0x00008f000c0c7a23 */ /* 0x100fe80000010845 */
[----:B------:R-:W-:Y:S01]  /*51a0*/  MUFU.EX2 R79, R12 ;  /* 0x0000000c004f7308 */ /* 0x000fe20000000800 */
[C---:B---3--:R-:W-:Y:S01]  /*51b0*/  FMUL.FTZ R68, R88.reuse, 1.4426950216293334961 ;  /* 0x3fb8aa3b58447820 */ /* 0x048fe20000410000 */
[----:B------:R-:W-:Y:S08]  /*51c0*/  FSETP.NEU.FTZ.AND P0, PT, R88, -INF , PT ;  /* 0xff8000005800780b */ /* 0x000ff00003f1d000 */
[----:B------:R1:W3:Y:S01]  /*51d0*/  MUFU.EX2 R88, R4 ;  /* 0x0000000400587308 */ /* 0x0002e20000000800 */
[----:B------:R-:W-:Y:S02]  /*51e0*/  FSEL R68, R68, RZ, P0 ;  /* 0x000000ff44447208 */ /* 0x000fe40000000000 */
[----:B------:R-:W-:Y:S03]  /*51f0*/  @!P2 ISETP.GE.AND P0, PT, R77, R70, PT ;  /* 0x000000464d00a20c */ /* 0x000fe60003f06270 */
[--C-:B------:R-:W-:Y:S02]  /*5200*/  FFMA.FTZ R6, R6, c[0x0][0x23c], -R68.reuse ;  /* 0x00008f0006067a23 */ /* 0x100fe40000010844 */
[----:B------:R-:W-:Y:S02]  /*5210*/  FFMA.FTZ R7, R7, c[0x0][0x23c], -R68 ;  /* 0x00008f0007077a23 */ /* 0x000fe40000010844 */
[----:B------:R5:W-:Y:S01]  /*5220*/  MUFU.EX2 R86, R6 ;  /* 0x0000000600567308 */ /* 0x000be20000000800 */
[C---:B----4-:R-:W-:Y:S02]  /*5230*/  FFMA.FTZ R8, R85.reuse, UR6, R8 ;  /* 0x0000000655087c23 */ /* 0x050fe40008010008 */
[----:B------:R-:W-:Y:S03]  /*5240*/  FFMA.FTZ R10, R85, UR6, R10 ;  /* 0x00000006550a7c23 */ /* 0x000fe6000801000a */
[----:B------:R-:W-:Y:S02]  /*5250*/  @!P2 FSEL R8, R8, -INF , !P3 ;  /* 0xff8000000808a808 */ /* 0x000fe40005800000 */
[-C--:B------:R-:W-:Y:S01]  /*5260*/  @!P2 ISETP.GE.AND P3, PT, R76, R71.reuse, PT ;  /* 0x000000474c00a20c */ /* 0x080fe20003f66270 */
[----:B------:R-:W4:Y:S01]  /*5270*/  LDL R99, [R1+0x94] ;  /* 0x0000940001637983 */ /* 0x000f220000100800 */
[----:B------:R3:W-:Y:S01]  /*5280*/  MUFU.EX2 R85, R7 ;  /* 0x0000000700557308 */ /* 0x0007e20000000800 */
[----:B------:R-:W-:Y:S01]  /*5290*/  FFMA.FTZ R8, R8, c[0x0][0x23c], -R69 ;  /* 0x00008f0008087a23 */ /* 0x000fe20000010845 */
[----:B------:R-:W-:Y:S01]  /*52a0*/  @!P2 FSEL R10, R10, -INF , !P3 ;  /* 0xff8000000a0aa808 */ /* 0x000fe20005800000 */
[----:B-1----:R-:W-:Y:S01]  /*52b0*/  IMAD.WIDE.U32 R4, R82, -0x2daee0ad, RZ ;  /* 0xd2511f5352047825 */ /* 0x002fe200078e00ff */
[-C--:B------:R-:W-:Y:S03]  /*52c0*/  @!P2 ISETP.GE.AND P3, PT, R80, R71.reuse, PT ;  /* 0x000000475000a20c */ /* 0x080fe60003f66270 */
[----:B------:R-:W-:Y:S01]  /*52d0*/  FFMA.FTZ R10, R10, c[0x0][0x23c], -R68 ;  /* 0x00008f000a0a7a23 */ /* 0x000fe20000010844 */
[----:B------:R-:W-:Y:S01]  /*52e0*/  LOP3.LUT R5, R5, UR9, R98, 0x96, !PT ;  /* 0x0000000905057c12 */ /* 0x000fe2000f8e9662 */
[----:B------:R-:W-:Y:S01]  /*52f0*/  UIADD3 UR9, UR8, 0x3c6ef372, URZ ;  /* 0x3c6ef37208097890 */ /* 0x000fe2000fffe03f */
[----:B------:R-:W2:Y:S01]  /*5300*/  LDL R98, [R1+0x98] ;  /* 0x0000980001627983 */ /* 0x000ea20000100800 */
[----:B------:R1:W1:Y:S01]  /*5310*/  MUFU.EX2 R84, R8 ;  /* 0x0000000800547308 */ /* 0x0002620000000800 */
[----:B------:R-:W-:Y:S02]  /*5320*/  @!P2 FSEL R14, R14, -INF , !P3 ;  /* 0xff8000000e0ea808 */ /* 0x000fe40005800000 */
[----:B-----5:R-:W-:Y:S01]  /*5330*/  LOP3.LUT R6, R91, UR10, R4, 0x96, !PT ;  /* 0x0000000a5b067c12 */ /* 0x020fe2000f8e9604 */
[----:B------:R-:W-:Y:S01]  /*5340*/  IMAD.WIDE.U32 R4, R5, -0x326172a9, RZ ;  /* 0xcd9e8d5705047825 */ /* 0x000fe200078e00ff */
[----:B------:R-:W-:Y:S01]  /*5350*/  UIADD3 UR10, UR8, -0x255992d5, URZ ;  /* 0xdaa66d2b080a7890 */ /* 0x000fe2000fffe03f */
[----:B------:R-:W5:Y:S02]  /*5360*/  LDL R91, [R1+0x58] ;  /* 0x00005800015b7983 */ /* 0x000f640000100800 */
[----:B------:R-:W-:Y:S01]  /*5370*/  FFMA.FTZ R9, R97, UR6, R9 ;  /* 0x0000000661097c23 */ /* 0x000fe20008010009 */
[----:B------:R-:W-:Y:S01]  /*5380*/  LOP3.LUT R5, R5, UR9, R246, 0x96, !PT ;  /* 0x0000000905057c12 */ /* 0x000fe2000f8e96f6 */
[----:B------:R-:W-:Y:S01]  /*5390*/  FFMA.FTZ R11, R97, UR6, R11 ;  /* 0x00000006610b7c23 */ /* 0x000fe2000801000b */
[----:B------:R-:W-:Y:S01]  /*53a0*/  UIADD3 UR9, UR11, 0x32370b8f, URZ ;  /* 0x32370b8f0b097890 */ /* 0x000fe2000fffe03f */
[----:B------:R-:W5:Y:S01]  /*53b0*/  LDL R97, [R1+0x9c] ;  /* 0x00009c0001617983 */ /* 0x000f620000100800 */
[----:B---3--:R-:W-:Y:S01]  /*53c0*/  IMAD.WIDE.U32 R6, R6, -0x326172a9, RZ ;  /* 0xcd9e8d5706067825 */ /* 0x008fe200078e00ff */
[----:B------:R-:W-:Y:S02]  /*53d0*/  @!P2 FSEL R9, R9, -INF , !P0 ;  /* 0xff8000000909a808 */ /* 0x000fe40004000000 */
[-C--:B------:R-:W-:Y:S01]  /*53e0*/  @!P2 ISETP.GE.AND P0, PT, R77, R71.reuse, PT ;  /* 0x000000474d00a20c */ /* 0x080fe20003f06270 */
[----:B------:R-:W-:Y:S01]  /*53f0*/  FFMA.FTZ R14, R14, c[0x0][0x23c], -R68 ;  /* 0x00008f000e0e7a23 */ /* 0x000fe20000010844 */
[----:B------:R-:W-:Y:S01]  /*5400*/  LOP3.LUT R76, R7, UR10, R4, 0x96, !PT ;  /* 0x0000000a074c7c12 */ /* 0x000fe2000f8e9604 */
[----:B------:R-:W-:Y:S01]  /*5410*/  IMAD.WIDE.U32 R4, R5, -0x2daee0ad, RZ ;  /* 0xd2511f5305047825 */ /* 0x000fe200078e00ff */
[----:B------:R-:W-:Y:S01]  /*5420*/  UIADD3 UR10, UR11, -0x126145ec, URZ ;  /* 0xed9eba140b0a7890 */ /* 0x000fe2000fffe03f */
[----:B------:R-:W-:Y:S02]  /*5430*/  @!P2 FSEL R11, R11, -INF , !P0 ;  /* 0xff8000000b0ba808 */ /* 0x000fe40004000000 */
[----:B------:R-:W-:Y:S01]  /*5440*/  FFMA.FTZ R9, R9, c[0x0][0x23c], -R69 ;  /* 0x00008f0009097a23 */ /* 0x000fe20000010845 */
[----:B------:R-:W-:Y:S01]  /*5450*/  LOP3.LUT R5, R5, UR9, R90, 0x96, !PT ;  /* 0x0000000905057c12 */ /* 0x000fe2000f8e965a */
[----:B------:R-:W-:Y:S01]  /*5460*/  IMAD.WIDE.U32 R76, R76, -0x2daee0ad, RZ ;  /* 0xd2511f534c4c7825 */ /* 0x000fe200078e00ff */
[----:B------:R-:W3:Y:S01]  /*5470*/  LDL R90, [R1+0x64] ;  /* 0x00006400015a7983 */ /* 0x000ee20000100800 */
[----:B------:R1:W-:Y:S01]  /*5480*/  MUFU.EX2 R82, R9 ;  /* 0x0000000900527308 */ /* 0x0003e20000000800 */
[----:B------:R-:W-:Y:S01]  /*5490*/  UIADD3 UR9, UR8, 0x78dde6e4, URZ ;  /* 0x78dde6e408097890 */ /* 0x000fe2000fffe03f */
[----:B------:R-:W-:Y:S01]  /*54a0*/  FFMA.FTZ R11, R11, c[0x0][0x23c], -R68 ;  /* 0x00008f000b0b7a23 */ /* 0x000fe20000010844 */
[----:B-1----:R-:W-:Y:S01]  /*54b0*/  LOP3.LUT R8, R77, UR10, R4, 0x96, !PT ;  /* 0x0000000a4d087c12 */ /* 0x002fe2000f8e9604 */
[----:B------:R-:W-:Y:S01]  /*54c0*/  IMAD.WIDE.U32 R4, R5, -0x326172a9, RZ ;  /* 0xcd9e8d5705047825 */ /* 0x000fe200078e00ff */
[----:B------:R-:W-:Y:S01]  /*54d0*/  UIADD3 UR10, UR8, 0x1715609d, URZ ;  /* 0x1715609d080a7890 */ /* 0x000fe2000fffe03f */
[-C--:B------:R-:W-:Y:S03]  /*54e0*/  @!P2 ISETP.GE.AND P0, PT, R81, R71.reuse, PT ;  /* 0x000000475100a20c */ /* 0x080fe60003f06270 */
[----:B------:R-:W-:Y:S01]  /*54f0*/  LOP3.LUT R6, R5, UR9, R6, 0x96, !PT ;  /* 0x0000000905067c12 */ /* 0x000fe2000f8e9606 */
[----:B------:R-:W-:Y:S01]  /*5500*/  UIADD3 UR9, UR11, -0x56f99767, URZ ;  /* 0xa90668990b097890 */ /* 0x000fe2000fffe03f */
[----:B------:R1:W-:Y:S03]  /*5510*/  MUFU.EX2 R81, R10 ;  /* 0x0000000a00517308 */ /* 0x0003e60000000800 */
[----:B------:R-:W-:Y:S05]  /*5520*/  IMAD.WIDE.U32 R6, R6, -0x2daee0ad, RZ ;  /* 0xd2511f5306067825 */ /* 0x000fea00078e00ff */
[----:B------:R-:W-:Y:S01]  /*5530*/  LOP3.LUT R76, R7, UR9, R76, 0x96, !PT ;  /* 0x00000009074c7c12 */ /* 0x000fe2000f8e964c */
[----:B------:R-:W-:Y:S01]  /*5540*/  ULDC.U8 UR9, c[0x0][0x2d8] ;  /* 0x0000b60000097ab9 */ /* 0x000fe20000000000 */
[----:B------:R1:W-:Y:S01]  /*5550*/  MUFU.EX2 R80, R11 ;  /* 0x0000000b00507308 */ /* 0x0003e20000000800 */
[----:B------:R-:W-:Y:S05]  /*5560*/  IMAD.WIDE.U32 R8, R8, -0x326172a9, RZ ;  /* 0xcd9e8d5708087825 */ /* 0x000fea00078e00ff */
[----:B------:R-:W-:Y:S01]  /*5570*/  LOP3.LUT R4, R9, UR10, R4, 0x96, !PT ;  /* 0x0000000a09047c12 */ /* 0x000fe2000f8e9604 */
[----:B------:R-:W-:Y:S03]  /*5580*/  UIADD3 UR10, UR11, 0x646e171e, URZ ;  /* 0x646e171e0b0a7890 */ /* 0x000fe6000fffe03f */
[----:B------:R-:W-:Y:S01]  /*5590*/  MUFU.EX2 R77, R14 ;  /* 0x0000000e004d7308 */ /* 0x000fe20000000800 */
[----:B------:R-:W-:Y:S05]  /*55a0*/  IMAD.WIDE.U32 R4, R4, -0x2daee0ad, RZ ;  /* 0xd2511f5304047825 */ /* 0x000fea00078e00ff */
[----:B------:R-:W-:Y:S01]  /*55b0*/  LOP3.LUT R7, R5, UR10, R6, 0x96, !PT ;  /* 0x0000000a05077c12 */ /* 0x000fe2000f8e9606 */
[----:B------:R-:W-:Y:S01]  /*55c0*/  UIADD3 UR10, UR8, -0x4ab325aa, URZ ;  /* 0xb54cda56080a7890 */ /* 0x000fe2000fffe03f */
[--C-:B------:R-:W-:Y:S02]  /*55d0*/  SHF.R.U32.HI R70, RZ, 0x10, R4.reuse ;  /* 0x00000010ff467819 */ /* 0x100fe40000011604 */
[----:B------:R-:W-:Y:S02]  /*55e0*/  SHF.R.U32.HI R6, RZ, 0x18, R4 ;  /* 0x00000018ff067819 */ /* 0x000fe40000011604 */
[C---:B------:R-:W-:Y:S04]  /*55f0*/  LOP3.LUT R9, R4.reuse, 0xff, RZ, 0xc0, !PT ;  /* 0x000000ff04097812 */ /* 0x040fe800078ec0ff */
[----:B------:R-:W-:Y:S01]  /*5600*/  ISETP.LE.U32.AND P3, PT, R9, UR9, PT ;  /* 0x0000000909007c0c */ /* 0x000fe2000bf63070 */
[C---:B----4-:R-:W-:Y:S02]  /*5610*/  FFMA.FTZ R13, R99.reuse, UR6, R13 ;  /* 0x00000006630d7c23 */ /* 0x050fe4000801000d */
[----:B------:R-:W-:Y:S03]  /*5620*/  FFMA.FTZ R15, R99, UR6, R15 ;  /* 0x00000006630f7c23 */ /* 0x000fe6000801000f */
[----:B------:R-:W-:Y:S02]  /*5630*/  @!P2 FSEL R13, R13, -INF , !P6 ;  /* 0xff8000000d0da808 */ /* 0x000fe40007000000 */
[----:B------:R-:W-:Y:S02]  /*5640*/  @!P2 ISETP.GE.AND P6, PT, R89, R71, PT ;  /* 0x000000475900a20c */ /* 0x000fe40003fc6270 */
[----:B------:R-:W4:Y:S01]  /*5650*/  LDL R89, [R1+0x5c] ;  /* 0x00005c0001597983 */ /* 0x000f220000100800 */
[----:B------:R-:W-:Y:S01]  /*5660*/  LOP3.LUT R71, R4, 0xffff, RZ, 0xc0, !PT ;  /* 0x0000ffff04477812 */ /* 0x000fe200078ec0ff */
[----:B------:R-:W-:Y:S01]  /*5670*/  IMAD.WIDE.U32 R4, R76, -0x326172a9, RZ ;  /* 0xcd9e8d574c047825 */ /* 0x000fe200078e00ff */
[----:B------:R-:W-:Y:S02]  /*5680*/  @!P2 FSEL R15, R15, -INF , !P0 ;  /* 0xff8000000f0fa808 */ /* 0x000fe40004000000 */
[----:B------:R-:W-:Y:S01]  /*5690*/  ISETP.LE.U32.AND P0, PT, R6, UR9, PT ;  /* 0x0000000906007c0c */ /* 0x000fe2000bf03070 */
[C---:B--2---:R-:W-:Y:S01]  /*56a0*/  FFMA.FTZ R16, R98.reuse, UR6, R16 ;  /* 0x0000000662107c23 */ /* 0x044fe20008010010 */
[----:B------:R-:W-:Y:S01]  /*56b0*/  LOP3.LUT R6, R5, UR10, R8, 0x96, !PT ;  /* 0x0000000a05067c12 */ /* 0x000fe2000f8e9608 */
[----:B------:R-:W-:Y:S01]  /*56c0*/  FFMA.FTZ R18, R98, UR6, R18 ;  /* 0x0000000662127c23 */ /* 0x000fe20008010012 */
[----:B------:R-:W-:Y:S01]  /*56d0*/  LOP3.LUT R8, R4, 0xffff, RZ, 0xc0, !PT ;  /* 0x0000ffff04087812 */ /* 0x000fe200078ec0ff */
[----:B------:R-:W-:Y:S01]  /*56e0*/  FFMA.FTZ R13, R13, c[0x0][0x23c], -R69 ;  /* 0x00008f000d0d7a23 */ /* 0x000fe20000010845 */
[----:B------:R-:W-:Y:S01]  /*56f0*/  LOP3.LUT R5, R6, 0xff, RZ, 0xc0, !PT ;  /* 0x000000ff06057812 */ /* 0x000fe200078ec0ff */
[----:B------:R-:W-:Y:S01]  /*5700*/  FFMA.FTZ R15, R15, c[0x0][0x23c], -R68 ;  /* 0x00008f000f0f7a23 */ /* 0x000fe20000010844 */
[----:B------:R-:W-:Y:S01]  /*5710*/  @!P2 FSEL R16, R16, -INF , !P1 ;  /* 0xff8000001010a808 */ /* 0x000fe20004800000 */
[----:B------:R-:W-:Y:S01]  /*5720*/  MUFU.EX2 R78, R13 ;  /* 0x0000000d004e7308 */ /* 0x000fe20000000800 */
[----:B------:R-:W-:Y:S01]  /*5730*/  ISETP.LE.U32.AND P1, PT, R5, UR9, PT ;  /* 0x0000000905007c0c */ /* 0x000fe2000bf23070 */
[C---:B-----5:R-:W-:Y:S01]  /*5740*/  FFMA.FTZ R19, R97.reuse, UR6, R19 ;  /* 0x0000000661137c23 */ /* 0x060fe20008010013 */
[----:B------:R-:W-:Y:S01]  /*5750*/  LOP3.LUT R9, R4, 0xff, RZ, 0xc0, !PT ;  /* 0x000000ff04097812 */ /* 0x000fe200078ec0ff */
[----:B------:R-:W-:Y:S01]  /*5760*/  FFMA.FTZ R17, R97, UR6, R17 ;  /* 0x0000000661117c23 */ /* 0x000fe20008010011 */
[--C-:B-1----:R-:W-:Y:S01]  /*5770*/  SHF.R.U32.HI R10, RZ, 0x10, R4.reuse ;  /* 0x00000010ff0a7819 */ /* 0x102fe20000011604 */
[--C-:B------:R-:W-:Y:S01]  /*5780*/  FFMA.FTZ R16, R16, c[0x0][0x23c], -R69.reuse ;  /* 0x00008f0010107a23 */ /* 0x100fe20000010845 */
[----:B------:R-:W-:Y:S02]  /*5790*/  SHF.R.U32.HI R11, RZ, 0x18, R4 ;  /* 0x00000018ff0b7819 */ /* 0x000fe40000011604 */
[----:B------:R-:W-:Y:S01]  /*57a0*/  LOP3.LUT R4, R6, 0xffff, RZ, 0xc0, !PT ;  /* 0x0000ffff06047812 */ /* 0x000fe200078ec0ff */
[----:B------:R-:W-:Y:S01]  /*57b0*/  MUFU.EX2 R76, R15 ;  /* 0x0000000f004c7308 */ /* 0x000fe20000000800 */
[----:B------:R-:W-:Y:S02]  /*57c0*/  @!P2 FSEL R18, R18, -INF , !P5 ;  /* 0xff8000001212a808 */ /* 0x000fe40006800000 */
[----:B------:R-:W-:Y:S01]  /*57d0*/  SHF.R.U32.HI R4, RZ, 0x8, R4 ;  /* 0x00000008ff047819 */ /* 0x000fe20000011604 */
[----:B------:R-:W-:Y:S01]  /*57e0*/  @!P1 FADD.FTZ R88, -R88, -RZ ;  /* 0x800000ff58589221 */ /* 0x000fe20000010100 */
[----:B------:R-:W-:Y:S01]  /*57f0*/  SHF.R.U32.HI R5, RZ, 0x10, R6 ;  /* 0x00000010ff057819 */ /* 0x000fe20000011606 */
[----:B------:R-:W-:Y:S01]  /*5800*/  FFMA.FTZ R18, R18, c[0x0][0x23c], -R68 ;  /* 0x00008f0012127a23 */ /* 0x000fe20000010844 */
[----:B------:R-:W-:Y:S02]  /*5810*/  LOP3.LUT R4, R4, 0xffff, RZ, 0xc0, !PT ;  /* 0x0000ffff04047812 */ /* 0x000fe400078ec0ff */
[----:B------:R-:W-:Y:S01]  /*5820*/  SHF.R.U32.HI R6, RZ, 0x18, R6 ;  /* 0x00000018ff067819 */ /* 0x000fe20000011606 */
[----:B------:R-:W1:Y:S01]  /*5830*/  MUFU.EX2 R75, R16 ;  /* 0x00000010004b7308 */ /* 0x000e620000000800 */
[----:B------:R-:W-:Y:S02]  /*5840*/  ISETP.LE.U32.AND P5, PT, R4, UR9, PT ;  /* 0x0000000904007c0c */ /* 0x000fe4000bfa3070 */
[----:B------:R-:W-:Y:S02]  /*5850*/  ISETP.LE.U32.AND P1, PT, R9, UR9, PT ;  /* 0x0000000909007c0c */ /* 0x000fe4000bf23070 */
[----:B------:R-:W-:Y:S02]  /*5860*/  LOP3.LUT R4, R7, 0xff, RZ, 0xc0, !PT ;  /* 0x000000ff07047812 */ /* 0x000fe400078ec0ff */
[----:B------:R-:W-:Y:S02]  /*5870*/  @!P2 FSEL R19, R19, -INF , !P6 ;  /* 0xff8000001313a808 */ /* 0x000fe40007000000 */
[----:B------:R-:W-:Y:S01]  /*5880*/  ISETP.LE.U32.AND P6, PT, R6, UR9, PT ;  /* 0x0000000906007c0c */ /* 0x000fe2000bfc3070 */
[----:B------:R-:W-:Y:S01]  /*5890*/  MUFU.EX2 R74, R18 ;  /* 0x00000012004a7308 */ /* 0x000fe20000000800 */
[----:B------:R-:W-:Y:S01]  /*58a0*/  @!P2 FSEL R17, R17, -INF , !P4 ;  /* 0xff8000001111a808 */ /* 0x000fe20006000000 */
[----:B------:R-:W-:Y:S01]  /*58b0*/  FFMA.FTZ R68, R19, c[0x0][0x23c], -R68 ;  /* 0x00008f0013447a23 */ /* 0x000fe20000010844 */
[----:B------:R-:W-:Y:S01]  /*58c0*/  ISETP.LE.U32.AND P2, PT, R4, UR9, PT ;  /* 0x0000000904007c0c */ /* 0x000fe2000bf43070 */
[----:B------:R-:W-:Y:S01]  /*58d0*/  @!P5 FADD.FTZ R87, -R87, -RZ ;  /* 0x800000ff5757d221 */ /* 0x000fe20000010100 */
[----:B------:R-:W-:Y:S01]  /*58e0*/  SHF.R.U32.HI R4, RZ, 0x8, R8 ;  /* 0x00000008ff047819 */ /* 0x000fe20000011608 */
[----:B------:R-:W-:Y:S01]  /*58f0*/  @!P1 FADD.FTZ R84, -R84, -RZ ;  /* 0x800000ff54549221 */ /* 0x000fe20000010100 */
[----:B------:R-:W-:Y:S01]  /*5900*/  LOP3.LUT R5, R5, 0xff, RZ, 0xc0, !PT ;  /* 0x000000ff05057812 */ /* 0x000fe200078ec0ff */
[----:B------:R-:W-:Y:S01]  /*5910*/  FFMA.FTZ R69, R17, c[0x0][0x23c], -R69 ;  /* 0x00008f0011457a23 */ /* 0x000fe20000010845 */
[----:B------:R-:W-:Y:S01]  /*5920*/  LOP3.LUT R4, R4, 0xffff, RZ, 0xc0, !PT ;  /* 0x0000ffff04047812 */ /* 0x000fe200078ec0ff */
[----:B------:R-:W2:Y:S01]  /*5930*/  MUFU.EX2 R72, R68 ;  /* 0x0000004400487308 */ /* 0x000ea20000000800 */
[----:B------:R-:W-:Y:S01]  /*5940*/  ISETP.LE.U32.AND P4, PT, R5, UR9, PT ;  /* 0x0000000905007c0c */ /* 0x000fe2000bf83070 */
[----:B------:R-:W-:Y:S01]  /*5950*/  @!P6 FADD.FTZ R85, -R85, -RZ ;  /* 0x800000ff5555e221 */ /* 0x000fe20000010100 */
[----:B------:R-:W-:Y:S01]  /*5960*/  ISETP.LE.U32.AND P5, PT, R4, UR9, PT ;  /* 0x0000000904007c0c */ /* 0x000fe2000bfa3070 */
[----:B-1----:R-:W-:Y:S01]  /*5970*/  @!P3 FADD.FTZ R75, -R75, -RZ ;  /* 0x800000ff4b4bb221 */ /* 0x002fe20000010100 */
[----:B------:R-:W-:Y:S01]  /*5980*/  LOP3.LUT R4, R10, 0xff, RZ, 0xc0, !PT ;  /* 0x000000ff0a047812 */ /* 0x000fe200078ec0ff */
[----:B------:R-:W-:Y:S01]  /*5990*/  @!P2 FADD.FTZ R79, -R79, -RZ ;  /* 0x800000ff4f4fa221 */ /* 0x000fe20000010100 */
[----:B------:R-:W-:Y:S02]  /*59a0*/  ISETP.LE.U32.AND P1, PT, R11, UR9, PT ;  /* 0x000000090b007c0c */ /* 0x000fe4000bf23070 */
[----:B------:R-:W-:Y:S01]  /*59b0*/  ISETP.LE.U32.AND P6, PT, R4, UR9, PT ;  /* 0x0000000904007c0c */ /* 0x000fe2000bfc3070 */
[----:B------:R-:W1:Y:S01]  /*59c0*/  MUFU.EX2 R73, R69 ;  /* 0x0000004500497308 */ /* 0x000e620000000800 */
[--C-:B------:R-:W-:Y:S02]  /*59d0*/  SHF.R.U32.HI R5, RZ, 0x18, R7.reuse ;  /* 0x00000018ff057819 */ /* 0x100fe40000011607 */
[----:B------:R-:W-:Y:S01]  /*59e0*/  SHF.R.U32.HI R4, RZ, 0x10, R7 ;  /* 0x00000010ff047819 */ /* 0x000fe20000011607 */
[----:B------:R-:W-:Y:S01]  /*59f0*/  @!P4 FADD.FTZ R86, -R86, -RZ ;  /* 0x800000ff5656c221 */ /* 0x000fe20000010100 */
[----:B------:R-:W-:Y:S01]  /*5a00*/  LOP3.LUT R7, R7, 0xffff, RZ, 0xc0, !PT ;  /* 0x0000ffff07077812 */ /* 0x000fe200078ec0ff */
[----:B------:R-:W-:Y:S01]  /*5a10*/  @!P5 FADD.FTZ R82, -R82, -RZ ;  /* 0x800000ff5252d221 */ /* 0x000fe20000010100 */
[----:B------:R-:W-:Y:S02]  /*5a20*/  LOP3.LUT R6, R70, 0xff, RZ, 0xc0, !PT ;  /* 0x000000ff46067812 */ /* 0x000fe400078ec0ff */
[----:B------:R-:W-:Y:S01]  /*5a30*/  LOP3.LUT R4, R4, 0xff, RZ, 0xc0, !PT ;  /* 0x000000ff04047812 */ /* 0x000fe200078ec0ff */
[----:B------:R-:W-:Y:S01]  /*5a40*/  @!P1 FADD.FTZ R80, -R80, -RZ ;  /* 0x800000ff50509221 */ /* 0x000fe20000010100 */
[----:B------:R-:W-:Y:S01]  /*5a50*/  ISETP.LE.U32.AND P4, PT, R5, UR9, PT ;  /* 0x0000000905007c0c */ /* 0x000fe2000bf83070 */
[----:B------:R-:W-:Y:S01]  /*5a60*/  @!P6 FADD.FTZ R81, -R81, -RZ ;  /* 0x800000ff5151e221 */ /* 0x000fe20000010100 */
[----:B------:R-:W-:Y:S01]  /*5a70*/  SHF.R.U32.HI R5, RZ, 0x8, R7 ;  /* 0x00000008ff057819 */ /* 0x000fe20000011607 */
[----:B--2---:R-:W-:Y:S01]  /*5a80*/  @!P0 FADD.FTZ R72, -R72, -RZ ;  /* 0x800000ff48488221 */ /* 0x004fe20000010100 */
[----:B------:R-:W-:Y:S02]  /*5a90*/  ISETP.LE.U32.AND P5, PT, R4, UR9, PT ;  /* 0x0000000904007c0c */ /* 0x000fe4000bfa3070 */
[----:B------:R-:W-:Y:S02]  /*5aa0*/  SHF.R.U32.HI R4, RZ, 0x8, R71 ;  /* 0x00000008ff047819 */ /* 0x000fe40000011647 */
[----:B------:R-:W-:Y:S02]  /*5ab0*/  LOP3.LUT R5, R5, 0xffff, RZ, 0xc0, !PT ;  /* 0x0000ffff05057812 */ /* 0x000fe400078ec0ff */
[----:B------:R-:W-:Y:S02]  /*5ac0*/  ISETP.LE.U32.AND P1, PT, R6, UR9, PT ;  /* 0x0000000906007c0c */ /* 0x000fe4000bf23070 */
[----:B------:R-:W-:Y:S01]  /*5ad0*/  F2FP.RELU.BF16.PACK_AB R6, R87, R88 ;  /* 0x000000585706723e */ /* 0x000fe200000018ff */
[----:B------:R-:W-:Y:S01]  /*5ae0*/  @!P4 FADD.FTZ R76, -R76, -RZ ;  /* 0x800000ff4c4cc221 */ /* 0x000fe20000010100 */
[----:B------:R-:W-:Y:S02]  /*5af0*/  ISETP.LE.U32.AND P6, PT, R5, UR9, PT ;  /* 0x0000000905007c0c */ /* 0x000fe4000bfc3070 */
[----:B------:R-:W-:Y:S01]  /*5b00*/  F2FP.RELU.BF16.PACK_AB R5, R85, R86 ;  /* 0x000000565505723e */ /* 0x000fe200000018ff */
[----:B------:R2:W-:Y:S01]  /*5b10*/  STS [R91+0x14000], R6 ;  /* 0x014000065b007388 */ /* 0x0005e20000000800 */
[----:B------:R-:W-:Y:S01]  /*5b20*/  LOP3.LUT R4, R4, 0xffff, RZ, 0xc0, !PT ;  /* 0x0000ffff04047812 */ /* 0x000fe200078ec0ff */
[----:B------:R-:W-:Y:S01]  /*5b30*/  @!P5 FADD.FTZ R77, -R77, -RZ ;  /* 0x800000ff4d4dd221 */ /* 0x000fe20000010100 */
[----:B------:R-:W-:Y:S01]  /*5b40*/  F2FP.RELU.BF16.PACK_AB R8, R80, R81 ;  /* 0x000000515008723e */ /* 0x000fe200000018ff */
[----:B------:R5:W-:Y:S01]  /*5b50*/  STS [R91+0x14400], R5 ;  /* 0x014400055b007388 */ /* 0x000be20000000800 */
[----:B------:R-:W-:Y:S01]  /*5b60*/  ISETP.LE.U32.AND P2, PT, R4, UR9, PT ;  /* 0x0000000904007c0c */ /* 0x000fe2000bf43070 */
[----:B------:R-:W-:Y:S01]  /*5b70*/  @!P1 FADD.FTZ R74, -R74, -RZ ;  /* 0x800000ff4a4a9221 */ /* 0x000fe20000010100 */
[----:B------:R-:W-:Y:S02]  /*5b80*/  F2FP.RELU.BF16.PACK_AB R4, R82, R84 ;  /* 0x000000545204723e */ /* 0x000fe400000018ff */
[----:B------:R-:W-:Y:S01]  /*5b90*/  FSETP.GE.FTZ.AND P3, PT, R79, RZ, PT ;  /* 0x000000ff4f00720b */ /* 0x000fe20003f76000 */
[----:B------:R-:W-:Y:S01]  /*5ba0*/  @!P6 FADD.FTZ R78, -R78, -RZ ;  /* 0x800000ff4e4ee221 */ /* 0x000fe20000010100 */
[----:B------:R-:W-:Y:S01]  /*5bb0*/  FSETP.GE.FTZ.AND P1, PT, R87, RZ, PT ;  /* 0x000000ff5700720b */ /* 0x000fe20003f36000 */
[----:B---3--:R3:W-:Y:S03]  /*5bc0*/  STS [R90+0x14000], R4 ;  /* 0x014000045a007388 */ /* 0x0087e60000000800 */
[----:B------:R-:W-:Y:S01]  /*5bd0*/  F2FP.RELU.BF16.PACK_AB R7, R78, R79 ;  /* 0x0000004f4e07723e */ /* 0x000fe200000018ff */
[----:B------:R-:W-:Y:S02]  /*5be0*/  STS [R90+0x14400], R8 ;  /* 0x014400085a007388 */ /* 0x000fe40000000800 */
[----:B-1----:R-:W-:Y:S01]  /*5bf0*/  @!P2 FADD.FTZ R73, -R73, -RZ ;  /* 0x800000ff4949a221 */ /* 0x002fe20000010100 */
[----:B------:R-:W-:Y:S02]  /*5c00*/  FSETP.GE.FTZ.AND P2, PT, R88, RZ, PT ;  /* 0x000000ff5800720b */ /* 0x000fe40003f56000 */
[----:B--2---:R-:W-:Y:S02]  /*5c10*/  F2FP.RELU.BF16.PACK_AB R6, R76, R77 ;  /* 0x0000004d4c06723e */ /* 0x004fe400000018ff */
[----:B-----5:R-:W-:Y:S02]  /*5c20*/  F2FP.RELU.BF16.PACK_AB R5, R73, R75 ;  /* 0x0000004b4905723e */ /* 0x020fe400000018ff */
[----:B---3--:R-:W-:Y:S01]  /*5c30*/  F2FP.RELU.BF16.PACK_AB R4, R72, R74 ;  /* 0x0000004a4804723e */ /* 0x008fe200000018ff */
[----:B----4-:R-:W-:Y:S04]  /*5c40*/  STS [R89+0x14000], R7 ;  /* 0x0140000759007388 */ /* 0x010fe80000000800 */
[----:B------:R-:W-:Y:S04]  /*5c50*/  STS [R89+0x14400], R6 ;  /* 0x0144000659007388 */ /* 0x000fe80000000800 */
[----:B------:R-:W-:Y:S04]  /*5c60*/  STS [R83+0x14000], R5 ;  /* 0x0140000553007388 */ /* 0x000fe80000000800 */
        /* <DEDUP_REMOVED lines=64> */
[----:B------:R-:W-:Y:S01]  /*6070*/  LEA.HI.X.SX32 R71, R92, R69, 0x2, P0 ;  /* 0x000000455c477211 */ /* 0x000fe200000f16ff */
[----:B------:R-:W-:Y:S01]  /*6080*/  IMAD.MOV.U32 R92, RZ, RZ, c[0x0][0x22c] ;  /* 0x00008b00ff5c7624 */ /* 0x000fe200078e00ff */
[----:B------:R-:W-:Y:S03]  /*6090*/  FSETP.GE.FTZ.AND P0, PT, R84, RZ, PT ;  /* 0x000000ff5400720b */ /* 0x000fe60003f16000 */
[----:B------:R-:W2:Y:S01]  /*60a0*/  LDG.E R69, [R70.64] ;  /* 0x0000000446457981 */ /* 0x000ea2000c1e1900 */
[----:B------:R-:W-:Y:S03]  /*60b0*/  IMAD R92, R92, c[0x0][0x1c0], RZ ;  /* 0x000070005c5c7a24 */ /* 0x000fe600078e02ff */
        /* <DEDUP_REMOVED lines=15> */
[----:B------:R-:W-:Y:S01]  /*61b0*/  FADD.FTZ R5, -R69, R16 ;  /* 0x0000001045057221 */ /* 0x000fe20000010100 */
        /* <DEDUP_REMOVED lines=20> */
[----:B------:R-:W-:Y:S01]  /*6300*/  FSETP.GE.FTZ.AND P1, PT, R80, RZ, PT ;  /* 0x000000ff5000720b */ /* 0x000fe20003f36000 */
[----:B------:R-:W-:Y:S01]  /*6310*/  IMAD.U32 R88, R92, -0x40, RZ ;  /* 0xffffffc05c587824 */ /* 0x000fe200078e00ff */
        /* <DEDUP_REMOVED lines=9> */
[C---:B------:R-:W-:Y:S01]  /*63b0*/  FADD.FTZ R4, -R68.reuse, R10 ;  /* 0x0000000a44047221 */ /* 0x040fe20000010100 */
        /* <DEDUP_REMOVED lines=28> */
[----:B------:R-:W-:Y:S04]  /*6580*/  STS [R83+0x12400], R4 ;  /* 0x0124000453007388 */ /* 0x000fe80000000800 */
[----:B------:R-:W-:Y:S08]  /*6590*/  BAR.SYNC.DEFER_BLOCKING 0x0 ;  /* 0x0000000000007b1d */ /* 0x000ff00000010000 */
[----:B------:R-:W-:Y:S08]  /*65a0*/  LDSM.16.MT88.4 R4, [R3+0x14000] ;  /* 0x014000000304783b */ /* 0x000ff00000004200 */
[----:B------:R-:W1:Y:S08]  /*65b0*/  LDSM.16.MT88.4 R8, [R0+0x6000] ;  /* 0x006000000008783b */ /* 0x000e700000004200 */
[----:B------:R-:W3:Y:S08]  /*65c0*/  LDSM.16.MT88.4 R12, [R2+0x14000] ;  /* 0x01400000020c783b */ /* 0x000ef00000004200 */
[----:B------:R-:W4:Y:S08]  /*65d0*/  LDSM.16.MT88.4 R16, [R0+0x8000] ;  /* 0x008000000010783b */ /* 0x000f300000004200 */
[----:B--2---:R-:W2:Y:S06]  /*65e0*/  LDL.LU.64 R90, [R1+0x30] ;  /* 0x00003000015a7983 */ /* 0x004eac0000300a00 */
[----:B------:R-:W5:Y:S08]  /*65f0*/  LDSM.16.MT88.4 R68, [R0+0xa000] ;  /* 0x00a000000044783b */ /* 0x000f700000004200 */
[----:B------:R-:W-:Y:S01]  /*6600*/  LDSM.16.MT88.4 R72, [R3+0x14800] ;  /* 0x014800000348783b */ /* 0x000fe20000004200 */
[-C--:B-1----:R-:W-:Y:S07]  /*6610*/  HMMA.16816.F32.BF16 R20, R4, R8.reuse, R20 ;  /* 0x000000080414723c */ /* 0x082fee0000041814 */
[----:B------:R-:W1:Y:S01]  /*6620*/  LDSM.16.MT88.4 R76, [R0+0x6800] ;  /* 0x00680000004c783b */ /* 0x000e620000004200 */
[C---:B---3--:R-:W-:Y:S07]  /*6630*/  HMMA.16816.F32.BF16 R24, R12.reuse, R8, R24 ;  /* 0x000000080c18723c */ /* 0x048fee0000041818 */
[----:B------:R-:W3:Y:S01]  /*6640*/  LDSM.16.MT88.4 R80, [R2+0x14800] ;  /* 0x014800000250783b */ /* 0x000ee20000004200 */
[-C--:B------:R-:W-:Y:S07]  /*6650*/  HMMA.16816.F32.BF16 R28, R12, R10.reuse, R28 ;  /* 0x0000000a0c1c723c */ /* 0x080fee000004181c */
[----:B------:R-:W-:Y:S01]  /*6660*/  LDSM.16.MT88.4 R84, [R0+0x9000] ;  /* 0x009000000054783b */ /* 0x000fe20000004200 */
[C---:B------:R-:W-:Y:S07]  /*6670*/  HMMA.16816.F32.BF16 R32, R4.reuse, R10, R32 ;  /* 0x0000000a0420723c */ /* 0x040fee0000041820 */
[----:B------:R-:W1:Y:S01]  /*6680*/  LDSM.16.MT88.4 R8, [R0+0x8800] ;  /* 0x008800000008783b */ /* 0x000e620000004200 */
[-C--:B----4-:R-:W-:Y:S08]  /*6690*/  HMMA.16816.F32.BF16 R36, R4, R16.reuse, R36 ;  /* 0x000000100424723c */ /* 0x090ff00000041824 */
[C---:B------:R-:W-:Y:S08]  /*66a0*/  HMMA.16816.F32.BF16 R40, R12.reuse, R16, R40 ;  /* 0x000000100c28723c */ /* 0x040ff00000041828 */
[-C--:B------:R-:W-:Y:S08]  /*66b0*/  HMMA.16816.F32.BF16 R44, R12, R18.reuse, R44 ;  /* 0x000000120c2c723c */ /* 0x080ff0000004182c */
[C---:B------:R-:W-:Y:S01]  /*66c0*/  HMMA.16816.F32.BF16 R48, R4.reuse, R18, R48 ;  /* 0x000000120430723c */ /* 0x040fe20000041830 */
[----:B------:R-:W4:Y:S07]  /*66d0*/  LDSM.16.MT88.4 R16, [R0+0xa800] ;  /* 0x00a800000010783b */ /* 0x000f2e0000004200 */
[-C--:B-----5:R-:W-:Y:S08]  /*66e0*/  HMMA.16816.F32.BF16 R52, R4, R68.reuse, R52 ;  /* 0x000000440434723c */ /* 0x0a0ff00000041834 */
[C---:B------:R-:W-:Y:S08]  /*66f0*/  HMMA.16816.F32.BF16 R56, R12.reuse, R68, R56 ;  /* 0x000000440c38723c */ /* 0x040ff00000041838 */
[-C--:B------:R-:W-:Y:S01]  /*6700*/  HMMA.16816.F32.BF16 R60, R12, R70.reuse, R60 ;  /* 0x000000460c3c723c */ /* 0x080fe2000004183c */
[----:B------:R-:W-:Y:S07]  /*6710*/  LDSM.16.MT88.4 R12, [R0+0x7000] ;  /* 0x00700000000c783b */ /* 0x000fee0000004200 */
[----:B------:R-:W-:Y:S01]  /*6720*/  HMMA.16816.F32.BF16 R64, R4, R70, R64 ;  /* 0x000000460440723c */ /* 0x000fe20000041840 */
[----:B------:R-:W5:Y:S07]  /*6730*/  LDSM.16.MT88.4 R4, [R3+0x15000] ;  /* 0x015000000304783b */ /* 0x000f6e0000004200 */
[-C--:B-1----:R-:W-:Y:S01]  /*6740*/  HMMA.16816.F32.BF16 R20, R72, R76.reuse, R20 ;  /* 0x0000004c4814723c */ /* 0x082fe20000041814 */
[----:B------:R-:W1:Y:S07]  /*6750*/  LDSM.16.MT88.4 R68, [R2+0x15000] ;  /* 0x015000000244783b */ /* 0x000e6e0000004200 */
        /* <DEDUP_REMOVED lines=15> */
[-C--:B-----5:R-:W-:Y:S01]  /*6850*/  HMMA.16816.F32.BF16 R20, R4, R12.reuse, R20 ;  /* 0x0000000c0414723c */ /* 0x0a0fe20000041814 */
[----:B------:R-:W-:Y:S07]  /*6860*/  LDSM.16.MT88.4 R72, [R2+0x15800] ;  /* 0x015800000248783b */ /* 0x000fee0000004200 */
[C---:B-1----:R-:W-:Y:S08]  /*6870*/  HMMA.16816.F32.BF16 R24, R68.reuse, R12, R24 ;  /* 0x0000000c4418723c */ /* 0x042ff00000041818 */
        /* <DEDUP_REMOVED lines=12> */
[C---:B--2---:R-:W-:Y:S01]  /*6940*/  LEA R5, P1, R88.reuse, R90, 0x2 ;  /* 0x0000005a58057211 */ /* 0x044fe200078210ff */
        /* <DEDUP_REMOVED lines=22> */
[----:B------:R-:W-:Y:S03]  /*6ab0*/  IMAD.U32 R6, R9, -0x40, RZ ;  /* 0xffffffc009067824 */ /* 0x000fe600078e00ff */
[----:B------:R-:W4:Y:S02]  /*6ac0*/  LDL R89, [R1+0x74] ;  /* 0x0000740001597983 */ /* 0x000f240000100800 */
[----:B------:R-:W-:Y:S02]  /*6ad0*/  SHF.R.S32.HI R7, RZ, 0x1f, R6 ;  /* 0x0000001fff077819 */ /* 0x000fe40000011406 */
[----:B------:R-:W5:Y:S04]  /*6ae0*/  LDL.LU.64 R90, [R1+0x40] ;  /* 0x00004000015a7983 */ /* 0x000f680000300a00 */
[----:B------:R-:W4:Y:S01]  /*6af0*/  LDL R88, [R1+0x2c] ;  /* 0x00002c0001587983 */ /* 0x000f220000100800 */
[----:B--2---:R-:W-:Y:S02]  /*6b00*/  ISETP.GE.AND P3, PT, R94, c[0x0][0x220], PT ;  /* 0x000088005e007a0c */ /* 0x004fe40003f66270 */
[----:B---3--:R-:W-:Y:S02]  /*6b10*/  ISETP.GE.AND P2, PT, R92, c[0x0][0x220], PT ;  /* 0x000088005c007a0c */ /* 0x008fe40003f46270 */
[C---:B-----5:R-:W-:Y:S09]  /*6b20*/  LEA R4, P1, R6.reuse, R90, 0x1 ;  /* 0x0000005a06047211 */ /* 0x060ff200078208ff */
[----:B----4-:R1:W-:Y:S01]  /*6b30*/  @P3 STS.128 [R88+0x6000], RZ ;  /* 0x006000ff58003388 */ /* 0x0103e20000000c00 */
[----:B------:R-:W-:Y:S02]  /*6b40*/  LEA.HI.X.SX32 R5, R6, R91, 0x1, P1 ;  /* 0x0000005b06057211 */ /* 0x000fe400008f0eff */
[----:B------:R-:W-:Y:S02]  /*6b50*/  ISETP.GE.AND P1, PT, R89, c[0x0][0x220], PT ;  /* 0x0000880059007a0c */ /* 0x000fe40003f26270 */
[C---:B------:R-:W-:Y:S01]  /*6b60*/  @!P3 LEA R8, P4, R9.reuse, R4, 0x6 ;  /* 0x000000040908b211 */ /* 0x040fe200078830ff */
[----:B------:R-:W-:Y:S01]  /*6b70*/  @!PT LDS RZ, [RZ] ;  /* 0x00000000fffff984 */ /* 0x000fe20000000800 */
[----:B------:R-:W-:Y:S01]  /*6b80*/  @!PT LDS RZ, [RZ] ;  /* 0x00000000fffff984 */ /* 0x000fe20000000800 */
[----:B------:R-:W-:Y:S01]  /*6b90*/  @!PT LDS RZ, [RZ] ;  /* 0x00000000fffff984 */ /* 0x000fe20000000800 */
[----:B------:R1:W-:Y:S01]  /*6ba0*/  @!P3 LDGSTS.E.BYPASS.LTC128B.128 [R88+0x6000], [R4.64] ;  /* 0x060000000458bfae */ /* 0x0003e2000b901d44 */
[C---:B------:R-:W-:Y:S03]  /*6bb0*/  LEA R6, P5, R9.reuse, R6, 0x5 ;  /* 0x0000000609067211 */ /* 0x040fe600078a28ff */
[----:B------:R1:W-:Y:S01]  /*6bc0*/  @P2 STS.128 [R88+0x8000], RZ ;  /* 0x008000ff58002388 */ /* 0x0003e20000000c00 */
[C-C-:B------:R-:W-:Y:S02]  /*6bd0*/  LEA.HI.X R7, R9.reuse, R7, R10.reuse, 0x5, P5 ;  /* 0x0000000709077211 */ /* 0x140fe400028f2c0a */
        /* <DEDUP_REMOVED lines=16> */
[----:B------:R1:W-:Y:S01]  /*6ce0*/  STL.64 [R1+0x40], R4 ;  /* 0x0000400401007387 */ /* 0x0003e20000100a00 */
[CC--:B--2---:R-:W-:Y:S04]  /*6cf0*/  @!P2 LEA R8, P3, R6.reuse, R90.reuse, 0x1 ;  /* 0x0000005a0608a211 */ /* 0x0c4fe800078608ff */
[CCC-:B------:R-:W-:Y:S05]  /*6d00*/  @!P2 LEA.HI.X R9, R6.reuse, R91.reuse, R7.reuse, 0x1, P3 ;  /* 0x0000005b0609a211 */ /* 0x1c0fea00018f0c07 */
[----:B------:R-:W-:Y:S01]  /*6d10*/  @!PT LDS RZ, [RZ] ;  /* 0x00000000fffff984 */ /* 0x000fe20000000800 */
[----:B------:R-:W-:Y:S01]  /*6d20*/  @!PT LDS RZ, [RZ] ;  /* 0x00000000fffff984 */ /* 0x000fe20000000800 */
[----:B------:R-:W-:Y:S01]  /*6d30*/  @!PT LDS RZ, [RZ] ;  /* 0x00000000fffff984 */ /* 0x000fe20000000800 */
[----:B------:R2:W-:Y:S04]  /*6d40*/  @!P2 LDGSTS.E.BYPASS.LTC128B.128 [R88+0x9000], [R8.64+0x80] ;  /* 0x090000800858afae */ /* 0x0005e8000b901d44 */
[----:B------:R1:W-:Y:S01]  /*6d50*/  @P1 STS.128 [R88+0xb000], RZ ;  /* 0x00b000ff58001388 */ /* 0x0003e20000000c00 */
[C---:B--2---:R-:W-:Y:S04]  /*6d60*/  @!P1 LEA R8, P2, R6.reuse, R90, 0x1 ;  /* 0x0000005a06089211 */ /* 0x044fe800078408ff */
[----:B------:R-:W-:Y:S05]  /*6d70*/  @!P1 LEA.HI.X R9, R6, R91, R7, 0x1, P2 ;  /* 0x0000005b06099211 */ /* 0x000fea00010f0c07 */
[----:B------:R-:W-:Y:S01]  /*6d80*/  @!PT LDS RZ, [RZ] ;  /* 0x00000000fffff984 */ /* 0x000fe20000000800 */
[----:B------:R-:W-:Y:S01]  /*6d90*/  @!PT LDS RZ, [RZ] ;  /* 0x00000000fffff984 */ /* 0x000fe20000000800 */
[----:B------:R-:W-:Y:S01]  /*6da0*/  @!PT LDS RZ, [RZ] ;  /* 0x00000000fffff984 */ /* 0x000fe20000000800 */
[----:B------:R1:W-:Y:S04]  /*6db0*/  @!P1 LDGSTS.E.BYPASS.LTC128B.128 [R88+0xb000], [R8.64+0x100] ;  /* 0x0b00010008589fae */ /* 0x0003e8000b901d44 */
[----:B------:R-:W0:Y:S02]  /*6dc0*/  LDGDEPBAR ;  /* 0x00000000000079af */ /* 0x000e240000000000 */
.L_x_437:
        /* <DEDUP_REMOVED lines=372> */
[----:B------:R-:W-:Y:S05]  /*8510*/  IMAD.U32 R6, R9, -0x40, RZ ;  /* 0xffffffc009067824 */ /* 0x000fea00078e00ff */
[----:B------:R-:W-:Y:S05]  /*8520*/  SHF.R.S32.HI R7, RZ, 0x1f, R6 ;  /* 0x0000001fff077819 */ /* 0x000fea0000011406 */
[----:B------:R1:W-:Y:S01]  /*8530*/  @P2 STS.128 [R248], RZ ;  /* 0x000000fff8002388 */ /* 0x0003e20000000c00 */
[C---:B--2---:R-:W-:Y:S04]  /*8540*/  LEA R4, P0, R6.reuse, R96, 0x1 ;  /* 0x0000006006047211 */ /* 0x044fe800078008ff */
[----:B------:R-:W-:Y:S02]  /*8550*/  LEA.HI.X.SX32 R5, R6, R97, 0x1, P0 ;  /* 0x0000006106057211 */ /* 0x000fe400000f0eff */
[----:B------:R-:W-:Y:S02]  /*8560*/  ISETP.GE.AND P0, PT, R251, c[0x0][0x220], PT ;  /* 0x00008800fb007a0c */ /* 0x000fe40003f06270 */
[C---:B------:R-:W-:Y:S01]  /*8570*/  @!P2 LEA R8, P3, R9.reuse, R4, 0x6 ;  /* 0x000000040908a211 */ /* 0x040fe200078630ff */
[----:B------:R-:W-:Y:S01]  /*8580*/  @!PT LDS RZ, [RZ] ;  /* 0x00000000fffff984 */ /* 0x000fe20000000800 */
[----:B------:R-:W-:Y:S01]  /*8590*/  @!PT LDS RZ, [RZ] ;  /* 0x00000000fffff984 */ /* 0x000fe20000000800 */
[----:B------:R-:W-:Y:S01]  /*85a0*/  @!PT LDS RZ, [RZ] ;  /* 0x00000000fffff984 */ /* 0x000fe20000000800 */
[----:B------:R1:W-:Y:S01]  /*85b0*/  @!P2 LDGSTS.E.BYPASS.LTC128B.128 [R248], [R4.64] ;  /* 0x0000000004f8afae */ /* 0x0003e2000b901d44 */
        /* <DEDUP_REMOVED lines=34> */
.L_x_438:
        /* <DEDUP_REMOVED lines=220> */
.L_x_440:
        /* <DEDUP_REMOVED lines=18> */
.L_x_441:
        /* <DEDUP_REMOVED lines=55> */
.L_x_443:
[----:B------:R-:W-:Y:S05]  /*9a30*/  BSYNC B0 ;  /* 0x0000000000007941 */ /* 0x000fea0003800000 */
.L_x_442:
        /* <DEDUP_REMOVED lines=19> */
.L_x_445:
[----:B------:R-:W-:Y:S05]  /*9b70*/  BSYNC B0 ;  /* 0x0000000000007941 */ /* 0x000fea0003800000 */
.L_x_444:
        /* <DEDUP_REMOVED lines=29> */
.L_x_447:
[----:B------:R-:W-:Y:S05]  /*9d50*/  BSYNC B0 ;  /* 0x0000000000007941 */ /* 0x000fea0003800000 */
.L_x_446:
        /* <DEDUP_REMOVED lines=16> */
.L_x_420:
[----:B------:R-:W-:Y:S05]  /*9e60*/  BSYNC B1 ;  /* 0x0000000000017941 */ /* 0x000fea0003800000 */
.L_x_406:
        /* <DEDUP_REMOVED lines=11> */
.L_x_448:
[----:B------:R-:W-:Y:S05]  /*9f20*/  EXIT ;  /* 0x000000000000794d */ /* 0x000fea0003800000 */
.L_x_450:
        /* <DEDUP_REMOVED lines=13> */
.L_x_809:


//--------------------- .text._ZN5flash44flash_bwd_dq_dk_dv_loop_seqk_parallel_kernelI23Flash_bwd_kernel_traitsILi192ELi64ELi64ELi8ELi4ELi2ELi2ELb1ELb1EN7cutlass10bfloat16_tE19Flash_kernel_traitsILi192ELi64ELi64ELi8ES3_EELb0ELb1ELb0ELb1ELb0ELb0ELb1EEEvNS_16Flash_bwd_paramsE --------------------------
	.section	.text._ZN5flash44flash_bwd_dq_dk_dv_loop_seqk_parallel_kernelI23Flash_bwd_kernel_traitsILi192ELi64ELi64ELi8ELi4ELi2ELi2ELb1ELb1EN7cutlass10bfloat16_tE19Flash_kernel_traitsILi192ELi64ELi64ELi8ES3_EELb0ELb1ELb0ELb1ELb0ELb0ELb1EEEvNS_16Flash_bwd_paramsE,"ax",@progbits
	.sectioninfo	@"SHI_REGISTERS=255"
	.align	128
        .global         _ZN5flash44flash_bwd_dq_dk_dv_loop_seqk_parallel_kernelI23Flash_bwd_kernel_traitsILi192ELi64ELi64ELi8ELi4ELi2ELi2ELb1ELb1EN7cutlass10bfloat16_tE19Flash_kernel_traitsILi192ELi64ELi64ELi8ES3_EELb0ELb1ELb0ELb1ELb0ELb0ELb1EEEvNS_16Flash_bwd_paramsE
        .type           _ZN5flash44flash_bwd_dq_dk_dv_loop_seqk_parallel_kernelI23Flash_bwd_kernel_traitsILi192ELi64ELi64ELi8ELi4ELi2ELi2ELb1ELb1EN7cutlass10bfloat16_tE19Flash_kernel_traitsILi192ELi64ELi64ELi8ES3_EELb0ELb1ELb0ELb1ELb0ELb0ELb1EEEvNS_16Flash_bwd_paramsE,@function
        .size           _ZN5flash44flash_bwd_dq_dk_dv_loop_seqk_parallel_kernelI23Flash_bwd_kernel_traitsILi192ELi64ELi64ELi8ELi4ELi2ELi2ELb1ELb1EN7cutlass10bfloat16_tE19Flash_kernel_traitsILi192ELi64ELi64ELi8ES3_EELb0ELb1ELb0ELb1ELb0ELb0ELb1EEEvNS_16Flash_bwd_paramsE,(.L_x_810 - _ZN5flash44flash_bwd_dq_dk_dv_loop_seqk_parallel_kernelI23Flash_bwd_kernel_traitsILi192ELi64ELi64ELi8ELi4ELi2ELi2ELb1ELb1EN7cutlass10bfloat16_tE19Flash_kernel_traitsILi192ELi64ELi64ELi8ES3_EELb0ELb1ELb0ELb1ELb0ELb0ELb1EEEvNS_16Flash_bwd_paramsE)
        .other          _ZN5flash44flash_bwd_dq_dk_dv_loop_seqk_parallel_kernelI23Flash_bwd_kernel_traitsILi192ELi64ELi64ELi8ELi4ELi2ELi2ELb1ELb1EN7cutlass10bfloat16_tE19Flash_kernel_traitsILi192ELi64ELi64ELi8ES3_EELb0ELb1ELb0ELb1ELb0ELb0ELb1EEEvNS_16Flash_bwd_paramsE,@"STO_CUDA_ENTRY STV_DEFAULT"
_ZN5flash44flash_bwd_dq_dk_dv_loop_seqk_parallel_kernelI23Flash_bwd_kernel_traitsILi192ELi64ELi64ELi8ELi4ELi2ELi2ELb1ELb1EN7cutlass10bfloat16_tE19Flash_kernel_traitsILi192ELi64ELi64ELi8ES3_EELb0ELb1ELb0ELb1ELb0ELb0ELb1EEEvNS_16Flash_bwd_paramsE:
.text._ZN5flash44flash_bwd_dq_dk_dv_loop_seqk_parallel_kernelI23Flash_bwd_kernel_traitsILi192ELi64ELi64ELi8ELi4ELi2ELi2ELb1ELb1EN7cutlass10bfloat16_tE19Flash_kernel_traitsILi192ELi64ELi64ELi8ES3_EELb0ELb1ELb0ELb1ELb0ELb0ELb1EEEvNS_16Flash_bwd_paramsE:
        /* <DEDUP_REMOVED lines=203> */
.L_x_495:
        /* <DEDUP_REMOVED lines=53> */
.L_x_451:
        /* <DEDUP_REMOVED lines=59> */
.L_x_453:
        /* <DEDUP_REMOVED lines=18> */
.L_x_454:
        /* <DEDUP_REMOVED lines=69> */
.L_x_455:
[----:B------:R-:W-:Y:S02]  /*1920*/  UMOV UR8, UR48 ;  /* 0x0000003000087c82 */ /* 0x000fe40008000000 */
.L_x_456:
        /* <DEDUP_REMOVED lines=11> */
[----:B------:R-:W1:Y:S02]  /*19e0*/  S2R R26, SR_TID.X ;  /* 0x00000000001a7919 */ /* 0x000e640000002100 */
        /* <DEDUP_REMOVED lines=36> */
[----:B------:R-:W-:-:S02]  /*1c30*/  IADD3.X R9, R7, UR32, R5, P2, !PT ;  /* 0x0000002007097c10 */ /* 0x000fc400097fe405 */
        /* <DEDUP_REMOVED lines=56> */
.L_x_458:
        /* <DEDUP_REMOVED lines=18> */
.L_x_459:
        /* <DEDUP_REMOVED lines=34> */
.L_x_461:
[----:B-1----:R-:W-:Y:S05]  /*2300*/  BSYNC B0 ;  /* 0x0000000000007941 */ /* 0x002fea0003800000 */
.L_x_460:
        /* <DEDUP_REMOVED lines=19> */
.L_x_463:
[----:B------:R-:W-:Y:S05]  /*2440*/  BSYNC B0 ;  /* 0x0000000000007941 */ /* 0x000fea0003800000 */
.L_x_462:
        /* <DEDUP_REMOVED lines=30> */
.L_x_465:
[----:B------:R-:W-:Y:S05]  /*2630*/  BSYNC B0 ;  /* 0x0000000000007941 */ /* 0x000fea0003800000 */
.L_x_464:
        /* <DEDUP_REMOVED lines=18> */
.L_x_457:
        /* <DEDUP_REMOVED lines=55> */
.L_x_468:
[----:B------:R-:W-:Y:S05]  /*2ad0*/  BSYNC B0 ;  /* 0x0000000000007941 */ /* 0x000fea0003800000 */
.L_x_467:
        /* <DEDUP_REMOVED lines=42> */
.L_x_470:
[----:B------:R-:W-:Y:S05]  /*2d80*/  BSYNC B0 ;  /* 0x0000000000007941 */ /* 0x000fea0003800000 */
.L_x_469:
        /* <DEDUP_REMOVED lines=29> */
.L_x_472:
[----:B------:R-:W-:Y:S05]  /*2f60*/  BSYNC B0 ;  /* 0x0000000000007941 */ /* 0x000fea0003800000 */
.L_x_471:
        /* <DEDUP_REMOVED lines=40> */
.L_x_474:
[----:B------:R-:W-:Y:S05]  /*31f0*/  BSYNC B0 ;  /* 0x0000000000007941 */ /* 0x000fea0003800000 */
.L_x_473:
        /* <DEDUP_REMOVED lines=26> */
.L_x_476:
[----:B------:R-:W-:Y:S05]  /*33a0*/  BSYNC B0 ;  /* 0x0000000000007941 */ /* 0x000fea0003800000 */
.L_x_475:
        /* <DEDUP_REMOVED lines=38> */
.L_x_478:
[----:B------:R-:W-:Y:S05]  /*3610*/  BSYNC B0 ;  /* 0x0000000000007941 */ /* 0x000fea0003800000 */
.L_x_477:
        /* <DEDUP_REMOVED lines=28> */
[----:B-1----:R-:W-:-:S04]  /*37e0*/  IMAD.U32 R4, RZ, RZ, UR22 ;  /* 0x00000016ff047e24 */ /* 0x002fc8000f8e00ff */
[----:B------:R-:W-:Y:S01]  /*37f0*/  IMAD.WIDE.U32 R4, R4, c[0x0][0x198], R30 ;  /* 0x0000660004047a25 */ /* 0x000fe200078e001e */
[----:B------:R-:W-:Y:S01]  /*3800*/  BSSY B0, `(.L_x_479) ;  /* 0x000002c000007945 */ /* 0x000fe20003800000 */
        /* <DEDUP_REMOVED lines=43> */
.L_x_480:
[----:B--2---:R-:W-:Y:S05]  /*3ac0*/  BSYNC B0 ;  /* 0x0000000000007941 */ /* 0x004fea0003800000 */
.L_x_479:
        /* <DEDUP_REMOVED lines=39> */
.L_x_482:
[----:B------:R-:W-:Y:S05]  /*3d40*/  BSYNC B0 ;  /* 0x0000000000007941 */ /* 0x000fea0003800000 */
.L_x_481:
[----:B------:R-:W0:Y:S01]  /*3d50*/  LDGDEPBAR ;  /* 0x00000000000079af */ /* 0x000e220000000000 */
[----:B------:R-:W-:Y:S02]  /*3d60*/  ULDC.64 UR16, c[0x0][0x318] ;  /* 0x0000c60000107ab9 */ /* 0x000fe40000000a00 */
[----:B------:R-:W-:Y:S01]  /*3d70*/  UISETP.NE.U32.AND UP1, UPT, URZ, UR16, UPT ;  /* 0x000000103f00728c */ /* 0x000fe2000bf25070 */
[----:B-1----:R-:W5:Y:S01]  /*3d80*/  LDL R13, [R1] ;  /* 0x00000000010d7983 */ /* 0x002f620000100800 */
[----:B------:R-:W-:Y:S02]  /*3d90*/  ULDC.64 UR20, c[0x0][0x320] ;  /* 0x0000c80000147ab9 */ /* 0x000fe40000000a00 */
[----:B------:R-:W-:Y:S01]  /*3da0*/  UISETP.NE.AND.EX UP1, UPT, URZ, UR17, UPT, UP1 ;  /* 0x000000113f00728c */ /* 0x000fe2000bf25310 */
[----:B--2---:R-:W2:Y:S05]  /*3db0*/  LDL R12, [R1+0x4] ;  /* 0x00000400010c7983 */ /* 0x004eaa0000100800 */
        /* <DEDUP_REMOVED lines=13> */
[----:B---3--:R1:W3:Y:S01]  /*3e90*/  @P0 LDG.E R8, [R4.64] ;  /* 0x0000000404080981 */ /* 0x0082e2000c1e1900 */
[----:B------:R-:W-:Y:S01]  /*3ea0*/  IADD3 R7, R6, 0x1, RZ ;  /* 0x0000000106077810 */ /* 0x000fe20007ffe0ff */
[----:B------:R-:W-:Y:S01]  /*3eb0*/  IMAD.SHL.U32 R10, R26, 0x2, RZ ;  /* 0x000000021a0a7824 */ /* 0x000fe200078e00ff */
[----:B------:R-:W-:Y:S01]  /*3ec0*/  @P0 MUFU.RCP R9, c[0x0][0x238] ;  /* 0x00008e0000090b08 */ /* 0x000fe20000001000 */
[----:B------:R-:W-:Y:S01]  /*3ed0*/  IMAD.MOV.U32 R240, RZ, RZ, 0x20 ;  /* 0x00000020fff07424 */ /* 0x000fe200078e00ff */
[----:B------:R-:W4:Y:S04]  /*3ee0*/  LDSM.16.M88.4 R164, [R252+0x12000] ;  /* 0x01200000fca4783b */ /* 0x000f280000000200 */
[----:B------:R-:W2:Y:S04]  /*3ef0*/  LDSM.16.M88.4 R168, [R252+0x12800] ;  /* 0x01280000fca8783b */ /* 0x000ea80000000200 */
[----:B------:R-:W2:Y:S04]  /*3f00*/  LDSM.16.M88.4 R196, [R252+0x14000] ;  /* 0x01400000fcc4783b */ /* 0x000ea80000000200 */
[----:B------:R-:W2:Y:S04]  /*3f10*/  LDSM.16.M88.4 R200, [R252+0x14800] ;  /* 0x01480000fcc8783b */ /* 0x000ea80000000200 */
[----:B------:R-:W2:Y:S01]  /*3f20*/  LDSM.16.M88.4 R228, [R252+0x16000] ;  /* 0x01600000fce4783b */ /* 0x000ea20000000200 */
[----:B-1----:R-:W-:-:S03]  /*3f30*/  LEA.HI R5, R27, R26, RZ, 0x3 ;  /* 0x0000001a1b057211 */ /* 0x002fc600078f18ff */
[----:B------:R-:W1:Y:S01]  /*3f40*/  LDSM.16.M88.4 R232, [R252+0x16800] ;  /* 0x01680000fce8783b */ /* 0x000e620000000200 */
[----:B------:R-:W-:Y:S02]  /*3f50*/  LEA.HI R4, R27, R26, RZ, 0x7 ;  /* 0x0000001a1b047211 */ /* 0x000fe400078f38ff */
[----:B------:R-:W-:Y:S01]  /*3f60*/  LOP3.LUT R6, R5, 0xfffffff8, RZ, 0xc0, !PT ;  /* 0xfffffff805067812 */ /* 0x000fe200078ec0ff */
[----:B------:R-:W-:Y:S01]  /*3f70*/  IMAD.U32 R5, RZ, RZ, UR18 ;  /* 0x00000012ff057e24 */ /* 0x000fe2000f8e00ff */
[----:B------:R-:W-:-:S03]  /*3f80*/  SHF.R.S32.HI R4, RZ, 0x7, R4 ;  /* 0x00000007ff047819 */ /* 0x000fc60000011404 */
[----:B------:R-:W-:Y:S01]  /*3f90*/  IMAD.IADD R6, R26, 0x1, -R6 ;  /* 0x000000011a067824 */ /* 0x000fe200078e0a06 */
[----:B------:R-:W-:Y:S01]  /*3fa0*/  IADD3 R5, R5, -UR24, R7 ;  /* 0x8000001805057c10 */ /* 0x000fe2000fffe007 */
[----:B------:R-:W-:-:S04]  /*3fb0*/  IMAD.SHL.U32 R4, R4, 0x20, RZ ;  /* 0x0000002004047824 */ /* 0x000fc800078e00ff */
[----:B------:R4:W-:Y:S02]  /*3fc0*/  STL [R1+0xa4], R5 ;  /* 0x0000a40501007387 */ /* 0x0009e40000100800 */
[----:B----4-:R-:W-:Y:S01]  /*3fd0*/  LOP3.LUT R5, R4, 0x6, R10, 0xf8, !PT ;  /* 0x0000000604057812 */ /* 0x010fe200078ef80a */
[----:B------:R-:W-:-:S04]  /*3fe0*/  IMAD.U32 R4, RZ, RZ, UR28 ;  /* 0x0000001cff047e24 */ /* 0x000fc8000f8e00ff */
[----:B------:R-:W-:-:S04]  /*3ff0*/  IMAD R11, R4, 0x40, R5 ;  /* 0x00000040040b7824 */ /* 0x000fc800078e0205 */
[----:B------:R-:W4:Y:S01]  /*4000*/  I2F R4, R11 ;  /* 0x0000000b00047306 */ /* 0x000f220000201400 */
[----:B------:R-:W-:Y:S04]  /*4010*/  STL [R1+0x38], R11 ;  /* 0x0000380b01007387 */ /* 0x000fe80000100800 */
[----:B----4-:R4:W-:Y:S02]  /*4020*/  STL [R1+0x80], R4 ;  /* 0x0000800401007387 */ /* 0x0109e40000100800 */
[----:B----4-:R-:W-:-:S06]  /*4030*/  IADD3 R4, R11, 0x19, RZ ;  /* 0x000000190b047810 */ /* 0x010fcc0007ffe0ff */
[----:B------:R-:W4:Y:S02]  /*4040*/  I2F R4, R4 ;  /* 0x0000000400047306 */ /* 0x000f240000201400 */
[----:B----4-:R4:W-:Y:S02]  /*4050*/  STL [R1+0x90], R4 ;  /* 0x0000900401007387 */ /* 0x0109e40000100800 */
[----:B----4-:R-:W-:-:S06]  /*4060*/  IADD3 R4, R11, 0x18, RZ ;  /* 0x000000180b047810 */ /* 0x010fcc0007ffe0ff */
[----:B------:R-:W4:Y:S02]  /*4070*/  I2F R4, R4 ;  /* 0x0000000400047306 */ /* 0x000f240000201400 */
[----:B----4-:R4:W-:Y:S02]  /*4080*/  STL [R1+0x8c], R4 ;  /* 0x00008c0401007387 */ /* 0x0109e40000100800 */
[----:B----4-:R-:W-:-:S06]  /*4090*/  IADD3 R4, R11, 0x11, RZ ;  /* 0x000000110b047810 */ /* 0x010fcc0007ffe0ff */
[----:B------:R-:W4:Y:S02]  /*40a0*/  I2F R4, R4 ;  /* 0x0000000400047306 */ /* 0x000f240000201400 */
[----:B----4-:R4:W-:Y:S04]  /*40b0*/  STL [R1+0x88], R4 ;  /* 0x0000880401007387 */ /* 0x0109e80000100800 */
[----:B-----5:R-:W1:Y:S01]  /*40c0*/  LDSM.16.M88.4 R148, [R13+0x12000] ;  /* 0x012000000d94783b */ /* 0x020e620000000200 */
[----:B----4-:R-:W-:-:S03]  /*40d0*/  IADD3 R4, R11, 0x10, RZ ;  /* 0x000000100b047810 */ /* 0x010fc60007ffe0ff */
[----:B------:R-:W4:Y:S04]  /*40e0*/  LDSM.16.M88.4 R152, [R13+0x12800] ;  /* 0x012800000d98783b */ /* 0x000f280000000200 */
[----:B--2---:R-:W2:Y:S01]  /*40f0*/  LDSM.16.M88.4 R156, [R12+0x12000] ;  /* 0x012000000c9c783b */ /* 0x004ea20000000200 */
[----:B------:R-:W5:Y:S03]  /*4100*/  I2F R4, R4 ;  /* 0x0000000400047306 */ /* 0x000f660000201400 */
[----:B------:R-:W1:Y:S04]  /*4110*/  LDSM.16.M88.4 R160, [R12+0x12800] ;  /* 0x012800000ca0783b */ /* 0x000e680000000200 */
[----:B------:R-:W1:Y:S04]  /*4120*/  LDSM.16.M88.4 R180, [R13+0x14000] ;  /* 0x014000000db4783b */ /* 0x000e680000000200 */
[----:B------:R-:W1:Y:S04]  /*4130*/  LDSM.16.M88.4 R184, [R13+0x14800] ;  /* 0x014800000db8783b */ /* 0x000e680000000200 */
[----:B------:R-:W1:Y:S04]  /*4140*/  LDSM.16.M88.4 R188, [R12+0x14000] ;  /* 0x014000000cbc783b */ /* 0x000e680000000200 */
[----:B-----5:R5:W-:Y:S04]  /*4150*/  STL [R1+0x84], R4 ;  /* 0x0000840401007387 */ /* 0x020be80000100800 */
[----:B------:R-:W1:Y:S04]  /*4160*/  LDSM.16.M88.4 R192, [R12+0x14800] ;  /* 0x014800000cc0783b */ /* 0x000e680000000200 */
[----:B------:R-:W1:Y:S04]  /*4170*/  LDSM.16.M88.4 R212, [R13+0x16000] ;  /* 0x016000000dd4783b */ /* 0x000e680000000200 */
[----:B------:R-:W1:Y:S04]  /*4180*/  LDSM.16.M88.4 R216, [R13+0x16800] ;  /* 0x016800000dd8783b */ /* 0x000e680000000200 */
[----:B------:R-:W1:Y:S04]  /*4190*/  LDSM.16.M88.4 R220, [R12+0x16000] ;  /* 0x016000000cdc783b */ /* 0x000e680000000200 */
[----:B------:R-:W1:Y:S01]  /*41a0*/  LDSM.16.M88.4 R224, [R12+0x16800] ;  /* 0x016800000ce0783b */ /* 0x000e620000000200 */
[----:B-----5:R-:W-:-:S06]  /*41b0*/  IADD3 R4, R11, 0x9, RZ ;  /* 0x000000090b047810 */ /* 0x020fcc0007ffe0ff */
[----:B------:R-:W5:Y:S01]  /*41c0*/  I2F R4, R4 ;  /* 0x0000000400047306 */ /* 0x000f620000201400 */
[----:B------:R-:W-:Y:S01]  /*41d0*/  LOP3.LUT P1, RZ, R6, 0x2, RZ, 0xc0, !PT ;  /* 0x0000000206ff7812 */ /* 0x000fe2000782c0ff */
[----:B-----5:R5:W-:Y:S03]  /*41e0*/  STL [R1+0x7c], R4 ;  /* 0x00007c0401007387 */ /* 0x020be60000100800 */
[----:B------:R-:W-:Y:S02]  /*41f0*/  SEL R240, R240, 0xffffffe0, !P1 ;  /* 0xffffffe0f0f07807 */ /* 0x000fe40004800000 */
[----:B-----5:R-:W-:-:S06]  /*4200*/  IADD3 R4, R11, 0x8, RZ ;  /* 0x000000080b047810 */ /* 0x020fcc0007ffe0ff */
[----:B------:R-:W5:Y:S01]  /*4210*/  I2F R4, R4 ;  /* 0x0000000400047306 */ /* 0x000f620000201400 */
[----:B------:R-:W-:-:S05]  /*4220*/  IMAD.IADD R240, R240, 0x1, R252 ;  /* 0x00000001f0f07824 */ /* 0x000fca00078e02fc */
[----:B------:R-:W1:Y:S04]  /*4230*/  LDSM.16.M88.4 R172, [R240+0x12000] ;  /* 0x01200000f0ac783b */ /* 0x000e680000000200 */
[----:B------:R-:W1:Y:S04]  /*4240*/  LDSM.16.M88.4 R176, [R240+0x12800] ;  /* 0x01280000f0b0783b */ /* 0x000e680000000200 */
[----:B------:R-:W1:Y:S04]  /*4250*/  LDSM.16.M88.4 R204, [R240+0x14000] ;  /* 0x01400000f0cc783b */ /* 0x000e680000000200 */
[----:B-----5:R5:W-:Y:S04]  /*4260*/  STL [R1+0x78], R4 ;  /* 0x0000780401007387 */ /* 0x020be80000100800 */
[----:B------:R1:W1:Y:S04]  /*4270*/  LDSM.16.M88.4 R208, [R240+0x14800] ;  /* 0x01480000f0d0783b */ /* 0x0002680000000200 */
[----:B------:R1:W1:Y:S04]  /*4280*/  LDSM.16.M88.4 R236, [R240+0x16000] ;  /* 0x01600000f0ec783b */ /* 0x0002680000000200 */
[----:B------:R-:W1:Y:S01]  /*4290*/  LDSM.16.M88.4 R240, [R240+0x16800] ;  /* 0x01680000f0f0783b */ /* 0x000e620000000200 */
[----:B-----5:R-:W-:-:S06]  /*42a0*/  IADD3 R4, R11, 0x1, RZ ;  /* 0x000000010b047810 */ /* 0x020fcc0007ffe0ff */
[----:B------:R-:W5:Y:S01]  /*42b0*/  I2F R4, R4 ;  /* 0x0000000400047306 */ /* 0x000f620000201400 */
[----:B---3--:R-:W-:-:S04]  /*42c0*/  @P0 FMUL.FTZ R6, R8, R9 ;  /* 0x0000000908060220 */ /* 0x008fc80000410000 */
[----:B------:R-:W3:Y:S01]  /*42d0*/  @P0 R2UR UR12, R6 ;  /* 0x00000000060c03c2 */ /* 0x000ee200000e0000 */
[----:B-----5:R1:W-:Y:S01]  /*42e0*/  STL [R1+0x74], R4 ;  /* 0x0000740401007387 */ /* 0x0203e20000100800 */
[----:B------:R-:W-:Y:S01]  /*42f0*/  USHF.L.U32 UR15, UR28, 0x6, URZ ;  /* 0x000000061c0f7899 */ /* 0x000fe2000800063f */
        /* <DEDUP_REMOVED lines=49> */
[----:B------:R-:W-:-:S02]  /*4610*/  UMOV UR6, URZ ;  /* 0x0000003f00067c82 */ /* 0x000fc40008000000 */
[----:B------:R-:W-:Y:S02]  /*4620*/  UIADD3 UR15, UR15, 0x40, URZ ;  /* 0x000000400f0f7890 */ /* 0x000fe4000fffe03f */
[----:B------:R-:W-:Y:S02]  /*4630*/  UIADD3 UR16, UR16, -UR18, URZ ;  /* 0x8000001210107290 */ /* 0x000fe4000fffe03f */
[----:B-1234-:R-:W-:Y:S02]  /*4640*/  @UP1 UMOV UR6, UR12 ;  /* 0x0000000c00061c82 */ /* 0x01efe40008000000 */
.L_x_485:
[----:B------:R-:W2:Y:S01]  /*4650*/  LDL R246, [R1] ;  /* 0x0000000001f67983 */ /* 0x000ea20000100800 */
[----:B------:R-:W-:Y:S04]  /*4660*/  USHF.L.U32 UR12, UR7, 0x6, URZ ;  /* 0x00000006070c7899 */ /* 0x000fe8000800063f */
[----:B------:R-:W3:Y:S01]  /*4670*/  LDL R245, [R1+0x4] ;  /* 0x0000040001f57983 */ /* 0x000ee20000100800 */
[----:B------:R-:W-:Y:S04]  /*4680*/  UISETP.GE.AND UP0, UPT, UR12, UR16, UPT ;  /* 0x000000100c00728c */ /* 0x000fe8000bf06270 */
[----:B------:R-:W4:Y:S01]  /*4690*/  LDL R244, [R1+0x10] ;  /* 0x0000100001f47983 */ /* 0x000f220000100800 */
[----:B------:R-:W-:Y:S04]  /*46a0*/  UISETP.LT.AND UP0, UPT, UR15, UR18, UP0 ;  /* 0x000000120f00728c */ /* 0x000fe80008701270 */
[----:B-1----:R1:W-:Y:S02]  /*46b0*/  STL [R1+0xc8], R107 ;  /* 0x0000c86b01007387 */ /* 0x0023e40000100800 */
[----:B------:R-:W-:Y:S01]  /*46c0*/  PLOP3.LUT P0, PT, PT, PT, UP0, 0x80, 0x0 ;  /* 0x000000000000781c */ /* 0x000fe20003f0f008 */
[----:B------:R-:W-:Y:S02]  /*46d0*/  UISETP.GT.AND UP0, UPT, UR7, UR13, UPT ;  /* 0x0000000d0700728c */ /* 0x000fe4000bf04270 */
[----:B------:R-:W0:Y:S05]  /*46e0*/  LDGDEPBAR ;  /* 0x00000000000079af */ /* 0x000e2a0000000000 */
[----:B-1----:R-:W4:Y:S05]  /*46f0*/  LDL R107, [R1+0x8] ;  /* 0x00000800016b7983 */ /* 0x002f2a0000100800 */
[----:B------:R1:W-:Y:S05]  /*4700*/  STL [R1+0xc4], R106 ;  /* 0x0000c46a01007387 */ /* 0x0003ea0000100800 */
[----:B-1----:R-:W4:Y:S05]  /*4710*/  LDL R106, [R1+0xc] ;  /* 0x00000c00016a7983 */ /* 0x002f2a0000100800 */
[----:B------:R1:W-:Y:S05]  /*4720*/  STL [R1+0xc0], R105 ;  /* 0x0000c06901007387 */ /* 0x0003ea0000100800 */
[----:B-1----:R-:W4:Y:S05]  /*4730*/  LDL R105, [R1+0x18] ;  /* 0x0000180001697983 */ /* 0x002f2a0000100800 */
[----:B------:R1:W-:Y:S05]  /*4740*/  STL [R1+0xbc], R104 ;  /* 0x0000bc6801007387 */ /* 0x0003ea0000100800 */
[----:B-1----:R-:W4:Y:S05]  /*4750*/  LDL R104, [R1+0x14] ;  /* 0x0000140001687983 */ /* 0x002f2a0000100800 */
[----:B------:R1:W-:Y:S05]  /*4760*/  STL [R1+0xb8], R103 ;  /* 0x0000b86701007387 */ /* 0x0003ea0000100800 */
[----:B------:R1:W-:Y:S05]  /*4770*/  STL [R1+0xb4], R102 ;  /* 0x0000b46601007387 */ /* 0x0003ea0000100800 */
[----:B------:R1:W-:Y:S05]  /*4780*/  STL [R1+0xb0], R101 ;  /* 0x0000b06501007387 */ /* 0x0003ea0000100800 */
[----:B------:R1:W-:Y:S05]  /*4790*/  STL [R1+0xa8], R100 ;  /* 0x0000a86401007387 */ /* 0x0003ea0000100800 */
[----:B-1----:R-:W4:Y:S05]  /*47a0*/  LDL R103, [R1+0x3c] ;  /* 0x00003c0001677983 */ /* 0x002f2a0000100800 */
[----:B------:R-:W4:Y:S05]  /*47b0*/  LDL R102, [R1+0x60] ;  /* 0x0000600001667983 */ /* 0x000f2a0000100800 */
[----:B------:R-:W4:Y:S05]  /*47c0*/  LDL R101, [R1+0x58] ;  /* 0x0000580001657983 */ /* 0x000f2a0000100800 */
[----:B------:R-:W4:Y:S01]  /*47d0*/  LDL R100, [R1+0x5c] ;  /* 0x00005c0001647983 */ /* 0x000f220000100800 */
[----:B------:R-:W-:Y:S04]  /*47e0*/  DEPBAR.LE SB0, 0x0 ;  /* 0x000080000000791a */ /* 0x000fe80000000000 */
[----:B------:R-:W-:Y:S06]  /*47f0*/  BAR.SYNC.DEFER_BLOCKING 0x0 ;  /* 0x0000000000007b1d */ /* 0x000fec0000010000 */
[----:B------:R-:W-:Y:S05]  /*4800*/  LDSM.16.M88.4 R88, [R252+0xc000] ;  /* 0x00c00000fc58783b */ /* 0x000fea0000000200 */
[----:B--2---:R-:W-:Y:S05]  /*4810*/  LDSM.16.M88.4 R8, [R246+0xc000] ;  /* 0x00c00000f608783b */ /* 0x004fea0000000200 */
[----:B------:R-:W-:Y:S05]  /*4820*/  LDSM.16.M88.4 R68, [R246+0xc800] ;  /* 0x00c80000f644783b */ /* 0x000fea0000000200 */
[----:B---3--:R-:W-:Y:S05]  /*4830*/  LDSM.16.M88.4 R76, [R245+0xc000] ;  /* 0x00c00000f54c783b */ /* 0x008fea0000000200 */
[----:B------:R-:W-:Y:S05]  /*4840*/  LDSM.16.M88.4 R80, [R245+0xc800] ;  /* 0x00c80000f550783b */ /* 0x000fea0000000200 */
[----:B----4-:R-:W-:Y:S05]  /*4850*/  LDSM.16.M88.4 R96, [R244+0xc000] ;  /* 0x00c00000f460783b */ /* 0x010fea0000000200 */
[----:B------:R-:W1:Y:S05]  /*4860*/  LDSM.16.M88.4 R16, [R107] ;  /* 0x000000006b10783b */ /* 0x000e6a0000000200 */
        /* <DEDUP_REMOVED lines=13> */
[----:B------:R-:W4:Y:S05]  /*4940*/  LDSM.16.M88.4 R72, [R244+0xc800] ;  /* 0x00c80000f448783b */ /* 0x000f2a0000000200 */
[----:B------:R-:W4:Y:S02]  /*4950*/  LDSM.16.M88.4 R80, [R246+0xe000] ;  /* 0x00e00000f650783b */ /* 0x000f240000000200 */
[C---:B-1----:R-:W-:Y:S08]  /*4960*/  HMMA.16816.F32.BF16 R4, R84.reuse, R88, R4 ;  /* 0x000000585404723c */ /* 0x042ff00000041804 */
[C---:B------:R-:W-:Y:S01]  /*4970*/  HMMA.16816.F32.BF16 R8, R84.reuse, R90, R8 ;  /* 0x0000005a5408723c */ /* 0x040fe20000041808 */
[----:B------:R-:W-:Y:S07]  /*4980*/  LDSM.16.M88.4 R88, [R245+0xe000] ;  /* 0x00e00000f558783b */ /* 0x000fee0000000200 */
[C---:B---3--:R-:W-:Y:S08]  /*4990*/  HMMA.16816.F32.BF16 R12, R84.reuse, R68, R12 ;  /* 0x00000044540c723c */ /* 0x048ff0000004180c */
[----:B------:R-:W-:Y:S01]  /*49a0*/  HMMA.16816.F32.BF16 R16, R84, R70, R16 ;  /* 0x000000465410723c */ /* 0x000fe20000041810 */
[----:B------:R-:W1:Y:S05]  /*49b0*/  LDSM.16.M88.4 R68, [R246+0xe800] ;  /* 0x00e80000f644783b */ /* 0x000e6a0000000200 */
[----:B------:R-:W3:Y:S02]  /*49c0*/  LDSM.16.M88.4 R84, [R106+0x2000] ;  /* 0x002000006a54783b */ /* 0x000ee40000000200 */
[C---:B--2---:R-:W-:Y:S08]  /*49d0*/  HMMA.16816.F32.BF16 R4, R92.reuse, R96, R4 ;  /* 0x000000605c04723c */ /* 0x044ff00000041804 */
[C---:B------:R-:W-:Y:S01]  /*49e0*/  HMMA.16816.F32.BF16 R8, R92.reuse, R98, R8 ;  /* 0x000000625c08723c */ /* 0x040fe20000041808 */
[----:B------:R-:W-:Y:S07]  /*49f0*/  LDSM.16.M88.4 R96, [R252+0xe000] ;  /* 0x00e00000fc60783b */ /* 0x000fee0000000200 */
[C---:B----4-:R-:W-:Y:S08]  /*4a00*/  HMMA.16816.F32.BF16 R12, R92.reuse, R72, R12 ;  /* 0x000000485c0c723c */ /* 0x050ff0000004180c */
[----:B------:R-:W-:Y:S01]  /*4a10*/  HMMA.16816.F32.BF16 R16, R92, R74, R16 ;  /* 0x0000004a5c10723c */ /* 0x000fe20000041810 */
[----:B------:R-:W2:Y:S05]  /*4a20*/  LDSM.16.M88.4 R72, [R245+0xe800] ;  /* 0x00e80000f548783b */ /* 0x000eaa0000000200 */
[----:B------:R-:W4:Y:S02]  /*4a30*/  LDSM.16.M88.4 R92, [R105+0x2000] ;  /* 0x00200000695c783b */ /* 0x000f240000000200 */
[C---:B------:R-:W-:Y:S08]  /*4a40*/  HMMA.16816.F32.BF16 R4, R76.reuse, R80, R4 ;  /* 0x000000504c04723c */ /* 0x040ff00000041804 */
[C---:B------:R-:W-:Y:S01]  /*4a50*/  HMMA.16816.F32.BF16 R8, R76.reuse, R82, R8 ;  /* 0x000000524c08723c */ /* 0x040fe20000041808 */
[----:B------:R-:W-:Y:S07]  /*4a60*/  LDSM.16.M88.4 R80, [R244+0xe000] ;  /* 0x00e00000f450783b */ /* 0x000fee0000000200 */
[C---:B-1----:R-:W-:Y:S08]  /*4a70*/  HMMA.16816.F32.BF16 R12, R76.reuse, R68, R12 ;  /* 0x000000444c0c723c */ /* 0x042ff0000004180c */
[----:B------:R-:W-:Y:S01]  /*4a80*/  HMMA.16816.F32.BF16 R16, R76, R70, R16 ;  /* 0x000000464c10723c */ /* 0x000fe20000041810 */
[----:B------:R-:W1:Y:S05]  /*4a90*/  LDSM.16.M88.4 R68, [R252+0xe800] ;  /* 0x00e80000fc44783b */ /* 0x000e6a0000000200 */
[----:B------:R-:W1:Y:S02]  /*4aa0*/  LDSM.16.M88.4 R76, [R104+0x2000] ;  /* 0x00200000684c783b */ /* 0x000e640000000200 */
[C---:B---3--:R-:W-:Y:S08]  /*4ab0*/  HMMA.16816.F32.BF16 R4, R84.reuse, R88, R4 ;  /* 0x000000585404723c */ /* 0x048ff00000041804 */
[C---:B------:R-:W-:Y:S01]  /*4ac0*/  HMMA.16816.F32.BF16 R8, R84.reuse, R90, R8 ;  /* 0x0000005a5408723c */ /* 0x040fe20000041808 */
[----:B------:R-:W-:Y:S07]  /*4ad0*/  LDSM.16.M88.4 R88, [R246+0x10000] ;  /* 0x01000000f658783b */ /* 0x000fee0000000200 */
[C---:B--2---:R-:W-:Y:S08]  /*4ae0*/  HMMA.16816.F32.BF16 R12, R84.reuse, R72, R12 ;  /* 0x00000048540c723c */ /* 0x044ff0000004180c */
[----:B------:R-:W-:Y:S01]  /*4af0*/  HMMA.16816.F32.BF16 R16, R84, R74, R16 ;  /* 0x0000004a5410723c */ /* 0x000fe20000041810 */
[----:B------:R-:W2:Y:S05]  /*4b00*/  LDSM.16.M88.4 R72, [R244+0xe800] ;  /* 0x00e80000f448783b */ /* 0x000eaa0000000200 */
[----:B------:R-:W3:Y:S02]  /*4b10*/  LDSM.16.M88.4 R84, [R107+0x4000] ;  /* 0x004000006b54783b */ /* 0x000ee40000000200 */
[C---:B----4-:R-:W-:Y:S08]  /*4b20*/  HMMA.16816.F32.BF16 R4, R92.reuse, R96, R4 ;  /* 0x000000605c04723c */ /* 0x050ff00000041804 */
[C---:B------:R-:W-:Y:S01]  /*4b30*/  HMMA.16816.F32.BF16 R8, R92.reuse, R98, R8 ;  /* 0x000000625c08723c */ /* 0x040fe20000041808 */
[----:B------:R-:W-:Y:S07]  /*4b40*/  LDSM.16.M88.4 R96, [R245+0x10000] ;  /* 0x01000000f560783b */ /* 0x000fee0000000200 */
[C---:B-1----:R-:W-:Y:S08]  /*4b50*/  HMMA.16816.F32.BF16 R12, R92.reuse, R68, R12 ;  /* 0x000000445c0c723c */ /* 0x042ff0000004180c */
[----:B------:R-:W-:Y:S01]  /*4b60*/  HMMA.16816.F32.BF16 R16, R92, R70, R16 ;  /* 0x000000465c10723c */ /* 0x000fe20000041810 */
[----:B------:R-:W1:Y:S05]  /*4b70*/  LDSM.16.M88.4 R68, [R246+0x10800] ;  /* 0x01080000f644783b */ /* 0x000e6a0000000200 */
[----:B------:R-:W4:Y:S02]  /*4b80*/  LDSM.16.M88.4 R92, [R106+0x4000] ;  /* 0x004000006a5c783b */ /* 0x000f240000000200 */
[C---:B------:R-:W-:Y:S08]  /*4b90*/  HMMA.16816.F32.BF16 R4, R76.reuse, R80, R4 ;  /* 0x000000504c04723c */ /* 0x040ff00000041804 */
[C---:B------:R-:W-:Y:S01]  /*4ba0*/  HMMA.16816.F32.BF16 R8, R76.reuse, R82, R8 ;  /* 0x000000524c08723c */ /* 0x040fe20000041808 */
[----:B------:R-:W-:Y:S07]  /*4bb0*/  LDSM.16.M88.4 R80, [R252+0x10000] ;  /* 0x01000000fc50783b */ /* 0x000fee0000000200 */
[C---:B--2---:R-:W-:Y:S08]  /*4bc0*/  HMMA.16816.F32.BF16 R12, R76.reuse, R72, R12 ;  /* 0x000000484c0c723c */ /* 0x044ff0000004180c */
[----:B------:R-:W-:Y:S01]  /*4bd0*/  HMMA.16816.F32.BF16 R16, R76, R74, R16 ;  /* 0x0000004a4c10723c */ /* 0x000fe20000041810 */
[----:B------:R-:W2:Y:S05]  /*4be0*/  LDSM.16.M88.4 R72, [R245+0x10800] ;  /* 0x01080000f548783b */ /* 0x000eaa0000000200 */
[----:B------:R-:W2:Y:S02]  /*4bf0*/  LDSM.16.M88.4 R76, [R105+0x4000] ;  /* 0x00400000694c783b */ /* 0x000ea40000000200 */
[C---:B---3--:R-:W-:Y:S08]  /*4c00*/  HMMA.16816.F32.BF16 R4, R84.reuse, R88, R4 ;  /* 0x000000585404723c */ /* 0x048ff00000041804 */
[C---:B------:R-:W-:Y:S01]  /*4c10*/  HMMA.16816.F32.BF16 R8, R84.reuse, R90, R8 ;  /* 0x0000005a5408723c */ /* 0x040fe20000041808 */
[----:B------:R-:W-:Y:S07]  /*4c20*/  LDSM.16.M88.4 R88, [R244+0x10000] ;  /* 0x01000000f458783b */ /* 0x000fee0000000200 */
[C---:B-1----:R-:W-:Y:S08]  /*4c30*/  HMMA.16816.F32.BF16 R12, R84.reuse, R68, R12 ;  /* 0x00000044540c723c */ /* 0x042ff0000004180c */
[----:B------:R-:W-:Y:S01]  /*4c40*/  HMMA.16816.F32.BF16 R16, R84, R70, R16 ;  /* 0x000000465410723c */ /* 0x000fe20000041810 */
[----:B------:R-:W1:Y:S05]  /*4c50*/  LDSM.16.M88.4 R68, [R252+0x10800] ;  /* 0x01080000fc44783b */ /* 0x000e6a0000000200 */
[----:B------:R-:W3:Y:S02]  /*4c60*/  LDSM.16.M88.4 R84, [R104+0x4000] ;  /* 0x004000006854783b */ /* 0x000ee40000000200 */
[C---:B----4-:R-:W-:Y:S08]  /*4c70*/  HMMA.16816.F32.BF16 R4, R92.reuse, R96, R4 ;  /* 0x000000605c04723c */ /* 0x050ff00000041804 */
[C---:B------:R-:W-:Y:S08]  /*4c80*/  HMMA.16816.F32.BF16 R8, R92.reuse, R98, R8 ;  /* 0x000000625c08723c */ /* 0x040ff00000041808 */
[C---:B--2---:R-:W-:Y:S01]  /*4c90*/  HMMA.16816.F32.BF16 R12, R92.reuse, R72, R12 ;  /* 0x000000485c0c723c */ /* 0x044fe2000004180c */
[----:B------:R-:W2:Y:S05]  /*4ca0*/  LDL R72, [R1+0x38] ;  /* 0x0000380001487983 */ /* 0x000eaa0000100800 */
[----:B------:R-:W4:Y:S02]  /*4cb0*/  LDL R73, [R1+0x74] ;  /* 0x0000740001497983 */ /* 0x000f240000100800 */
[----:B------:R-:W-:Y:S03]  /*4cc0*/  HMMA.16816.F32.BF16 R16, R92, R74, R16 ;  /* 0x0000004a5c10723c */ /* 0x000fe60000041810 */
[----:B------:R-:W4:Y:S05]  /*4cd0*/  LDL R74, [R1+0x80] ;  /* 0x00008000014a7983 */ /* 0x000f2a0000100800 */
[C---:B------:R-:W-:Y:S01]  /*4ce0*/  HMMA.16816.F32.BF16 R4, R76.reuse, R80, R4 ;  /* 0x000000504c04723c */ /* 0x040fe20000041804 */
[----:B------:R-:W4:Y:S05]  /*4cf0*/  LDL R81, [R1+0xa4] ;  /* 0x0000a40001517983 */ /* 0x000f2a0000100800 */
[----:B------:R-:W4:Y:S02]  /*4d00*/  LDL R75, [R1+0x68] ;  /* 0x00006800014b7983 */ /* 0x000f240000100800 */
[C---:B------:R-:W-:Y:S08]  /*4d10*/  HMMA.16816.F32.BF16 R8, R76.reuse, R82, R8 ;  /* 0x000000524c08723c */ /* 0x040ff00000041808 */
[C---:B-1----:R-:W-:Y:S08]  /*4d20*/  HMMA.16816.F32.BF16 R12, R76.reuse, R68, R12 ;  /* 0x000000444c0c723c */ /* 0x042ff0000004180c */
[----:B------:R-:W-:Y:S01]  /*4d30*/  HMMA.16816.F32.BF16 R16, R76, R70, R16 ;  /* 0x000000464c10723c */ /* 0x000fe20000041810 */
[----:B------:R-:W1:Y:S05]  /*4d40*/  LDSM.16.M88.4 R68, [R244+0x10800] ;  /* 0x01080000f444783b */ /* 0x000e6a0000000200 */
[----:B------:R-:W4:Y:S02]  /*4d50*/  LDL R79, [R1+0x64] ;  /* 0x00006400014f7983 */ /* 0x000f240000100800 */
[C---:B---3--:R-:W-:Y:S08]  /*4d60*/  HMMA.16816.F32.BF16 R4, R84.reuse, R88, R4 ;  /* 0x000000585404723c */ /* 0x048ff00000041804 */
[C---:B------:R-:W-:Y:S11]  /*4d70*/  HMMA.16816.F32.BF16 R8, R84.reuse, R90, R8 ;  /* 0x0000005a5408723c */ /* 0x040ff60000041808 */
[----:B------:R-:W-:Y:S05]  /*4d80*/  @!UPT UIADD3 URZ, URZ, URZ, URZ ;  /* 0x0000003f3f3ff290 */ /* 0x000fea000fffe03f */
[----:B------:R-:W-:Y:S02]  /*4d90*/  FMUL.FTZ R5, R5, c[0x0][0x2ec] ;  /* 0x0000bb0005057a20 */ /* 0x000fe40000410000 */
[----:B------:R-:W-:Y:S02]  /*4da0*/  FMUL.FTZ R6, R6, c[0x0][0x2ec] ;  /* 0x0000bb0006067a20 */ /* 0x000fe40000410000 */
[----:B------:R-:W4:Y:S01]  /*4db0*/  MUFU.TANH R88, R5 ;  /* 0x0000000500587308 */ /* 0x000f220000002400 */
        /* <DEDUP_REMOVED lines=9> */
[----:B------:R-:W-:Y:S08]  /*4e50*/  MUFU.TANH R244, R7 ;  /* 0x0000000700f47308 */ /* 0x000ff00000002400 */
[----:B------:R-:W-:Y:S02]  /*4e60*/  FMUL.FTZ R13, R13, c[0x0][0x2ec] ;  /* 0x0000bb000d0d7a20 */ /* 0x000fe40000410000 */
[----:B------:R-:W1:Y:S01]  /*4e70*/  MUFU.TANH R92, R4 ;  /* 0x00000004005c7308 */ /* 0x000e620000002400 */
[----:B------:R-:W-:Y:S02]  /*4e80*/  FMUL.FTZ R12, R12, c[0x0][0x2ec] ;  /* 0x0000bb000c0c7a20 */ /* 0x000fe40000410000 */
[----:B------:R-:W-:Y:S02]  /*4e90*/  FMUL.FTZ R15, R15, c[0x0][0x2ec] ;  /* 0x0000bb000f0f7a20 */ /* 0x000fe40000410000 */
[----:B------:R-:W-:Y:S02]  /*4ea0*/  FMUL.FTZ R14, R14, c[0x0][0x2ec] ;  /* 0x0000bb000e0e7a20 */ /* 0x000fe40000410000 */
[----:B------:R-:W-:Y:S02]  /*4eb0*/  FMUL.FTZ R16, R16, c[0x0][0x2ec] ;  /* 0x0000bb0010107a20 */ /* 0x000fe40000410000 */
[----:B------:R-:W-:Y:S01]  /*4ec0*/  FMUL.FTZ R17, R17, c[0x0][0x2ec] ;  /* 0x0000bb0011117a20 */ /* 0x000fe20000410000 */
[----:B------:R3:W-:Y:S01]  /*4ed0*/  MUFU.TANH R78, R13 ;  /* 0x0000000d004e7308 */ /* 0x0007e20000002400 */
[----:B------:R-:W-:Y:S02]  /*4ee0*/  FMUL.FTZ R18, R18, c[0x0][0x2ec] ;  /* 0x0000bb0012127a20 */ /* 0x000fe40000410000 */
[----:B------:R-:W-:Y:S07]  /*4ef0*/  FMUL.FTZ R19, R19, c[0x0][0x2ec] ;  /* 0x0000bb0013137a20 */ /* 0x000fee0000410000 */
[----:B------:R1:W-:Y:S10]  /*4f00*/  MUFU.TANH R89, R12 ;  /* 0x0000000c00597308 */ /* 0x0003f40000002400 */
[----:B------:R-:W-:Y:S01]  /*4f10*/  MUFU.TANH R99, R10 ;  /* 0x0000000a00637308 */ /* 0x000fe20000002400 */
[----:B---3--:R-:W3:Y:S09]  /*4f20*/  LDL R13, [R1+0x78] ;  /* 0x00007800010d7983 */ /* 0x008ef20000100800 */
[----:B------:R-:W3:Y:S01]  /*4f30*/  MUFU.TANH R82, R8 ;  /* 0x0000000800527308 */ /* 0x000ee20000002400 */
[----:B-1----:R-:W3:Y:S09]  /*4f40*/  LDL R12, [R1+0x7c] ;  /* 0x00007c00010c7983 */ /* 0x002ef20000100800 */
[----:B------:R-:W1:Y:S10]  /*4f50*/  MUFU.TANH R80, R9 ;  /* 0x0000000900507308 */ /* 0x000e740000002400 */
[----:B------:R1:W-:Y:S10]  /*4f60*/  MUFU.TANH R94, R15 ;  /* 0x0000000f005e7308 */ /* 0x0003f40000002400 */
[----:B------:R1:W-:Y:S10]  /*4f70*/  MUFU.TANH R95, R14 ;  /* 0x0000000e005f7308 */ /* 0x0003f40000002400 */
[----:B------:R2:W2:Y:S01]  /*4f80*/  MUFU.TANH R98, R11 ;  /* 0x0000000b00627308 */ /* 0x0004a20000002400 */
[----:B-1----:R-:W3:Y:S09]  /*4f90*/  LDL R15, [R1+0x84] ;  /* 0x00008400010f7983 */ /* 0x002ef20000100800 */
[----:B------:R-:W-:Y:S01]  /*4fa0*/  MUFU.TANH R77, R16 ;  /* 0x00000010004d7308 */ /* 0x000fe20000002400 */
[----:B------:R-:W3:Y:S09]  /*4fb0*/  LDL R14, [R1+0x88] ;  /* 0x00008800010e7983 */ /* 0x000ef20000100800 */
[----:B------:R-:W-:Y:S10]  /*4fc0*/  MUFU.TANH R76, R17 ;  /* 0x00000011004c7308 */ /* 0x000ff40000002400 */
[----:B------:R-:W-:Y:S10]  /*4fd0*/  MUFU.TANH R93, R18 ;  /* 0x00000012005d7308 */ /* 0x000ff40000002400 */
[----:B------:R-:W-:Y:S01]  /*4fe0*/  MUFU.TANH R91, R19 ;  /* 0x00000013005b7308 */ /* 0x000fe20000002400 */
[C---:B--2---:R-:W-:Y:S02]  /*4ff0*/  @!P0 IADD3 R10, R72.reuse, 0x1, RZ ;  /* 0x00000001480a8810 */ /* 0x044fe40007ffe0ff */
[----:B------:R-:W-:Y:S01]  /*5000*/  @!P0 IADD3 R11, R72, 0x9, RZ ;  /* 0x00000009480b8810 */ /* 0x000fe20007ffe0ff */
[----:B----4-:R-:W-:Y:S02]  /*5010*/  FFMA.FTZ R8, R73, UR6, R88 ;  /* 0x0000000649087c23 */ /* 0x010fe40008010058 */
[C---:B------:R-:W-:Y:S02]  /*5020*/  FFMA.FTZ R4, R74.reuse, UR6, R92 ;  /* 0x000000064a047c23 */ /* 0x040fe4000801005c */
[----:B------:R-:W-:Y:S01]  /*5030*/  FFMA.FTZ R9, R74, UR6, R245 ;  /* 0x000000064a097c23 */ /* 0x000fe200080100f5 */
[----:B------:R-:W-:Y:S04]  /*5040*/  @!P0 IADD3 R6, R81, UR12, RZ ;  /* 0x0000000c51068c10 */ /* 0x000fe8000fffe0ff */
[C---:B------:R-:W-:Y:S02]  /*5050*/  @!P0 IMNMX R7, R6.reuse, UR18, PT ;  /* 0x0000001206078c17 */ /* 0x040fe4000b800200 */
[----:B------:R-:W-:Y:S02]  /*5060*/  @!P0 IADD3 R6, R6, 0x8, RZ ;  /* 0x0000000806068810 */ /* 0x000fe40007ffe0ff */
[-C--:B------:R-:W-:Y:S02]  /*5070*/  @!P0 ISETP.GE.AND P2, PT, R72, R7.reuse, PT ;  /* 0x000000074800820c */ /* 0x080fe40003f46270 */
[----:B------:R-:W-:Y:S02]  /*5080*/  @!P0 IMNMX R6, R6, UR18, PT ;  /* 0x0000001206068c17 */ /* 0x000fe4000b800200 */
[----:B------:R-:W-:Y:S02]  /*5090*/  @!P0 FSEL R4, R4, -INF , !P2 ;  /* 0xff80000004048808 */ /* 0x000fe40005000000 */
[-C--:B------:R-:W-:Y:S04]  /*50a0*/  @!P0 ISETP.GE.AND P2, PT, R72, R6.reuse, PT ;  /* 0x000000064800820c */ /* 0x080fe80003f46270 */
[----:B------:R-:W-:Y:S01]  /*50b0*/  @!P0 FSEL R9, R9, -INF , !P2 ;  /* 0xff80000009098808 */ /* 0x000fe20005000000 */
[C---:B------:R-:W-:Y:S01]  /*50c0*/  FMUL.FTZ R5, R79.reuse, 1.4426950216293334961 ;  /* 0x3fb8aa3b4f057820 */ /* 0x040fe20000410000 */
[----:B------:R-:W-:Y:S04]  /*50d0*/  FSETP.NEU.FTZ.AND P1, PT, R79, -INF , PT ;  /* 0xff8000004f00780b */ /* 0x000fe80003f3d000 */
[----:B------:R-:W-:Y:S02]  /*50e0*/  FSEL R5, R5, RZ, P1 ;  /* 0x000000ff05057208 */ /* 0x000fe40000800000 */
[-C--:B------:R-:W-:Y:S03]  /*50f0*/  @!P0 ISETP.GE.AND P1, PT, R10, R7.reuse, PT ;  /* 0x000000070a00820c */ /* 0x080fe60003f26270 */
[--C-:B------:R-:W-:Y:S01]  /*5100*/  FFMA.FTZ R4, R4, c[0x0][0x23c], -R5.reuse ;  /* 0x00008f0004047a23 */ /* 0x100fe20000010805 */
[----:B------:R-:W-:Y:S02]  /*5110*/  @!P0 FSEL R8, R8, -INF , !P1 ;  /* 0xff80000008088808 */ /* 0x000fe40004800000 */
[C---:B------:R-:W-:Y:S01]  /*5120*/  FSETP.NEU.FTZ.AND P1, PT, R75.reuse, -INF , PT ;  /* 0xff8000004b00780b */ /* 0x040fe20003f3d000 */
[----:B------:R1:W-:Y:S02]  /*5130*/  MUFU.EX2 R90, R4 ;  /* 0x00000004005a7308 */ /* 0x0003e40000000800 */
[--C-:B------:R-:W-:Y:S08]  /*5140*/  FFMA.FTZ R8, R8, c[0x0][0x23c], -R5.reuse ;  /* 0x00008f0008087a23 */ /* 0x100ff00000010805 */
[----:B------:R2:W-:Y:S01]  /*5150*/  MUFU.EX2 R86, R8 ;  /* 0x0000000800567308 */ /* 0x0005e20000000800 */
[----:B-1----:R-:W-:Y:S05]  /*5160*/  FMUL.FTZ R4, R75, 1.4426950216293334961 ;  /* 0x3fb8aa3b4b047820 */ /* 0x002fea0000410000 */
[----:B------:R-:W-:Y:S02]  /*5170*/  FSEL R4, R4, RZ, P1 ;  /* 0x000000ff04047208 */ /* 0x000fe40000800000 */
[-C--:B------:R-:W-:Y:S02]  /*5180*/  @!P0 ISETP.GE.AND P1, PT, R10, R6.reuse, PT ;  /* 0x000000060a00820c */ /* 0x080fe40003f26270 */
[----:B------:R-:W-:Y:S01]  /*5190*/  @!P0 IADD3 R10, R72, 0x8, RZ ;  /* 0x00000008480a8810 */ /* 0x000fe20007ffe0ff */
[----:B--2---:R-:W-:Y:S02]  /*51a0*/  FFMA.FTZ R8, R73, UR6, R244 ;  /* 0x0000000649087c23 */ /* 0x004fe400080100f4 */
[--C-:B------:R-:W-:Y:S01]  /*51b0*/  FFMA.FTZ R9, R9, c[0x0][0x23c], -R4.reuse ;  /* 0x00008f0009097a23 */ /* 0x100fe20000010804 */
[----:B------:R-:W2:Y:S02]  /*51c0*/  LDL R73, [R1+0x98] ;  /* 0x0000980001497983 */ /* 0x000ea40000100800 */
[----:B------:R-:W-:Y:S01]  /*51d0*/  @!P0 FSEL R8, R8, -INF , !P1 ;  /* 0xff80000008088808 */ /* 0x000fe20004800000 */
[----:B------:R3:W-:Y:S01]  /*51e0*/  MUFU.EX2 R251, R9 ;  /* 0x0000000900fb7308 */ /* 0x0007e20000000800 */
[-C--:B------:R-:W-:Y:S03]  /*51f0*/  @!P0 ISETP.GE.AND P1, PT, R10, R7.reuse, PT ;  /* 0x000000070a00820c */ /* 0x080fe60003f26270 */
[----:B------:R-:W-:Y:S06]  /*5200*/  FFMA.FTZ R8, R8, c[0x0][0x23c], -R4 ;  /* 0x00008f0008087a23 */ /* 0x000fec0000010804 */
[----:B------:R1:W-:Y:S01]  /*5210*/  MUFU.EX2 R249, R8 ;  /* 0x0000000800f97308 */ /* 0x0003e20000000800 */
[----:B---3--:R-:W-:Y:S05]  /*5220*/  FFMA.FTZ R9, R13, UR6, R82 ;  /* 0x000000060d097c23 */ /* 0x008fea0008010052 */
[----:B------:R-:W-:Y:S02]  /*5230*/  @!P0 FSEL R9, R9, -INF , !P1 ;  /* 0xff80000009098808 */ /* 0x000fe40004800000 */
[-C--:B------:R-:W-:Y:S01]  /*5240*/  @!P0 ISETP.GE.AND P1, PT, R11, R7.reuse, PT ;  /* 0x000000070b00820c */ /* 0x080fe20003f26270 */
[----:B-1----:R-:W-:Y:S02]  /*5250*/  FFMA.FTZ R8, R12, UR6, R80 ;  /* 0x000000060c087c23 */ /* 0x002fe40008010050 */
[--C-:B------:R-:W-:Y:S03]  /*5260*/  FFMA.FTZ R9, R9, c[0x0][0x23c], -R5.reuse ;  /* 0x00008f0009097a23 */ /* 0x100fe60000010805 */
[----:B------:R-:W-:Y:S01]  /*5270*/  @!P0 FSEL R8, R8, -INF , !P1 ;  /* 0xff80000008088808 */ /* 0x000fe20004800000 */
[----:B------:R1:W-:Y:S01]  /*5280*/  MUFU.EX2 R85, R9 ;  /* 0x0000000900557308 */ /* 0x0003e20000000800 */
[-C--:B------:R-:W-:Y:S02]  /*5290*/  @!P0 ISETP.GE.AND P1, PT, R10, R6.reuse, PT ;  /* 0x000000060a00820c */ /* 0x080fe40003f26270 */
[----:B------:R-:W-:Y:S01]  /*52a0*/  @!P0 IADD3 R10, R72, 0x10, RZ ;  /* 0x00000010480a8810 */ /* 0x000fe20007ffe0ff */
[----:B------:R-:W-:Y:S06]  /*52b0*/  FFMA.FTZ R8, R8, c[0x0][0x23c], -R5 ;  /* 0x00008f0008087a23 */ /* 0x000fec0000010805 */
[----:B------:R3:W-:Y:S01]  /*52c0*/  MUFU.EX2 R83, R8 ;  /* 0x0000000800537308 */ /* 0x0007e20000000800 */
[----:B-1----:R-:W-:Y:S02]  /*52d0*/  FFMA.FTZ R9, R13, UR6, R99 ;  /* 0x000000060d097c23 */ /* 0x002fe40008010063 */
[----:B------:R-:W4:Y:S03]  /*52e0*/  LDL R13, [R1+0x8c] ;  /* 0x00008c00010d7983 */ /* 0x000f260000100800 */
[----:B------:R-:W-:Y:S02]  /*52f0*/  @!P0 FSEL R9, R9, -INF , !P1 ;  /* 0xff80000009098808 */ /* 0x000fe40004800000 */
[-C--:B------:R-:W-:Y:S02]  /*5300*/  @!P0 ISETP.GE.AND P1, PT, R11, R6.reuse, PT ;  /* 0x000000060b00820c */ /* 0x080fe40003f26270 */
[----:B------:R-:W-:Y:S01]  /*5310*/  @!P0 IADD3 R11, R72, 0x11, RZ ;  /* 0x00000011480b8810 */ /* 0x000fe20007ffe0ff */
[----:B---3--:R-:W-:Y:S02]  /*5320*/  FFMA.FTZ R8, R12, UR6, R98 ;  /* 0x000000060c087c23 */ /* 0x008fe40008010062 */
[----:B------:R-:W3:Y:S01]  /*5330*/  LDL R12, [R1+0x90] ;  /* 0x00009000010c7983 */ /* 0x000ee20000100800 */
[--C-:B------:R-:W-:Y:S02]  /*5340*/  FFMA.FTZ R9, R9, c[0x0][0x23c], -R4.reuse ;  /* 0x00008f0009097a23 */ /* 0x100fe40000010804 */
[----:B------:R-:W-:Y:S02]  /*5350*/  @!P0 FSEL R8, R8, -INF , !P1 ;  /* 0xff80000008088808 */ /* 0x000fe40004800000 */
[----:B------:R1:W-:Y:S01]  /*5360*/  MUFU.EX2 R248, R9 ;  /* 0x0000000900f87308 */ /* 0x0003e20000000800 */
[-C--:B------:R-:W-:Y:S02]  /*5370*/  @!P0 ISETP.GE.AND P1, PT, R10, R7.reuse, PT ;  /* 0x000000070a00820c */ /* 0x080fe40003f26270 */
[----:B------:R-:W-:Y:S07]  /*5380*/  FFMA.FTZ R8, R8, c[0x0][0x23c], -R4 ;  /* 0x00008f0008087a23 */ /* 0x000fee0000010804 */
[----:B------:R1:W1:Y:S02]  /*5390*/  MUFU.EX2 R246, R8 ;  /* 0x0000000800f67308 */ /* 0x0002640000000800 */
[----:B-1----:R-:W-:Y:S05]  /*53a0*/  FFMA.FTZ R9, R15, UR6, R89 ;  /* 0x000000060f097c23 */ /* 0x002fea0008010059 */
[----:B------:R-:W-:Y:S02]  /*53b0*/  @!P0 FSEL R9, R9, -INF , !P1 ;  /* 0xff80000009098808 */ /* 0x000fe40004800000 */
[-C--:B------:R-:W-:Y:S03]  /*53c0*/  @!P0 ISETP.GE.AND P1, PT, R11, R7.reuse, PT ;  /* 0x000000070b00820c */ /* 0x080fe60003f26270 */
[--C-:B------:R-:W-:Y:S02]  /*53d0*/  FFMA.FTZ R9, R9, c[0x0][0x23c], -R5.reuse ;  /* 0x00008f0009097a23 */ /* 0x100fe40000010805 */
[----:B------:R-:W-:Y:S02]  /*53e0*/  FFMA.FTZ R8, R14, UR6, R78 ;  /* 0x000000060e087c23 */ /* 0x000fe4000801004e */
[----:B------:R1:W-:Y:S03]  /*53f0*/  MUFU.EX2 R87, R9 ;  /* 0x0000000900577308 */ /* 0x0003e60000000800 */
[----:B------:R-:W-:Y:S02]  /*5400*/  @!P0 FSEL R8, R8, -INF , !P1 ;  /* 0xff80000008088808 */ /* 0x000fe40004800000 */
[-C--:B------:R-:W-:Y:S02]  /*5410*/  @!P0 ISETP.GE.AND P1, PT, R10, R6.reuse, PT ;  /* 0x000000060a00820c */ /* 0x080fe40003f26270 */
[----:B------:R-:W-:Y:S01]  /*5420*/  @!P0 IADD3 R10, R72, 0x18, RZ ;  /* 0x00000018480a8810 */ /* 0x000fe20007ffe0ff */
[----:B------:R-:W-:Y:S03]  /*5430*/  FFMA.FTZ R8, R8, c[0x0][0x23c], -R5 ;  /* 0x00008f0008087a23 */ /* 0x000fe60000010805 */
[-C--:B------:R-:W-:Y:S01]  /*5440*/  @!P0 ISETP.GE.AND P2, PT, R10, R7.reuse, PT ;  /* 0x000000070a00820c */ /* 0x080fe20003f46270 */
[----:B------:R1:W1:Y:S02]  /*5450*/  MUFU.EX2 R84, R8 ;  /* 0x0000000800547308 */ /* 0x0002640000000800 */
[----:B-1----:R-:W-:Y:S05]  /*5460*/  FFMA.FTZ R9, R15, UR6, R95 ;  /* 0x000000060f097c23 */ /* 0x002fea000801005f */
[----:B------:R-:W-:Y:S02]  /*5470*/  @!P0 FSEL R9, R9, -INF , !P1 ;  /* 0xff80000009098808 */ /* 0x000fe40004800000 */
[----:B------:R-:W-:Y:S02]  /*5480*/  @!P0 ISETP.GE.AND P1, PT, R11, R6, PT ;  /* 0x000000060b00820c */ /* 0x000fe40003f26270 */
[----:B------:R-:W-:Y:S01]  /*5490*/  @!P0 IADD3 R11, R72, 0x19, RZ ;  /* 0x00000019480b8810 */ /* 0x000fe20007ffe0ff */
[----:B------:R-:W-:Y:S01]  /*54a0*/  FFMA.FTZ R9, R9, c[0x0][0x23c], -R4 ;  /* 0x00008f0009097a23 */ /* 0x000fe20000010804 */
[----:B------:R-:W2:Y:S01]  /*54b0*/  LDL R72, [R1+0x94] ;  /* 0x0000940001487983 */ /* 0x000ea20000100800 */
[----:B------:R-:W-:Y:S02]  /*54c0*/  FFMA.FTZ R8, R14, UR6, R94 ;  /* 0x000000060e087c23 */ /* 0x000fe4000801005e */
[----:B------:R-:W-:Y:S03]  /*54d0*/  MUFU.EX2 R250, R9 ;  /* 0x0000000900fa7308 */ /* 0x000fe60000000800 */
[----:B------:R-:W-:Y:S02]  /*54e0*/  @!P0 FSEL R8, R8, -INF , !P1 ;  /* 0xff80000008088808 */ /* 0x000fe40004800000 */
[----:B------:R-:W-:Y:S03]  /*54f0*/  @!P0 ISETP.GE.AND P1, PT, R11, R7, PT ;  /* 0x000000070b00820c */ /* 0x000fe60003f26270 */
[----:B------:R-:W-:Y:S04]  /*5500*/  FFMA.FTZ R8, R8, c[0x0][0x23c], -R4 ;  /* 0x00008f0008087a23 */ /* 0x000fe80000010804 */
[----:B------:R1:W1:Y:S02]  /*5510*/  MUFU.EX2 R247, R8 ;  /* 0x0000000800f77308 */ /* 0x0002640000000800 */
[----:B-1----:R-:W-:Y:S01]  /*5520*/  F2FP.BF16.PACK_AB R8, R246, R248 ;  /* 0x000000f8f608723e */ /* 0x002fe200000010ff */
[----:B----4-:R-:W-:Y:S05]  /*5530*/  FFMA.FTZ R9, R13, UR6, R77 ;  /* 0x000000060d097c23 */ /* 0x010fea000801004d */
[----:B------:R-:W-:Y:S01]  /*5540*/  @!P0 FSEL R9, R9, -INF , !P2 ;  /* 0xff80000009098808 */ /* 0x000fe20005000000 */
[----:B---3--:R-:W-:Y:S04]  /*5550*/  FFMA.FTZ R7, R12, UR6, R76 ;  /* 0x000000060c077c23 */ /* 0x008fe8000801004c */
[--C-:B------:R-:W-:Y:S01]  /*5560*/  FFMA.FTZ R9, R9, c[0x0][0x23c], -R5.reuse ;  /* 0x00008f0009097a23 */ /* 0x100fe20000010805 */
[----:B------:R-:W-:Y:S03]  /*5570*/  @!P0 FSEL R7, R7, -INF , !P1 ;  /* 0xff80000007078808 */ /* 0x000fe60004800000 */
[----:B------:R-:W-:Y:S01]  /*5580*/  MUFU.EX2 R81, R9 ;  /* 0x0000000900517308 */ /* 0x000fe20000000800 */
[-C--:B------:R-:W-:Y:S01]  /*5590*/  @!P0 ISETP.GE.AND P1, PT, R10, R6.reuse, PT ;  /* 0x000000060a00820c */ /* 0x080fe20003f26270 */
[----:B------:R-:W-:Y:S02]  /*55a0*/  FFMA.FTZ R5, R7, c[0x0][0x23c], -R5 ;  /* 0x00008f0007057a23 */ /* 0x000fe40000010805 */
[----:B------:R-:W-:Y:S06]  /*55b0*/  FFMA.FTZ R7, R13, UR6, R93 ;  /* 0x000000060d077c23 */ /* 0x000fec000801005d */
[----:B------:R1:W3:Y:S01]  /*55c0*/  MUFU.EX2 R79, R5 ;  /* 0x00000005004f7308 */ /* 0x0002e20000000800 */
[----:B------:R-:W-:Y:S02]  /*55d0*/  @!P0 FSEL R7, R7, -INF , !P1 ;  /* 0xff80000007078808 */ /* 0x000fe40004800000 */
[----:B------:R-:W-:Y:S02]  /*55e0*/  @!P0 ISETP.GE.AND P1, PT, R11, R6, PT ;  /* 0x000000060b00820c */ /* 0x000fe40003f26270 */
[----:B------:R-:W-:Y:S01]  /*55f0*/  F2FP.BF16.PACK_AB R6, R86, R90 ;  /* 0x0000005a5606723e */ /* 0x000fe200000010ff */
[--C-:B------:R-:W-:Y:S04]  /*5600*/  FFMA.FTZ R7, R7, c[0x0][0x23c], -R4.reuse ;  /* 0x00008f0007077a23 */ /* 0x100fe80000010804 */
[----:B------:R4:W-:Y:S01]  /*5610*/  MUFU.EX2 R97, R7 ;  /* 0x0000000700617308 */ /* 0x0009e20000000800 */
[----:B------:R2:W-:Y:S01]  /*5620*/  STS [R103+0x14000], R6 ;  /* 0x0140000667007388 */ /* 0x0005e20000000800 */
[----:B-1----:R-:W-:Y:S05]  /*5630*/  FFMA.FTZ R5, R12, UR6, R91 ;  /* 0x000000060c057c23 */ /* 0x002fea000801005b */
[----:B------:R-:W-:Y:S02]  /*5640*/  @!P0 FSEL R5, R5, -INF , !P1 ;  /* 0xff80000005058808 */ /* 0x000fe40004800000 */
[----:B--2---:R-:W-:Y:S03]  /*5650*/  IADD3 R74, P0, R73, UR11, RZ ;  /* 0x0000000b494a7c10 */ /* 0x004fe6000ff1e0ff */
[----:B------:R-:W-:Y:S01]  /*5660*/  FFMA.FTZ R4, R5, c[0x0][0x23c], -R4 ;  /* 0x00008f0005047a23 */ /* 0x000fe20000010804 */
[----:B------:R-:W-:Y:S02]  /*5670*/  F2FP.BF16.PACK_AB R5, R249, R251 ;  /* 0x000000fbf905723e */ /* 0x000fe400000010ff */
[----:B----4-:R-:W-:Y:S01]  /*5680*/  F2FP.BF16.PACK_AB R7, R84, R87 ;  /* 0x000000575407723e */ /* 0x010fe200000010ff */
[----:B------:R1:W2:Y:S01]  /*5690*/  MUFU.EX2 R96, R4 ;  /* 0x0000000400607308 */ /* 0x0002a20000000800 */
[----:B------:R-:W-:Y:S01]  /*56a0*/  F2FP.BF16.PACK_AB R6, R247, R250 ;  /* 0x000000faf706723e */ /* 0x000fe200000010ff */
[----:B------:R3:W-:Y:S01]  /*56b0*/  STS [R103+0x14400], R5 ;  /* 0x0144000567007388 */ /* 0x0007e20000000800 */
[----:B-1----:R-:W-:Y:S02]  /*56c0*/  F2FP.BF16.PACK_AB R4, R83, R85 ;  /* 0x000000555304723e */ /* 0x002fe400000010ff */
[----:B------:R-:W-:Y:S02]  /*56d0*/  IADD3.X R75, R72, UR10, RZ, P0, !PT ;  /* 0x0000000a484b7c10 */ /* 0x000fe400087fe4ff */
[----:B---3--:R-:W-:Y:S01]  /*56e0*/  F2FP.BF16.PACK_AB R5, R79, R81 ;  /* 0x000000514f05723e */ /* 0x008fe200000010ff */
[----:B------:R2:W-:Y:S01]  /*56f0*/  STS [R102+0x14000], R4 ;  /* 0x0140000466007388 */ /* 0x0005e20000000800 */
[----:B------:R-:W-:Y:S04]  /*5700*/  PLOP3.LUT P0, PT, PT, PT, UP0, 0x80, 0x0 ;  /* 0x000000000000781c */ /* 0x000fe80003f0f008 */
[----:B------:R-:W-:Y:S05]  /*5710*/  STS [R102+0x14400], R8 ;  /* 0x0144000866007388 */ /* 0x000fea0000000800 */
[----:B------:R-:W-:Y:S05]  /*5720*/  STS [R101+0x14000], R7 ;  /* 0x0140000765007388 */ /* 0x000fea0000000800 */
[----:B------:R-:W-:Y:S05]  /*5730*/  STS [R101+0x14400], R6 ;  /* 0x0144000665007388 */ /* 0x000fea0000000800 */
[----:B------:R-:W-:Y:S01]  /*5740*/  STS [R100+0x14000], R5 ;  /* 0x0140000564007388 */ /* 0x000fe20000000800 */
[----:B--2---:R-:W-:Y:S04]  /*5750*/  F2FP.BF16.PACK_AB R4, R96, R97 ;  /* 0x000000616004723e */ /* 0x004fe800000010ff */
[----:B------:R-:W2:Y:S05]  /*5760*/  LDG.E R73, [R74.64] ;  /* 0x000000044a497981 */ /* 0x000eaa000c1e1900 */
[----:B------:R-:W-:Y:S05]  /*5770*/  STS [R100+0x14400], R4 ;  /* 0x0144000464007388 */ /* 0x000fea0000000800 */
[----:B------:R-:W1:Y:S05]  /*5780*/  LDSM.16.M88.4 R16, [R107+0x6000] ;  /* 0x006000006b10783b */ /* 0x000e6a0000000200 */
[----:B------:R-:W3:Y:S05]  /*5790*/  LDSM.16.M88.4 R68, [R106+0x6000] ;  /* 0x006000006a44783b */ /* 0x000eea0000000200 */
[----:B------:R-:W4:Y:S01]  /*57a0*/  LDG.E R72, [R74.64+0x20] ;  /* 0x000020044a487981 */ /* 0x000f22000c1e1900 */
[C---:B-1----:R-:W-:Y:S08]  /*57b0*/  HMMA.16816.F32.BF16 R4, R16.reuse, R148, RZ ;  /* 0x000000941004723c */ /* 0x042ff000000418ff */
[C---:B------:R-:W-:Y:S08]  /*57c0*/  HMMA.16816.F32.BF16 R8, R16.reuse, R150, RZ ;  /* 0x000000961008723c */ /* 0x040ff000000418ff */
[C---:B------:R-:W-:Y:S08]  /*57d0*/  HMMA.16816.F32.BF16 R12, R16.reuse, R152, RZ ;  /* 0x00000098100c723c */ /* 0x040ff000000418ff */
[----:B------:R-:W-:Y:S08]  /*57e0*/  HMMA.16816.F32.BF16 R16, R16, R154, RZ ;  /* 0x0000009a1010723c */ /* 0x000ff000000418ff */
[C---:B---3--:R-:W-:Y:S08]  /*57f0*/  HMMA.16816.F32.BF16 R4, R68.reuse, R156, R4 ;  /* 0x0000009c4404723c */ /* 0x048ff00000041804 */
        /* <DEDUP_REMOVED lines=33> */
[----:B------:R1:W3:Y:S05]  /*5a10*/  LDSM.16.M88.4 R68, [R107+0xa000] ;  /* 0x00a000006b44783b */ /* 0x0002ea0000000200 */
[----:B-1----:R1:W5:Y:S02]  /*5a20*/  LDL.LU R107, [R1+0xc8] ;  /* 0x0000c800016b7983 */ /* 0x0023640000300800 */
[C---:B---3--:R-:W-:Y:S08]  /*5a30*/  HMMA.16816.F32.BF16 R4, R68.reuse, R212, R4 ;  /* 0x000000d44404723c */ /* 0x048ff00000041804 */
[C---:B------:R-:W-:Y:S08]  /*5a40*/  HMMA.16816.F32.BF16 R8, R68.reuse, R214, R8 ;  /* 0x000000d64408723c */ /* 0x040ff00000041808 */
[C---:B------:R-:W-:Y:S08]  /*5a50*/  HMMA.16816.F32.BF16 R12, R68.reuse, R216, R12 ;  /* 0x000000d8440c723c */ /* 0x040ff0000004180c */
[----:B------:R-:W-:Y:S01]  /*5a60*/  HMMA.16816.F32.BF16 R16, R68, R218, R16 ;  /* 0x000000da4410723c */ /* 0x000fe20000041810 */
[----:B------:R3:W1:Y:S05]  /*5a70*/  LDSM.16.M88.4 R68, [R106+0xa000] ;  /* 0x00a000006a44783b */ /* 0x00066a0000000200 */
[----:B---3--:R3:W5:Y:S02]  /*5a80*/  LDL.LU R106, [R1+0xc4] ;  /* 0x0000c400016a7983 */ /* 0x0087640000300800 */
[C---:B-1----:R-:W-:Y:S08]  /*5a90*/  HMMA.16816.F32.BF16 R4, R68.reuse, R220, R4 ;  /* 0x000000dc4404723c */ /* 0x042ff00000041804 */
[C---:B------:R-:W-:Y:S08]  /*5aa0*/  HMMA.16816.F32.BF16 R8, R68.reuse, R222, R8 ;  /* 0x000000de4408723c */ /* 0x040ff00000041808 */
[C---:B------:R-:W-:Y:S08]  /*5ab0*/  HMMA.16816.F32.BF16 R12, R68.reuse, R224, R12 ;  /* 0x000000e0440c723c */ /* 0x040ff0000004180c */
[----:B------:R-:W-:Y:S01]  /*5ac0*/  HMMA.16816.F32.BF16 R16, R68, R226, R16 ;  /* 0x000000e24410723c */ /* 0x000fe20000041810 */
[----:B------:R1:W2:Y:S05]  /*5ad0*/  LDSM.16.M88.4 R68, [R105+0xa000] ;  /* 0x00a000006944783b */ /* 0x0002aa0000000200 */
[----:B-1----:R3:W5:Y:S02]  /*5ae0*/  LDL.LU R105, [R1+0xc0] ;  /* 0x0000c00001697983 */ /* 0x0027640000300800 */
[C---:B--2---:R-:W-:Y:S08]  /*5af0*/  HMMA.16816.F32.BF16 R4, R68.reuse, R228, R4 ;  /* 0x000000e44404723c */ /* 0x044ff00000041804 */
        /* <DEDUP_REMOVED lines=8> */
[----:B------:R-:W-:Y:S04]  /*5b80*/  HMMA.16816.F32.BF16 R16, R68, R242, R16 ;  /* 0x000000f24410723c */ /* 0x000fe80000041810 */
[C---:B------:R-:W-:Y:S02]  /*5b90*/  FADD.FTZ R4, -R73.reuse, R4 ;  /* 0x0000000449047221 */ /* 0x040fe40000010100 */
[C---:B------:R-:W-:Y:S02]  /*5ba0*/  FADD.FTZ R5, -R73.reuse, R5 ;  /* 0x0000000549057221 */ /* 0x040fe40000010100 */
[----:B------:R-:W-:Y:S04]  /*5bb0*/  FMUL.FTZ R68, R90, R4 ;  /* 0x000000045a447220 */ /* 0x000fe80000410000 */
[----:B------:R-:W-:Y:S02]  /*5bc0*/  FMUL.FTZ R69, R86, R5 ;  /* 0x0000000556457220 */ /* 0x000fe40000410000 */
[----:B------:R-:W-:Y:S02]  /*5bd0*/  FFMA.FTZ R5, -R88, R88, 1 ;  /* 0x3f80000058057423 */ /* 0x000fe40000010158 */
[----:B------:R-:W-:Y:S01]  /*5be0*/  FFMA.FTZ R4, -R92, R92, 1 ;  /* 0x3f8000005c047423 */ /* 0x000fe2000001015c */
[----:B------:R-:W-:Y:S01]  /*5bf0*/  MOV R92, c[0x0][0x22c] ;  /* 0x00008b00005c7a02 */ /* 0x000fe20000000f00 */
        /* <DEDUP_REMOVED lines=27> */
[----:B------:R-:W-:Y:S02]  /*5db0*/  FADD.FTZ R13, -R73, R13 ;  /* 0x0000000d490d7221 */ /* 0x000fe40000010100 */
[----:B------:R-:W-:Y:S02]  /*5dc0*/  FMUL.FTZ R12, R12, R68 ;  /* 0x000000440c0c7220 */ /* 0x000fe40000410000 */
[----:B------:R-:W-:Y:S02]  /*5dd0*/  FMUL.FTZ R5, R16, R69 ;  /* 0x0000004510057220 */ /* 0x000fe40000410000 */
[----:B----4-:R-:W-:Y:S02]  /*5de0*/  FADD.FTZ R4, -R72, R7 ;  /* 0x0000000748047221 */ /* 0x010fe40000010100 */
[----:B------:R-:W-:Y:S01]  /*5df0*/  FMUL.FTZ R73, R84, R13 ;  /* 0x0000000d54497220 */ /* 0x000fe20000410000 */
[----:B------:R-:W-:Y:S01]  /*5e00*/  F2FP.BF16.PACK_AB R7, R5, R12 ;  /* 0x0000000c0507723e */ /* 0x000fe200000010ff */
[----:B------:R-:W-:Y:S02]  /*5e10*/  FFMA.FTZ R13, -R89, R89, 1 ;  /* 0x3f800000590d7423 */ /* 0x000fe40000010159 */
[----:B------:R-:W-:Y:S02]  /*5e20*/  FFMA.FTZ R8, -R78, R78, 1 ;  /* 0x3f8000004e087423 */ /* 0x000fe4000001014e */
[----:B------:R-:W-:Y:S02]  /*5e30*/  FADD.FTZ R6, -R72, R6 ;  /* 0x0000000648067221 */ /* 0x000fe40000010100 */
[----:B------:R-:W-:Y:S02]  /*5e40*/  FMUL.FTZ R12, R249, R4 ;  /* 0x00000004f90c7220 */ /* 0x000fe40000410000 */
[----:B------:R-:W-:Y:S02]  /*5e50*/  FFMA.FTZ R4, -R245, R245, 1 ;  /* 0x3f800000f5047423 */ /* 0x000fe400000101f5 */
[----:B------:R-:W-:Y:S02]  /*5e60*/  FFMA.FTZ R5, -R244, R244, 1 ;  /* 0x3f800000f4057423 */ /* 0x000fe400000101f4 */
[----:B------:R-:W-:Y:S02]  /*5e70*/  FMUL.FTZ R8, R8, c[0x0][0x2ec] ;  /* 0x0000bb0008087a20 */ /* 0x000fe40000410000 */
[----:B------:R-:W-:Y:S02]  /*5e80*/  FMUL.FTZ R13, R13, c[0x0][0x2ec] ;  /* 0x0000bb000d0d7a20 */ /* 0x000fe40000410000 */
[----:B------:R-:W-:Y:S02]  /*5e90*/  FADD.FTZ R16, -R72, R10 ;  /* 0x0000000a48107221 */ /* 0x000fe40000010100 */
[----:B------:R-:W-:Y:S02]  /*5ea0*/  FMUL.FTZ R6, R251, R6 ;  /* 0x00000006fb067220 */ /* 0x000fe40000410000 */
[----:B------:R-:W-:Y:S02]  /*5eb0*/  FMUL.FTZ R10, R4, c[0x0][0x2ec] ;  /* 0x0000bb00040a7a20 */ /* 0x000fe40000410000 */
[----:B------:R-:W-:Y:S02]  /*5ec0*/  FMUL.FTZ R4, R5, c[0x0][0x2ec] ;  /* 0x0000bb0005047a20 */ /* 0x000fe40000410000 */
[----:B------:R-:W-:Y:S02]  /*5ed0*/  FMUL.FTZ R8, R8, R73 ;  /* 0x0000004908087220 */ /* 0x000fe40000410000 */
[----:B------:R-:W-:Y:S02]  /*5ee0*/  FMUL.FTZ R13, R13, R17 ;  /* 0x000000110d0d7220 */ /* 0x000fe40000410000 */
[----:B------:R-:W-:Y:S02]  /*5ef0*/  FMUL.FTZ R10, R10, R6 ;  /* 0x000000060a0a7220 */ /* 0x000fe40000410000 */
[----:B------:R-:W-:Y:S01]  /*5f00*/  FMUL.FTZ R4, R4, R12 ;  /* 0x0000000c04047220 */ /* 0x000fe20000410000 */
[----:B------:R-:W-:Y:S01]  /*5f10*/  F2FP.BF16.PACK_AB R8, R8, R13 ;  /* 0x0000000d0808723e */ /* 0x000fe200000010ff */
[----:B------:R-:W-:Y:S02]  /*5f20*/  FADD.FTZ R13, -R72, R11 ;  /* 0x0000000b480d7221 */ /* 0x000fe40000010100 */
[----:B------:R-:W-:Y:S01]  /*5f30*/  FFMA.FTZ R5, -R99, R99, 1 ;  /* 0x3f80000063057423 */ /* 0x000fe20000010163 */
[----:B------:R-:W-:Y:S01]  /*5f40*/  F2FP.BF16.PACK_AB R4, R4, R10 ;  /* 0x0000000a0404723e */ /* 0x000fe200000010ff */
[----:B------:R-:W-:Y:S02]  /*5f50*/  FFMA.FTZ R6, -R98, R98, 1 ;  /* 0x3f80000062067423 */ /* 0x000fe40000010162 */
[----:B------:R-:W-:Y:S02]  /*5f60*/  FMUL.FTZ R11, R248, R16 ;  /* 0x00000010f80b7220 */ /* 0x000fe40000410000 */
[----:B------:R-:W-:Y:S01]  /*5f70*/  FMUL.FTZ R13, R246, R13 ;  /* 0x0000000df60d7220 */ /* 0x000fe20000410000 */
[----:B------:R1:W-:Y:S01]  /*5f80*/  STS [R103+0x12400], R4 ;  /* 0x0124000467007388 */ /* 0x0003e20000000800 */
[----:B------:R-:W-:Y:S02]  /*5f90*/  FMUL.FTZ R5, R5, c[0x0][0x2ec] ;  /* 0x0000bb0005057a20 */ /* 0x000fe40000410000 */
[----:B------:R-:W-:Y:S02]  /*5fa0*/  FMUL.FTZ R6, R6, c[0x0][0x2ec] ;  /* 0x0000bb0006067a20 */ /* 0x000fe40000410000 */
[----:B------:R-:W-:Y:S01]  /*5fb0*/  FMUL.FTZ R5, R5, R11 ;  /* 0x0000000b05057220 */ /* 0x000fe20000410000 */
[----:B------:R-:W-:Y:S01]  /*5fc0*/  STS [R102+0x12000], R9 ;  /* 0x0120000966007388 */ /* 0x000fe20000000800 */
[----:B------:R-:W-:Y:S02]  /*5fd0*/  FMUL.FTZ R6, R6, R13 ;  /* 0x0000000d06067220 */ /* 0x000fe40000410000 */
[C---:B------:R-:W-:Y:S02]  /*5fe0*/  FADD.FTZ R14, -R72.reuse, R14 ;  /* 0x0000000e480e7221 */ /* 0x040fe40000010100 */
[----:B------:R-:W-:Y:S01]  /*5ff0*/  FADD.FTZ R15, -R72, R15 ;  /* 0x0000000f480f7221 */ /* 0x000fe20000010100 */
[----:B------:R-:W-:Y:S01]  /*6000*/  F2FP.BF16.PACK_AB R6, R6, R5 ;  /* 0x000000050606723e */ /* 0x000fe200000010ff */
[----:B------:R-:W-:Y:S02]  /*6010*/  FFMA.FTZ R11, -R95, R95, 1 ;  /* 0x3f8000005f0b7423 */ /* 0x000fe4000001015f */
[----:B------:R-:W-:Y:S02]  /*6020*/  FFMA.FTZ R10, -R94, R94, 1 ;  /* 0x3f8000005e0a7423 */ /* 0x000fe4000001015e */
[----:B------:R-:W-:Y:S01]  /*6030*/  FMUL.FTZ R16, R250, R14 ;  /* 0x0000000efa107220 */ /* 0x000fe20000410000 */
[----:B------:R2:W-:Y:S01]  /*6040*/  STS [R102+0x12400], R6 ;  /* 0x0124000666007388 */ /* 0x0005e20000000800 */
[----:B------:R-:W-:Y:S02]  /*6050*/  FMUL.FTZ R17, R247, R15 ;  /* 0x0000000ff7117220 */ /* 0x000fe40000410000 */
[----:B------:R-:W-:Y:S02]  /*6060*/  FMUL.FTZ R11, R11, c[0x0][0x2ec] ;  /* 0x0000bb000b0b7a20 */ /* 0x000fe40000410000 */
[----:B------:R-:W-:Y:S01]  /*6070*/  FMUL.FTZ R10, R10, c[0x0][0x2ec] ;  /* 0x0000bb000a0a7a20 */ /* 0x000fe20000410000 */
[----:B------:R-:W-:Y:S01]  /*6080*/  STS [R101+0x12000], R8 ;  /* 0x0120000865007388 */ /* 0x000fe20000000800 */
[----:B------:R-:W-:Y:S02]  /*6090*/  FMUL.FTZ R11, R11, R16 ;  /* 0x000000100b0b7220 */ /* 0x000fe40000410000 */
[----:B------:R-:W-:Y:S02]  /*60a0*/  FMUL.FTZ R10, R10, R17 ;  /* 0x000000110a0a7220 */ /* 0x000fe40000410000 */
[C---:B------:R-:W-:Y:S01]  /*60b0*/  FADD.FTZ R18, -R72.reuse, R18 ;  /* 0x0000001248127221 */ /* 0x040fe20000010100 */
[----:B-1----:R3:W5:Y:S01]  /*60c0*/  LDL.LU R103, [R1+0xb8] ;  /* 0x0000b80001677983 */ /* 0x0027620000300800 */
[----:B------:R-:W-:Y:S01]  /*60d0*/  FADD.FTZ R19, -R72, R19 ;  /* 0x0000001348137221 */ /* 0x000fe20000010100 */
[----:B------:R-:W-:Y:S01]  /*60e0*/  F2FP.BF16.PACK_AB R5, R10, R11 ;  /* 0x0000000b0a05723e */ /* 0x000fe200000010ff */
[----:B------:R-:W-:Y:S02]  /*60f0*/  FFMA.FTZ R12, -R91, R91, 1 ;  /* 0x3f8000005b0c7423 */ /* 0x000fe4000001015b */
[----:B------:R-:W-:Y:S02]  /*6100*/  FFMA.FTZ R13, -R93, R93, 1 ;  /* 0x3f8000005d0d7423 */ /* 0x000fe4000001015d */
[----:B------:R-:W-:Y:S01]  /*6110*/  FMUL.FTZ R14, R97, R18 ;  /* 0x00000012610e7220 */ /* 0x000fe20000410000 */
[----:B------:R-:W-:Y:S01]  /*6120*/  STS [R101+0x12400], R5 ;  /* 0x0124000565007388 */ /* 0x000fe20000000800 */
[----:B------:R-:W-:Y:S02]  /*6130*/  FMUL.FTZ R15, R96, R19 ;  /* 0x00000013600f7220 */ /* 0x000fe40000410000 */
[----:B------:R-:W-:Y:S02]  /*6140*/  FMUL.FTZ R13, R13, c[0x0][0x2ec] ;  /* 0x0000bb000d0d7a20 */ /* 0x000fe40000410000 */
[----:B------:R-:W-:Y:S01]  /*6150*/  FMUL.FTZ R12, R12, c[0x0][0x2ec] ;  /* 0x0000bb000c0c7a20 */ /* 0x000fe20000410000 */
[----:B------:R-:W-:Y:S01]  /*6160*/  STS [R100+0x12000], R7 ;  /* 0x0120000764007388 */ /* 0x000fe20000000800 */
[----:B------:R-:W-:Y:S02]  /*6170*/  FMUL.FTZ R13, R13, R14 ;  /* 0x0000000e0d0d7220 */ /* 0x000fe40000410000 */
[----:B------:R-:W-:Y:S02]  /*6180*/  FMUL.FTZ R12, R12, R15 ;  /* 0x0000000f0c0c7220 */ /* 0x000fe40000410000 */
[----:B--2---:R3:W5:Y:S01]  /*6190*/  LDL.LU R102, [R1+0xb4] ;  /* 0x0000b40001667983 */ /* 0x0047620000300800 */
[----:B------:R-:W-:Y:S02]  /*61a0*/  IMAD R92, R92, c[0x0][0x1c0], RZ ;  /* 0x000070005c5c7a24 */ /* 0x000fe400078e02ff */
[----:B------:R-:W-:Y:S03]  /*61b0*/  F2FP.BF16.PACK_AB R4, R12, R13 ;  /* 0x0000000d0c04723e */ /* 0x000fe600000010ff */
[----:B------:R-:W-:Y:S02]  /*61c0*/  LEA R92, -R92, RZ, 0x6 ;  /* 0x000000ff5c5c7211 */ /* 0x000fe400078e31ff */
[----:B------:R-:W-:Y:S05]  /*61d0*/  STS [R100+0x12400], R4 ;  /* 0x0124000464007388 */ /* 0x000fea0000000800 */
[----:B------:R-:W-:Y:S06]  /*61e0*/  BAR.SYNC.DEFER_BLOCKING 0x0 ;  /* 0x0000000000007b1d */ /* 0x000fec0000010000 */
[----:B------:R-:W-:Y:S05]  /*61f0*/  LDSM.16.MT88.4 R4, [R3+0x14000] ;  /* 0x014000000304783b */ /* 0x000fea0000004200 */
[----:B------:R-:W1:Y:S05]  /*6200*/  LDSM.16.MT88.4 R8, [R0+0x6000] ;  /* 0x006000000008783b */ /* 0x000e6a0000004200 */
[----:B------:R-:W2:Y:S05]  /*6210*/  LDSM.16.MT88.4 R12, [R2+0x14000] ;  /* 0x01400000020c783b */ /* 0x000eaa0000004200 */
[----:B------:R-:W4:Y:S05]  /*6220*/  LDSM.16.MT88.4 R16, [R0+0x8000] ;  /* 0x008000000010783b */ /* 0x000f2a0000004200 */
[----:B------:R-:W3:Y:S05]  /*6230*/  LDSM.16.MT88.4 R68, [R0+0xa000] ;  /* 0x00a000000044783b */ /* 0x000eea0000004200 */
[----:B------:R-:W-:Y:S05]  /*6240*/  LDSM.16.MT88.4 R72, [R3+0x14800] ;  /* 0x014800000348783b */ /* 0x000fea0000004200 */
[----:B------:R-:W3:Y:S05]  /*6250*/  LDSM.16.MT88.4 R76, [R0+0x6800] ;  /* 0x00680000004c783b */ /* 0x000eea0000004200 */
[----:B------:R-:W3:Y:S05]  /*6260*/  LDSM.16.MT88.4 R80, [R2+0x14800] ;  /* 0x014800000250783b */ /* 0x000eea0000004200 */
[----:B------:R-:W3:Y:S01]  /*6270*/  LDSM.16.MT88.4 R84, [R0+0x8800] ;  /* 0x008800000054783b */ /* 0x000ee20000004200 */
[-C--:B-1----:R-:W-:Y:S04]  /*6280*/  HMMA.16816.F32.BF16 R20, R4, R8.reuse, R20 ;  /* 0x000000080414723c */ /* 0x082fe80000041814 */
[----:B------:R-:W-:Y:S05]  /*6290*/  LDSM.16.MT88.4 R88, [R2+0x15800] ;  /* 0x015800000258783b */ /* 0x000fea0000004200 */
[----:B------:R1:W5:Y:S01]  /*62a0*/  LDL.LU R101, [R1+0xb0] ;  /* 0x0000b00001657983 */ /* 0x0003620000300800 */
[C---:B--2---:R-:W-:Y:S04]  /*62b0*/  HMMA.16816.F32.BF16 R24, R12.reuse, R8, R24 ;  /* 0x000000080c18723c */ /* 0x044fe80000041818 */
[----:B------:R1:W5:Y:S04]  /*62c0*/  LDL.LU R100, [R1+0xa8] ;  /* 0x0000a80001647983 */ /* 0x0003680000300800 */
[-C--:B------:R-:W-:Y:S01]  /*62d0*/  HMMA.16816.F32.BF16 R28, R12, R10.reuse, R28 ;  /* 0x0000000a0c1c723c */ /* 0x080fe2000004181c */
[----:B------:R-:W2:Y:S07]  /*62e0*/  LDL.LU.64 R94, [R1+0x30] ;  /* 0x00003000015e7983 */ /* 0x000eae0000300a00 */
[C---:B------:R-:W-:Y:S01]  /*62f0*/  HMMA.16816.F32.BF16 R32, R4.reuse, R10, R32 ;  /* 0x0000000a0420723c */ /* 0x040fe20000041820 */
[----:B------:R-:W1:Y:S07]  /*6300*/  LDSM.16.MT88.4 R8, [R0+0xa800] ;  /* 0x00a800000008783b */ /* 0x000e6e0000004200 */
[-C--:B----4-:R-:W-:Y:S08]  /*6310*/  HMMA.16816.F32.BF16 R36, R4, R16.reuse, R36 ;  /* 0x000000100424723c */ /* 0x090ff00000041824 */
[C---:B------:R-:W-:Y:S08]  /*6320*/  HMMA.16816.F32.BF16 R40, R12.reuse, R16, R40 ;  /* 0x000000100c28723c */ /* 0x040ff00000041828 */
[-C--:B------:R-:W-:Y:S08]  /*6330*/  HMMA.16816.F32.BF16 R44, R12, R18.reuse, R44 ;  /* 0x000000120c2c723c */ /* 0x080ff0000004182c */
[C---:B------:R-:W-:Y:S01]  /*6340*/  HMMA.16816.F32.BF16 R48, R4.reuse, R18, R48 ;  /* 0x000000120430723c */ /* 0x040fe20000041830 */
[----:B------:R-:W-:Y:S07]  /*6350*/  LDSM.16.MT88.4 R16, [R2+0x15000] ;  /* 0x015000000210783b */ /* 0x000fee0000004200 */
[-C--:B---3--:R-:W-:Y:S08]  /*6360*/  HMMA.16816.F32.BF16 R52, R4, R68.reuse, R52 ;  /* 0x000000440434723c */ /* 0x088ff00000041834 */
[C---:B------:R-:W-:Y:S08]  /*6370*/  HMMA.16816.F32.BF16 R56, R12.reuse, R68, R56 ;  /* 0x000000440c38723c */ /* 0x040ff00000041838 */
[-C--:B------:R-:W-:Y:S01]  /*6380*/  HMMA.16816.F32.BF16 R60, R12, R70.reuse, R60 ;  /* 0x000000460c3c723c */ /* 0x080fe2000004183c */
[----:B------:R-:W-:Y:S07]  /*6390*/  LDSM.16.MT88.4 R12, [R0+0x7000] ;  /* 0x00700000000c783b */ /* 0x000fee0000004200 */
[----:B------:R-:W-:Y:S01]  /*63a0*/  HMMA.16816.F32.BF16 R64, R4, R70, R64 ;  /* 0x000000460440723c */ /* 0x000fe20000041840 */
[----:B------:R-:W3:Y:S05]  /*63b0*/  LDSM.16.MT88.4 R4, [R3+0x15000] ;  /* 0x015000000304783b */ /* 0x000eea0000004200 */
[----:B------:R-:W4:Y:S02]  /*63c0*/  LDSM.16.MT88.4 R68, [R0+0x9000] ;  /* 0x009000000044783b */ /* 0x000f240000004200 */
[-C--:B------:R-:W-:Y:S08]  /*63d0*/  HMMA.16816.F32.BF16 R20, R72, R76.reuse, R20 ;  /* 0x0000004c4814723c */ /* 0x080ff00000041814 */
[C---:B------:R-:W-:Y:S08]  /*63e0*/  HMMA.16816.F32.BF16 R24, R80.reuse, R76, R24 ;  /* 0x0000004c5018723c */ /* 0x040ff00000041818 */
        /* <DEDUP_REMOVED lines=13> */
[----:B------:R-:W1:Y:S05]  /*64c0*/  LDSM.16.MT88.4 R8, [R0+0x9800] ;  /* 0x009800000008783b */ /* 0x000e6a0000004200 */
[----:B------:R-:W1:Y:S02]  /*64d0*/  LDSM.16.MT88.4 R72, [R0+0xb800] ;  /* 0x00b800000048783b */ /* 0x000e640000004200 */
[-C--:B---3--:R-:W-:Y:S03]  /*64e0*/  HMMA.16816.F32.BF16 R20, R4, R12.reuse, R20 ;  /* 0x0000000c0414723c */ /* 0x088fe60000041814 */
[----:B------:R-:W-:Y:S05]  /*64f0*/  BAR.SYNC.DEFER_BLOCKING 0x0 ;  /* 0x0000000000007b1d */ /* 0x000fea0000010000 */
[C---:B------:R-:W-:Y:S08]  /*6500*/  HMMA.16816.F32.BF16 R24, R16.reuse, R12, R24 ;  /* 0x0000000c1018723c */ /* 0x040ff00000041818 */
[-C--:B------:R-:W-:Y:S08]  /*6510*/  HMMA.16816.F32.BF16 R28, R16, R14.reuse, R28 ;  /* 0x0000000e101c723c */ /* 0x080ff0000004181c */
[C---:B------:R-:W-:Y:S08]  /*6520*/  HMMA.16816.F32.BF16 R32, R4.reuse, R14, R32 ;  /* 0x0000000e0420723c */ /* 0x040ff00000041820 */
[-C--:B----4-:R-:W-:Y:S08]  /*6530*/  HMMA.16816.F32.BF16 R36, R4, R68.reuse, R36 ;  /* 0x000000440424723c */ /* 0x090ff00000041824 */
[C---:B------:R-:W-:Y:S08]  /*6540*/  HMMA.16816.F32.BF16 R40, R16.reuse, R68, R40 ;  /* 0x000000441028723c */ /* 0x040ff00000041828 */
[-C--:B------:R-:W-:Y:S08]  /*6550*/  HMMA.16816.F32.BF16 R44, R16, R70.reuse, R44 ;  /* 0x00000046102c723c */ /* 0x080ff0000004182c */
[C---:B------:R-:W-:Y:S08]  /*6560*/  HMMA.16816.F32.BF16 R48, R4.reuse, R70, R48 ;  /* 0x000000460430723c */ /* 0x040ff00000041830 */
[-C--:B------:R-:W-:Y:S08]  /*6570*/  HMMA.16816.F32.BF16 R52, R4, R76.reuse, R52 ;  /* 0x0000004c0434723c */ /* 0x080ff00000041834 */
[C---:B------:R-:W-:Y:S08]  /*6580*/  HMMA.16816.F32.BF16 R56, R16.reuse, R76, R56 ;  /* 0x0000004c1038723c */ /* 0x040ff00000041838 */
[-C--:B------:R-:W-:Y:S08]  /*6590*/  HMMA.16816.F32.BF16 R60, R16, R78.reuse, R60 ;  /* 0x0000004e103c723c */ /* 0x080ff0000004183c */
[----:B------:R-:W-:Y:S08]  /*65a0*/  HMMA.16816.F32.BF16 R64, R4, R78, R64 ;  /* 0x0000004e0440723c */ /* 0x000ff00000041840 */
[-C--:B-1----:R-:W-:Y:S08]  /*65b0*/  HMMA.16816.F32.BF16 R20, R80, R84.reuse, R20 ;  /* 0x000000545014723c */ /* 0x082ff00000041814 */
[C---:B------:R-:W-:Y:S08]  /*65c0*/  HMMA.16816.F32.BF16 R24, R88.reuse, R84, R24 ;  /* 0x000000545818723c */ /* 0x040ff00000041818 */
[-C--:B------:R-:W-:Y:S08]  /*65d0*/  HMMA.16816.F32.BF16 R28, R88, R86.reuse, R28 ;  /* 0x00000056581c723c */ /* 0x080ff0000004181c */
[C---:B------:R-:W-:Y:S04]  /*65e0*/  HMMA.16816.F32.BF16 R32, R80.reuse, R86, R32 ;  /* 0x000000565020723c */ /* 0x040fe80000041820 */
[C---:B--2---:R-:W-:Y:S04]  /*65f0*/  LEA R5, P1, R92.reuse, R94, 0x2 ;  /* 0x0000005e5c057211 */ /* 0x044fe800078210ff */
[-C--:B------:R-:W-:Y:S04]  /*6600*/  HMMA.16816.F32.BF16 R36, R80, R8.reuse, R36 ;  /* 0x000000085024723c */ /* 0x080fe80000041824 */
[----:B------:R-:W-:Y:S04]  /*6610*/  LEA.HI.X.SX32 R4, R92, R95, 0x2, P1 ;  /* 0x0000005f5c047211 */ /* 0x000fe800008f16ff */
        /* <DEDUP_REMOVED lines=10> */
[----:B------:R-:W-:Y:S01]  /*66c0*/  HMMA.16816.F32.BF16 R64, R80, R74, R64 ;  /* 0x0000004a5040723c */ /* 0x000fe20000041840 */
[----:B------:R-:W-:-:S07]  /*66d0*/  @!P0 BRA `(.L_x_483) ;  /* 0x0000036000008947 */ /* 0x000fce0003800000 */
        /* <DEDUP_REMOVED lines=54> */
.L_x_483:
        /* <DEDUP_REMOVED lines=418> */
.L_x_484:
        /* <DEDUP_REMOVED lines=172> */
.L_x_486:
        /* <DEDUP_REMOVED lines=18> */
.L_x_487:
        /* <DEDUP_REMOVED lines=55> */
.L_x_489:
[----:B------:R-:W-:Y:S05]  /*93b0*/  BSYNC B0 ;  /* 0x0000000000007941 */ /* 0x000fea0003800000 */
.L_x_488:
        /* <DEDUP_REMOVED lines=19> */
.L_x_491:
[----:B------:R-:W-:Y:S05]  /*94f0*/  BSYNC B0 ;  /* 0x0000000000007941 */ /* 0x000fea0003800000 */
.L_x_490:
        /* <DEDUP_REMOVED lines=29> */
.L_x_493:
[----:B------:R-:W-:Y:S05]  /*96d0*/  BSYNC B0 ;  /* 0x0000000000007941 */ /* 0x000fea0003800000 */
.L_x_492:
        /* <DEDUP_REMOVED lines=16> */
.L_x_466:
[----:B------:R-:W-:Y:S05]  /*97e0*/  BSYNC B1 ;  /* 0x0000000000017941 */ /* 0x000fea0003800000 */
.L_x_452:
        /* <DEDUP_REMOVED lines=11> */
.L_x_494:
[----:B------:R-:W-:Y:S05]  /*98a0*/  EXIT ;  /* 0x000000000000794d */ /* 0x000fea0003800000 */
.L_x_496:
        /* <DEDUP_REMOVED lines=13> */
.L_x_810:


//--------------------- .text._ZN5flash25flash_bwd_dot_do_o_kernelILb0E23Flash_bwd_kernel_traitsILi192ELi64ELi64ELi8ELi4ELi2ELi2ELb1ELb1EN7cutlass10bfloat16_tE19Flash_kernel_traitsILi192ELi64ELi64ELi8ES3_EEEEvNS_16Flash_bwd_paramsE --------------------------
	.section	.text._ZN5flash25flash_bwd_dot_do_o_kernelILb0E23Flash_bwd_kernel_traitsILi192ELi64ELi64ELi8ELi4ELi2ELi2ELb1ELb1EN7cutlass10bfloat16_tE19Flash_kernel_traitsILi192ELi64ELi64ELi8ES3_EEEEvNS_16Flash_bwd_paramsE,"ax",@progbits
	.sectioninfo	@"SHI_REGISTERS=62"
	.align	128
        .global         _ZN5flash25flash_bwd_dot_do_o_kernelILb0E23Flash_bwd_kernel_traitsILi192ELi64ELi64ELi8ELi4ELi2ELi2ELb1ELb1EN7cutlass10bfloat16_tE19Flash_kernel_traitsILi192ELi64ELi64ELi8ES3_EEEEvNS_16Flash_bwd_paramsE
        .type           _ZN5flash25flash_bwd_dot_do_o_kernelILb0E23Flash_bwd_kernel_traitsILi192ELi64ELi64ELi8ELi4ELi2ELi2ELb1ELb1EN7cutlass10bfloat16_tE19Flash_kernel_traitsILi192ELi64ELi64ELi8ES3_EEEEvNS_16Flash_bwd_paramsE,@function
        .size           _ZN5flash25flash_bwd_dot_do_o_kernelILb0E23Flash_bwd_kernel_traitsILi192ELi64ELi64ELi8ELi4ELi2ELi2ELb1ELb1EN7cutlass10bfloat16_tE19Flash_kernel_traitsILi192ELi64ELi64ELi8ES3_EEEEvNS_16Flash_bwd_paramsE,(.L_x_811 - _ZN5flash25flash_bwd_dot_do_o_kernelILb0E23Flash_bwd_kernel_traitsILi192ELi64ELi64ELi8ELi4ELi2ELi2ELb1ELb1EN7cutlass10bfloat16_tE19Flash_kernel_traitsILi192ELi64ELi64ELi8ES3_EEEEvNS_16Flash_bwd_paramsE)
        .other          _ZN5flash25flash_bwd_dot_do_o_kernelILb0E23Flash_bwd_kernel_traitsILi192ELi64ELi64ELi8ELi4ELi2ELi2ELb1ELb1EN7cutlass10bfloat16_tE19Flash_kernel_traitsILi192ELi64ELi64ELi8ES3_EEEEvNS_16Flash_bwd_paramsE,@"STO_CUDA_ENTRY STV_DEFAULT"
_ZN5flash25flash_bwd_dot_do_o_kernelILb0E23Flash_bwd_kernel_traitsILi192ELi64ELi64ELi8ELi4ELi2ELi2ELb1ELb1EN7cutlass10bfloat16_tE19Flash_kernel_traitsILi192ELi64ELi64ELi8ES3_EEEEvNS_16Flash_bwd_paramsE:
.text._ZN5flash25flash_bwd_dot_do_o_kernelILb0E23Flash_bwd_kernel_traitsILi192ELi64ELi64ELi8ELi4ELi2ELi2ELb1ELb1EN7cutlass10bfloat16_tE19Flash_kernel_traitsILi192ELi64ELi64ELi8ES3_EEEEvNS_16Flash_bwd_paramsE:
[----:B------:R-:W-:Y:S02]  /*0000*/  IMAD.MOV.U32 R1, RZ, RZ, c[0x0][0x28] ;  /* 0x00000a00ff017624 */ /* 0x000fe400078e00ff */
[----:B------:R-:W0:Y:S01]  /*0010*/  S2R R6, SR_CTAID.Y ;  /* 0x0000000000067919 */ /* 0x000e220000002600 */
[----:B------:R-:W-:Y:S01]  /*0020*/  ISETP.NE.U32.AND P0, PT, RZ, c[0x0][0x240], PT ;  /* 0x00009000ff007a0c */ /* 0x000fe20003f05070 */
[----:B------:R-:W-:Y:S01]  /*0030*/  IMAD.MOV.U32 R7, RZ, RZ, -0x1 ;  /* 0xffffffffff077424 */ /* 0x000fe200078e00ff */
[----:B------:R-:W-:Y:S02]  /*0040*/  ULDC.64 UR4, c[0x0][0x118] ;  /* 0x0000460000047ab9 */ /* 0x000fe40000000a00 */
[----:B------:R-:W-:-:S13]  /*0050*/  ISETP.NE.AND.EX P0, PT, RZ, c[0x0][0x244], PT, P0 ;  /* 0x00009100ff007a0c */ /* 0x000fda0003f05300 */
[----:B------:R-:W-:Y:S01]  /*0060*/  @P0 MOV R5, 0x4 ;  /* 0x0000000400050802 */ /* 0x000fe20000000f00 */
[----:B------:R-:W-:Y:S01]  /*0070*/  @P0 IMAD.MOV.U32 R3, RZ, RZ, 0x4 ;  /* 0x00000004ff030424 */ /* 0x000fe200078e00ff */
[----:B0-----:R-:W-:-:S03]  /*0080*/  @P0 IADD3 R4, R6, 0x1, RZ ;  /* 0x0000000106040810 */ /* 0x001fc60007ffe0ff */
[----:B------:R-:W-:-:S04]  /*0090*/  @P0 IMAD.WIDE R2, R6, R3, c[0x0][0x240] ;  /* 0x0000900006020625 */ /* 0x000fc800078e0203 */
[----:B------:R-:W-:Y:S01]  /*00a0*/  @P0 IMAD.WIDE R4, R4, R5, c[0x0][0x240] ;  /* 0x0000900004040625 */ /* 0x000fe200078e0205 */
[----:B------:R-:W2:Y:S05]  /*00b0*/  @P0 LDG.E R7, [R2.64] ;  /* 0x0000000402070981 */ /* 0x000eaa000c1e1900 */
[----:B------:R-:W2:Y:S04]  /*00c0*/  @P0 LDG.E R4, [R4.64] ;  /* 0x0000000404040981 */ /* 0x000ea8000c1e1900 */
[----:B------:R-:W0:Y:S02]  /*00d0*/  S2R R9, SR_CTAID.X ;  /* 0x0000000000097919 */ /* 0x000e240000002500 */
[----:B0-----:R-:W-:Y:S01]  /*00e0*/  SHF.L.U32 R9, R9, 0x6, RZ ;  /* 0x0000000609097819 */ /* 0x001fe200000006ff */
[----:B--2---:R-:W-:-:S02]  /*00f0*/  @P0 IMAD.IADD R8, R4, 0x1, -R7 ;  /* 0x0000000104080824 */ /* 0x004fc400078e0a07 */
[----:B------:R-:W-:-:S05]  /*0100*/  @!P0 IMAD.MOV.U32 R8, RZ, RZ, c[0x0][0x214] ;  /* 0x00008500ff088624 */ /* 0x000fca00078e00ff */
[----:B------:R-:W-:-:S13]  /*0110*/  ISETP.GT.AND P0, PT, R8, R9, PT ;  /* 0x000000090800720c */ /* 0x000fda0003f04270 */
[----:B------:R-:W-:Y:S05]  /*0120*/  @!P0 EXIT ;  /* 0x000000000000894d */ /* 0x000fea0003800000 */
[C---:B------:R-:W-:Y:S01]  /*0130*/  ISETP.NE.AND P1, PT, R7.reuse, -0x1, PT ;  /* 0xffffffff0700780c */ /* 0x040fe20003f25270 */
[----:B------:R-:W0:Y:S01]  /*0140*/  S2R R11, SR_CTAID.Z ;  /* 0x00000000000b7919 */ /* 0x000e220000002700 */
[----:B------:R-:W-:Y:S02]  /*0150*/  ULDC.U8 UR6, c[0x0][0x328] ;  /* 0x0000ca0000067ab9 */ /* 0x000fe40000000000 */
[----:B------:R-:W-:Y:S01]  /*0160*/  ISETP.NE.AND P0, PT, RZ, UR6, PT ;  /* 0x00000006ff007c0c */ /* 0x000fe2000bf05270 */
[----:B------:R-:W1:Y:S08]  /*0170*/  S2R R0, SR_TID.X ;  /* 0x0000000000007919 */ /* 0x000e700000002100 */
[----:B------:R-:W-:Y:S01]  /*0180*/  @P1 IMAD.WIDE.U32 R2, R7, c[0x0][0x370], RZ ;  /* 0x0000dc0007021a25 */ /* 0x000fe200078e00ff */
[----:B------:R-:W-:-:S02]  /*0190*/  @!P1 SHF.R.S32.HI R4, RZ, 0x1f, R6 ;  /* 0x0000001fff049819 */ /* 0x000fc40000011406 */
[----:B------:R-:W-:Y:S01]  /*01a0*/  @!P1 SHF.R.S32.HI R19, RZ, 0x1f, R6 ;  /* 0x0000001fff139819 */ /* 0x000fe20000011406 */
[C---:B------:R-:W-:Y:S02]  /*01b0*/  @P1 IMAD R15, R7.reuse, c[0x0][0x374], R3 ;  /* 0x0000dd00070f1a24 */ /* 0x040fe400078e0203 */
[----:B------:R-:W-:Y:S02]  /*01c0*/  @P1 IMAD.MOV.U32 R29, RZ, RZ, R2 ;  /* 0x000000ffff1d1224 */ /* 0x000fe400078e0002 */
[----:B------:R-:W-:-:S04]  /*01d0*/  @P1 IMAD.WIDE.U32 R2, R7, c[0x0][0x1e8], RZ ;  /* 0x00007a0007021a25 */ /* 0x000fc800078e00ff */
[----:B------:R-:W-:Y:S01]  /*01e0*/  @!P1 IMAD R5, R4, c[0x0][0x368], RZ ;  /* 0x0000da0004059a24 */ /* 0x000fe200078e02ff */
[----:B------:R-:W-:Y:S01]  /*01f0*/  @P1 MOV R53, R2 ;  /* 0x0000000200351202 */ /* 0x000fe20000000f00 */
[----:B------:R-:W-:Y:S02]  /*0200*/  @!P1 IMAD R19, R19, c[0x0][0x1e0], RZ ;  /* 0x0000780013139a24 */ /* 0x000fe400078e02ff */
[----:B------:R-:W-:Y:S02]  /*0210*/  @P1 IMAD R13, R7, c[0x0][0x1ec], R3 ;  /* 0x00007b00070d1a24 */ /* 0x000fe400078e0203 */
[C---:B------:R-:W-:Y:S02]  /*0220*/  @!P1 IMAD R17, R6.reuse, c[0x0][0x36c], R5 ;  /* 0x0000db0006119a24 */ /* 0x040fe400078e0205 */
[----:B------:R-:W-:-:S04]  /*0230*/  @!P1 IMAD.WIDE.U32 R2, R6, c[0x0][0x368], RZ ;  /* 0x0000da0006029a25 */ /* 0x000fc800078e00ff */
[----:B------:R-:W-:Y:S01]  /*0240*/  @!P1 IMAD.WIDE.U32 R4, R6, c[0x0][0x1e0], RZ ;  /* 0x0000780006049a25 */ /* 0x000fe200078e00ff */
[----:B------:R-:W-:-:S03]  /*0250*/  @!P1 IADD3 R15, R3, R17, RZ ;  /* 0x00000011030f9210 */ /* 0x000fc60007ffe0ff */
[----:B------:R-:W-:Y:S02]  /*0260*/  @!P1 IMAD R19, R6, c[0x0][0x1e4], R19 ;  /* 0x0000790006139a24 */ /* 0x000fe400078e0213 */
[----:B------:R-:W-:Y:S02]  /*0270*/  @!P1 IMAD.MOV.U32 R29, RZ, RZ, R2 ;  /* 0x000000ffff1d9224 */ /* 0x000fe400078e0002 */
[----:B------:R-:W-:Y:S01]  /*0280*/  @!P1 IMAD.MOV.U32 R53, RZ, RZ, R4 ;  /* 0x000000ffff359224 */ /* 0x000fe200078e0004 */
[----:B------:R-:W-:Y:S01]  /*0290*/  @!P1 IADD3 R13, R5, R19, RZ ;  /* 0x00000013050d9210 */ /* 0x000fe20007ffe0ff */
[----:B------:R-:W-:Y:S05]  /*02a0*/  @!P0 BRA `(.L_x_497) ;  /* 0x0000007000008947 */ /* 0x000fea0003800000 */
[----:B01----:R-:W-:Y:S01]  /*02b0*/  MOV R5, c[0x0][0x210] ;  /* 0x0000840000057a02 */ /* 0x003fe20000000f00 */
[C---:B------:R-:W-:Y:S02]  /*02c0*/  @!P1 IMAD R7, R6.reuse, c[0x0][0x224], RZ ;  /* 0x0000890006079a24 */ /* 0x040fe400078e02ff */
[----:B------:R-:W-:Y:S02]  /*02d0*/  IMAD.MOV.U32 R2, RZ, RZ, 0x80 ;  /* 0x00000080ff027424 */ /* 0x000fe400078e00ff */
[----:B------:R-:W-:-:S02]  /*02e0*/  IMAD R3, R6, 0x80, R7 ;  /* 0x0000008006037824 */ /* 0x000fc400078e0207 */
[----:B------:R-:W-:-:S04]  /*02f0*/  IMAD R2, R2, R5, c[0x0][0x234] ;  /* 0x00008d0002027624 */ /* 0x000fc800078e0205 */
[----:B------:R-:W-:Y:S01]  /*0300*/  IMAD R2, R2, R11, R3 ;  /* 0x0000000b02027224 */ /* 0x000fe200078e0203 */
[----:B------:R-:W-:Y:S05]  /*0310*/  BRA `(.L_x_498) ;  /* 0x0000002000007947 */ /* 0x000fea0003800000 */
.L_x_497:
[----:B01----:R-:W-:-:S04]  /*0320*/  IMAD R2, R6, c[0x0][0x1c0], R11 ;  /* 0x0000700006027a24 */ /* 0x003fc800078e020b */
[----:B------:R-:W-:Y:S02]  /*0330*/  IMAD R2, R2, c[0x0][0x224], RZ ;  /* 0x0000890002027a24 */ /* 0x000fe400078e02ff */
.L_x_498:
[----:B------:R-:W-:Y:S01]  /*0340*/  SHF.R.S32.HI R3, RZ, 0x1f, R0 ;  /* 0x0000001fff037819 */ /* 0x000fe20000011400 */
[--C-:B------:R-:W-:Y:S01]  /*0350*/  IMAD.IADD R8, R8, 0x1, -R9.reuse ;  /* 0x0000000108087824 */ /* 0x100fe200078e0a09 */
[----:B------:R-:W-:Y:S01]  /*0360*/  SHF.R.S32.HI R4, RZ, 0x1f, R9 ;  /* 0x0000001fff047819 */ /* 0x000fe20000011409 */
[----:B------:R-:W-:Y:S01]  /*0370*/  BSSY B0, `(.L_x_499) ;  /* 0x000003a000007945 */ /* 0x000fe20003800000 */
[-C--:B------:R-:W-:Y:S01]  /*0380*/  LEA.HI R59, R3, R0.reuse, RZ, 0x3 ;  /* 0x00000000033b7211 */ /* 0x080fe200078f18ff */
[----:B------:R-:W-:Y:S01]  /*0390*/  CS2R R18, SRZ ;  /* 0x0000000000127805 */ /* 0x000fe2000001ff00 */
[----:B------:R-:W-:Y:S01]  /*03a0*/  SHF.R.S32.HI R10, RZ, 0x1f, R11 ;  /* 0x0000001fff0a7819 */ /* 0x000fe2000001140b */
[C---:B------:R-:W-:Y:S01]  /*03b0*/  IMAD R12, R4.reuse, c[0x0][0x1e8], RZ ;  /* 0x00007a00040c7a24 */ /* 0x040fe200078e02ff */
[----:B------:R-:W-:Y:S01]  /*03c0*/  LOP3.LUT R3, R59, 0x1ffffff8, RZ, 0xc0, !PT ;  /* 0x1ffffff83b037812 */ /* 0x000fe200078ec0ff */
[----:B------:R-:W-:Y:S01]  /*03d0*/  CS2R R16, SRZ ;  /* 0x0000000000107805 */ /* 0x000fe2000001ff00 */
[----:B------:R-:W-:Y:S01]  /*03e0*/  SHF.R.S32.HI R59, RZ, 0x3, R59 ;  /* 0x00000003ff3b7819 */ /* 0x000fe2000001143b */
[----:B------:R-:W-:Y:S01]  /*03f0*/  IMAD R12, R9, c[0x0][0x1ec], R12 ;  /* 0x00007b00090c7a24 */ /* 0x000fe200078e020c */
[----:B------:R-:W-:Y:S01]  /*0400*/  IADD3 R3, -R3, R0, RZ ;  /* 0x0000000003037210 */ /* 0x000fe20007ffe1ff */
[----:B------:R-:W-:Y:S01]  /*0410*/  CS2R R26, SRZ ;  /* 0x00000000001a7805 */ /* 0x000fe2000001ff00 */
[----:B------:R-:W-:Y:S01]  /*0420*/  CS2R R22, SRZ ;  /* 0x0000000000167805 */ /* 0x000fe2000001ff00 */
[----:B------:R-:W-:Y:S01]  /*0430*/  CS2R R20, SRZ ;  /* 0x0000000000147805 */ /* 0x000fe2000001ff00 */
[----:B------:R-:W-:Y:S01]  /*0440*/  CS2R R24, SRZ ;  /* 0x0000000000187805 */ /* 0x000fe2000001ff00 */
[----:B------:R-:W-:Y:S01]  /*0450*/  IMAD.SHL.U32 R54, R3, 0x8, RZ ;  /* 0x0000000803367824 */ /* 0x000fe200078e00ff */
[----:B------:R-:W-:Y:S01]  /*0460*/  IADD3 R3, R9, R2, RZ ;  /* 0x0000000209037210 */ /* 0x000fe20007ffe0ff */
[----:B------:R-:W-:-:S03]  /*0470*/  IMAD R2, R4, c[0x0][0x370], RZ ;  /* 0x0000dc0004027a24 */ /* 0x000fc600078e02ff */
[----:B------:R-:W-:Y:S01]  /*0480*/  SHF.R.S32.HI R55, RZ, 0x1f, R54 ;  /* 0x0000001fff377819 */ /* 0x000fe20000011436 */
[----:B------:R-:W-:Y:S01]  /*0490*/  IMAD R2, R9, c[0x0][0x374], R2 ;  /* 0x0000dd0009027a24 */ /* 0x000fe200078e0202 */
[----:B------:R-:W-:-:S03]  /*04a0*/  IADD3 R58, R54, 0x40, RZ ;  /* 0x00000040363a7810 */ /* 0x000fc60007ffe0ff */
[----:B------:R-:W-:-:S04]  /*04b0*/  IMAD.WIDE.U32 R4, R9, c[0x0][0x370], R54 ;  /* 0x0000dc0009047a25 */ /* 0x000fc800078e0036 */
[----:B------:R-:W-:Y:S01]  /*04c0*/  IMAD.WIDE.U32 R6, R9, c[0x0][0x1e8], R54 ;  /* 0x00007a0009067a25 */ /* 0x000fe200078e0036 */
[----:B------:R-:W-:-:S03]  /*04d0*/  IADD3 R28, P0, R29, R4, RZ ;  /* 0x000000041d1c7210 */ /* 0x000fc60007f1e0ff */
[C---:B------:R-:W-:Y:S01]  /*04e0*/  IMAD R4, R10.reuse, c[0x0][0x378], RZ ;  /* 0x0000de000a047a24 */ /* 0x040fe200078e02ff */
[----:B------:R-:W-:Y:S01]  /*04f0*/  IADD3.X R29, R15, R5, R2, P0, !PT ;  /* 0x000000050f1d7210 */ /* 0x000fe200007fe402 */
[----:B------:R-:W-:Y:S01]  /*0500*/  IMAD R10, R10, c[0x0][0x1f0], RZ ;  /* 0x00007c000a0a7a24 */ /* 0x000fe200078e02ff */
[----:B------:R-:W-:Y:S01]  /*0510*/  ISETP.GE.AND P0, PT, R59, R8, PT ;  /* 0x000000083b00720c */ /* 0x000fe20003f06270 */
[----:B------:R-:W-:Y:S01]  /*0520*/  IMAD R31, R11, c[0x0][0x37c], R4 ;  /* 0x0000df000b1f7a24 */ /* 0x000fe200078e0204 */
[----:B------:R-:W-:Y:S01]  /*0530*/  IADD3 R52, P1, R53, R6, RZ ;  /* 0x0000000635347210 */ /* 0x000fe20007f3e0ff */
[----:B------:R-:W-:Y:S01]  /*0540*/  IMAD.WIDE.U32 R28, R11, c[0x0][0x378], R28 ;  /* 0x0000de000b1c7a25 */ /* 0x000fe200078e001c */
[----:B------:R-:W-:Y:S01]  /*0550*/  IADD3 R2, R59, 0x20, RZ ;  /* 0x000000203b027810 */ /* 0x000fe20007ffe0ff */
[----:B------:R-:W-:Y:S01]  /*0560*/  CS2R R14, SRZ ;  /* 0x00000000000e7805 */ /* 0x000fe2000001ff00 */
[----:B------:R-:W-:Y:S01]  /*0570*/  IADD3.X R53, R13, R7, R12, P1, !PT ;  /* 0x000000070d357210 */ /* 0x000fe20000ffe40c */
[C---:B------:R-:W-:Y:S01]  /*0580*/  IMAD R57, R11.reuse, c[0x0][0x1f4], R10 ;  /* 0x00007d000b397a24 */ /* 0x040fe200078e020a */
[----:B------:R-:W-:Y:S01]  /*0590*/  ISETP.GE.AND P1, PT, R2, R8, PT ;  /* 0x000000080200720c */ /* 0x000fe20003f26270 */
[----:B------:R-:W-:Y:S01]  /*05a0*/  CS2R R6, SRZ ;  /* 0x0000000000067805 */ /* 0x000fe2000001ff00 */
[----:B------:R-:W-:Y:S01]  /*05b0*/  CS2R R4, SRZ ;  /* 0x0000000000047805 */ /* 0x000fe2000001ff00 */
[----:B------:R-:W-:Y:S01]  /*05c0*/  IMAD.WIDE.U32 R52, R11, c[0x0][0x1f0], R52 ;  /* 0x00007c000b347a25 */ /* 0x000fe200078e0034 */
[----:B------:R-:W-:Y:S01]  /*05d0*/  CS2R R8, SRZ ;  /* 0x0000000000087805 */ /* 0x000fe2000001ff00 */
[----:B------:R-:W-:Y:S01]  /*05e0*/  CS2R R10, SRZ ;  /* 0x00000000000a7805 */ /* 0x000fe2000001ff00 */
[----:B------:R-:W-:Y:S01]  /*05f0*/  CS2R R12, SRZ ;  /* 0x00000000000c7805 */ /* 0x000fe2000001ff00 */
[----:B------:R-:W-:-:S02]  /*0600*/  SHF.R.S32.HI R2, RZ, 0x1f, R59 ;  /* 0x0000001fff027819 */ /* 0x000fc4000001143b */
[----:B------:R-:W-:Y:S01]  /*0610*/  IADD3 R31, R29, R31, RZ ;  /* 0x0000001f1d1f7210 */ /* 0x000fe20007ffe0ff */
[----:B------:R-:W-:Y:S05]  /*0620*/  @P0 BRA `(.L_x_500) ;  /* 0x000000e000000947 */ /* 0x000fea0003800000 */
[----:B------:R-:W-:Y:S01]  /*0630*/  IMAD R34, R2, c[0x0][0x370], RZ ;  /* 0x0000dc0002227a24 */ /* 0x000fe200078e02ff */
[C---:B------:R-:W-:Y:S01]  /*0640*/  IADD3 R36, R54.reuse, 0x80, RZ ;  /* 0x0000008036247810 */ /* 0x040fe20007ffe0ff */
[----:B------:R-:W-:Y:S01]  /*0650*/  IMAD.MOV.U32 R30, RZ, RZ, R28 ;  /* 0x000000ffff1e7224 */ /* 0x000fe200078e001c */
[----:B------:R-:W-:Y:S01]  /*0660*/  ISETP.GE.AND P2, PT, R54, c[0x0][0x220], PT ;  /* 0x0000880036007a0c */ /* 0x000fe20003f46270 */
[C---:B------:R-:W-:Y:S01]  /*0670*/  IMAD R35, R59.reuse, c[0x0][0x374], R34 ;  /* 0x0000dd003b237a24 */ /* 0x040fe200078e0222 */
[----:B------:R-:W-:Y:S01]  /*0680*/  ISETP.GE.AND P4, PT, R36, c[0x0][0x220], PT ;  /* 0x0000880024007a0c */ /* 0x000fe20003f86270 */
[----:B------:R-:W-:Y:S01]  /*0690*/  IMAD.WIDE.U32 R32, R59, c[0x0][0x370], R30 ;  /* 0x0000dc003b207a25 */ /* 0x000fe200078e001e */
[----:B------:R-:W-:-:S04]  /*06a0*/  ISETP.GE.AND P3, PT, R58, c[0x0][0x220], PT ;  /* 0x000088003a007a0c */ /* 0x000fc80003f66270 */
[----:B------:R-:W-:Y:S02]  /*06b0*/  IADD3 R33, R33, R35, RZ ;  /* 0x0000002321217210 */ /* 0x000fe40007ffe0ff */
[----:B------:R-:W-:-:S04]  /*06c0*/  LEA R34, P5, R32, c[0x0][0x330], 0x1 ;  /* 0x0000cc0020227a11 */ /* 0x000fc800078a08ff */
[----:B------:R-:W-:-:S05]  /*06d0*/  LEA.HI.X R35, R32, c[0x0][0x334], R33, 0x1, P5 ;  /* 0x0000cd0020237a11 */ /* 0x000fca00028f0c21 */
[----:B------:R0:W5:Y:S04]  /*06e0*/  @!P2 LDG.E.128 R8, [R34.64] ;  /* 0x000000042208a981 */ /* 0x000168000c1e1d00 */
[----:B------:R0:W5:Y:S04]  /*06f0*/  @!P3 LDG.E.128 R4, [R34.64+0x80] ;  /* 0x000080042204b981 */ /* 0x000168000c1e1d00 */
[----:B------:R0:W5:Y:S02]  /*0700*/  @!P4 LDG.E.128 R20, [R34.64+0x100] ;  /* 0x000100042214c981 */ /* 0x000164000c1e1d00 */
.L_x_500:
[----:B------:R-:W-:Y:S05]  /*0710*/  BSYNC B0 ;  /* 0x0000000000007941 */ /* 0x000fea0003800000 */
.L_x_499:
[----:B------:R-:W-:Y:S01]  /*0720*/  BSSY B0, `(.L_x_501) ;  /* 0x0000012000007945 */ /* 0x000fe20003800000 */
[----:B------:R-:W-:Y:S05]  /*0730*/  @P1 BRA `(.L_x_502) ;  /* 0x0000010000001947 */ /* 0x000fea0003800000 */
[----:B------:R-:W-:Y:S02]  /*0740*/  IADD3 R33, P2, R59, 0x20, RZ ;  /* 0x000000203b217810 */ /* 0x000fe40007f5e0ff */
[----:B------:R-:W-:-:S02]  /*0750*/  IADD3 R32, R54, 0x80, RZ ;  /* 0x0000008036207810 */ /* 0x000fc40007ffe0ff */
[----:B------:R-:W-:Y:S01]  /*0760*/  ISETP.GE.AND P3, PT, R54, c[0x0][0x220], PT ;  /* 0x0000880036007a0c */ /* 0x000fe20003f66270 */
[----:B------:R-:W-:Y:S01]  /*0770*/  IMAD.X R29, RZ, RZ, R2, P2 ;  /* 0x000000ffff1d7224 */ /* 0x000fe200010e0602 */
[----:B------:R-:W-:Y:S02]  /*0780*/  ISETP.GE.AND P5, PT, R32, c[0x0][0x220], PT ;  /* 0x0000880020007a0c */ /* 0x000fe40003fa6270 */
[----:B------:R-:W-:Y:S01]  /*0790*/  ISETP.GE.AND P4, PT, R58, c[0x0][0x220], PT ;  /* 0x000088003a007a0c */ /* 0x000fe20003f86270 */
[----:B------:R-:W-:Y:S01]  /*07a0*/  IMAD R30, R29, c[0x0][0x370], RZ ;  /* 0x0000dc001d1e7a24 */ /* 0x000fe200078e02ff */
[----:B------:R-:W-:-:S05]  /*07b0*/  MOV R29, R31 ;  /* 0x0000001f001d7202 */ /* 0x000fca0000000f00 */
[----:B------:R-:W-:-:S04]  /*07c0*/  IMAD.WIDE.U32 R28, R33, c[0x0][0x370], R28 ;  /* 0x0000dc00211c7a25 */ /* 0x000fc800078e001c */
[----:B------:R-:W-:Y:S01]  /*07d0*/  IMAD R33, R33, c[0x0][0x374], R30 ;  /* 0x0000dd0021217a24 */ /* 0x000fe200078e021e */
[----:B------:R-:W-:-:S03]  /*07e0*/  LEA R30, P2, R28, c[0x0][0x330], 0x1 ;  /* 0x0000cc001c1e7a11 */ /* 0x000fc600078408ff */
[----:B------:R-:W-:-:S05]  /*07f0*/  IMAD.IADD R29, R29, 0x1, R33 ;  /* 0x000000011d1d7824 */ /* 0x000fca00078e0221 */
[----:B------:R-:W-:-:S05]  /*0800*/  LEA.HI.X R31, R28, c[0x0][0x334], R29, 0x1, P2 ;  /* 0x0000cd001c1f7a11 */ /* 0x000fca00010f0c1d */
[----:B------:R1:W5:Y:S04]  /*0810*/  @!P3 LDG.E.128 R16, [R30.64] ;  /* 0x000000041e10b981 */ /* 0x000368000c1e1d00 */
[----:B------:R1:W5:Y:S04]  /*0820*/  @!P4 LDG.E.128 R12, [R30.64+0x80] ;  /* 0x000080041e0cc981 */ /* 0x000368000c1e1d00 */
[----:B------:R1:W5:Y:S02]  /*0830*/  @!P5 LDG.E.128 R24, [R30.64+0x100] ;  /* 0x000100041e18d981 */ /* 0x000364000c1e1d00 */
.L_x_502:
[----:B------:R-:W-:Y:S05]  /*0840*/  BSYNC B0 ;  /* 0x0000000000007941 */ /* 0x000fea0003800000 */
.L_x_501:
[----:B------:R-:W-:Y:S01]  /*0850*/  BSSY B0, `(.L_x_503) ;  /* 0x0000019000007945 */ /* 0x000fe20003800000 */
[----:B------:R-:W-:Y:S01]  /*0860*/  HFMA2.MMA R46, -RZ, RZ, 0, 0 ;  /* 0x00000000ff2e7435 */ /* 0x000fe200000001ff */
[----:B------:R-:W-:Y:S01]  /*0870*/  CS2R R42, SRZ ;  /* 0x00000000002a7805 */ /* 0x000fe2000001ff00 */
[----:B-1----:R-:W-:Y:S01]  /*0880*/  CS2R R30, SRZ ;  /* 0x00000000001e7805 */ /* 0x002fe2000001ff00 */
[----:B------:R-:W-:Y:S01]  /*0890*/  CS2R R28, SRZ ;  /* 0x00000000001c7805 */ /* 0x000fe2000001ff00 */
[----:B0-----:R-:W-:Y:S01]  /*08a0*/  CS2R R34, SRZ ;  /* 0x0000000000227805 */ /* 0x001fe2000001ff00 */
[----:B------:R-:W-:Y:S01]  /*08b0*/  CS2R R32, SRZ ;  /* 0x0000000000207805 */ /* 0x000fe2000001ff00 */
[----:B------:R-:W-:Y:S01]  /*08c0*/  CS2R R38, SRZ ;  /* 0x0000000000267805 */ /* 0x000fe2000001ff00 */
[----:B------:R-:W-:Y:S01]  /*08d0*/  CS2R R36, SRZ ;  /* 0x0000000000247805 */ /* 0x000fe2000001ff00 */
[----:B------:R-:W-:Y:S01]  /*08e0*/  IMAD.IADD R57, R53, 0x1, R57 ;  /* 0x0000000135397824 */ /* 0x000fe200078e0239 */
[----:B------:R-:W-:Y:S05]  /*08f0*/  @P0 BRA `(.L_x_504) ;  /* 0x000000e000000947 */ /* 0x000fea0003800000 */
[----:B------:R-:W-:Y:S01]  /*0900*/  MOV R56, R52 ;  /* 0x0000003400387202 */ /* 0x000fe20000000f00 */
[----:B------:R-:W-:Y:S01]  /*0910*/  IMAD R44, R2, c[0x0][0x1e8], RZ ;  /* 0x00007a00022c7a24 */ /* 0x000fe200078e02ff */
[----:B------:R-:W-:-:S02]  /*0920*/  IADD3 R47, R54, 0x80, RZ ;  /* 0x00000080362f7810 */ /* 0x000fc40007ffe0ff */
[----:B------:R-:W-:Y:S01]  /*0930*/  ISETP.GE.AND P2, PT, R54, c[0x0][0x220], PT ;  /* 0x0000880036007a0c */ /* 0x000fe20003f46270 */
[----:B------:R-:W-:Y:S01]  /*0940*/  IMAD.WIDE.U32 R40, R59, c[0x0][0x1e8], R56 ;  /* 0x00007a003b287a25 */ /* 0x000fe200078e0038 */
[----:B------:R-:W-:Y:S02]  /*0950*/  ISETP.GE.AND P4, PT, R47, c[0x0][0x220], PT ;  /* 0x000088002f007a0c */ /* 0x000fe40003f86270 */
[----:B------:R-:W-:Y:S01]  /*0960*/  ISETP.GE.AND P3, PT, R58, c[0x0][0x220], PT ;  /* 0x000088003a007a0c */ /* 0x000fe20003f66270 */
[----:B------:R-:W-:Y:S01]  /*0970*/  IMAD R45, R59, c[0x0][0x1ec], R44 ;  /* 0x00007b003b2d7a24 */ /* 0x000fe200078e022c */
[----:B------:R-:W-:-:S03]  /*0980*/  LEA R44, P0, R40, c[0x0][0x1d0], 0x1 ;  /* 0x00007400282c7a11 */ /* 0x000fc600078008ff */
[----:B------:R-:W-:-:S05]  /*0990*/  IMAD.IADD R41, R41, 0x1, R45 ;  /* 0x0000000129297824 */ /* 0x000fca00078e022d */
[----:B------:R-:W-:-:S05]  /*09a0*/  LEA.HI.X R45, R40, c[0x0][0x1d4], R41, 0x1, P0 ;  /* 0x00007500282d7a11 */ /* 0x000fca00000f0c29 */
[----:B------:R0:W5:Y:S04]  /*09b0*/  @!P2 LDG.E.128 R32, [R44.64] ;  /* 0x000000042c20a981 */ /* 0x000168000c1e1d00 */
[----:B------:R0:W5:Y:S04]  /*09c0*/  @!P3 LDG.E.128 R28, [R44.64+0x80] ;  /* 0x000080042c1cb981 */ /* 0x000168000c1e1d00 */
[----:B------:R0:W5:Y:S02]  /*09d0*/  @!P4 LDG.E.128 R36, [R44.64+0x100] ;  /* 0x000100042c24c981 */ /* 0x000164000c1e1d00 */
.L_x_504:
[----:B------:R-:W-:Y:S05]  /*09e0*/  BSYNC B0 ;  /* 0x0000000000007941 */ /* 0x000fea0003800000 */
.L_x_503:
[----:B------:R-:W-:Y:S01]  /*09f0*/  BSSY B0, `(.L_x_505) ;  /* 0x0000017000007945 */ /* 0x000fe20003800000 */
[----:B------:R-:W-:Y:S01]  /*0a00*/  CS2R R40, SRZ ;  /* 0x0000000000287805 */ /* 0x000fe2000001ff00 */
[----:B------:R-:W-:Y:S01]  /*0a10*/  CS2R R50, SRZ ;  /* 0x0000000000327805 */ /* 0x000fe2000001ff00 */
[----:B------:R-:W-:Y:S01]  /*0a20*/  MOV R47, RZ ;  /* 0x000000ff002f7202 */ /* 0x000fe20000000f00 */
[----:B0-----:R-:W-:Y:S01]  /*0a30*/  CS2R R44, SRZ ;  /* 0x00000000002c7805 */ /* 0x001fe2000001ff00 */
[----:B------:R-:W-:Y:S01]  /*0a40*/  CS2R R48, SRZ ;  /* 0x0000000000307805 */ /* 0x000fe2000001ff00 */
[----:B------:R-:W-:Y:S05]  /*0a50*/  @P1 BRA `(.L_x_506) ;  /* 0x0000010000001947 */ /* 0x000fea0003800000 */
[----:B------:R-:W-:Y:S02]  /*0a60*/  IADD3 R59, P0, R59, 0x20, RZ ;  /* 0x000000203b3b7810 */ /* 0x000fe40007f1e0ff */
[----:B------:R-:W-:-:S02]  /*0a70*/  MOV R53, R57 ;  /* 0x0000003900357202 */ /* 0x000fc40000000f00 */
[----:B------:R-:W-:Y:S01]  /*0a80*/  ISETP.GE.AND P2, PT, R58, c[0x0][0x220], PT ;  /* 0x000088003a007a0c */ /* 0x000fe20003f46270 */
[----:B------:R-:W-:Y:S01]  /*0a90*/  IMAD.X R2, RZ, RZ, R2, P0 ;  /* 0x000000ffff027224 */ /* 0x000fe200000e0602 */
[----:B------:R-:W-:Y:S01]  /*0aa0*/  ISETP.GE.AND P1, PT, R54, c[0x0][0x220], PT ;  /* 0x0000880036007a0c */ /* 0x000fe20003f26270 */
[----:B------:R-:W-:-:S04]  /*0ab0*/  IMAD.WIDE.U32 R52, R59, c[0x0][0x1e8], R52 ;  /* 0x00007a003b347a25 */ /* 0x000fc800078e0034 */
[----:B------:R-:W-:-:S04]  /*0ac0*/  IMAD R2, R2, c[0x0][0x1e8], RZ ;  /* 0x00007a0002027a24 */ /* 0x000fc800078e02ff */
[----:B------:R-:W-:Y:S01]  /*0ad0*/  IMAD R59, R59, c[0x0][0x1ec], R2 ;  /* 0x00007b003b3b7a24 */ /* 0x000fe200078e0202 */
[----:B------:R-:W-:Y:S02]  /*0ae0*/  IADD3 R2, R54, 0x80, RZ ;  /* 0x0000008036027810 */ /* 0x000fe40007ffe0ff */
[----:B------:R-:W-:Y:S01]  /*0af0*/  LEA R54, P0, R52, c[0x0][0x1d0], 0x1 ;  /* 0x0000740034367a11 */ /* 0x000fe200078008ff */
[----:B------:R-:W-:Y:S01]  /*0b00*/  IMAD.IADD R53, R53, 0x1, R59 ;  /* 0x0000000135357824 */ /* 0x000fe200078e023b */
[----:B------:R-:W-:-:S04]  /*0b10*/  ISETP.GE.AND P3, PT, R2, c[0x0][0x220], PT ;  /* 0x0000880002007a0c */ /* 0x000fc80003f66270 */
[----:B------:R-:W-:-:S05]  /*0b20*/  LEA.HI.X R55, R52, c[0x0][0x1d4], R53, 0x1, P0 ;  /* 0x0000750034377a11 */ /* 0x000fca00000f0c35 */
[----:B------:R0:W5:Y:S04]  /*0b30*/  @!P1 LDG.E.128 R48, [R54.64] ;  /* 0x0000000436309981 */ /* 0x000168000c1e1d00 */
[----:B------:R0:W5:Y:S04]  /*0b40*/  @!P2 LDG.E.128 R40, [R54.64+0x80] ;  /* 0x000080043628a981 */ /* 0x000168000c1e1d00 */
[----:B------:R0:W5:Y:S02]  /*0b50*/  @!P3 LDG.E.128 R44, [R54.64+0x100] ;  /* 0x00010004362cb981 */ /* 0x000164000c1e1d00 */
.L_x_506:
[----:B------:R-:W-:Y:S05]  /*0b60*/  BSYNC B0 ;  /* 0x0000000000007941 */ /* 0x000fea0003800000 */
.L_x_505:
[----:B-----5:R-:W-:Y:S01]  /*0b70*/  LOP3.LUT R56, R48, 0xffff0000, RZ, 0xc0, !PT ;  /* 0xffff000030387812 */ /* 0x020fe200078ec0ff */
[----:B0-----:R-:W-:Y:S01]  /*0b80*/  IMAD.U32 R55, R32, 0x10000, RZ ;  /* 0x0001000020377824 */ /* 0x001fe200078e00ff */
[C---:B------:R-:W-:Y:S01]  /*0b90*/  LOP3.LUT R57, R16.reuse, 0xffff0000, RZ, 0xc0, !PT ;  /* 0xffff000010397812 */ /* 0x040fe200078ec0ff */
[----:B------:R-:W-:Y:S01]  /*0ba0*/  IMAD.U32 R16, R16, 0x10000, RZ ;  /* 0x0001000010107824 */ /* 0x000fe200078e00ff */
[----:B------:R-:W-:-:S02]  /*0bb0*/  LOP3.LUT R52, R8, 0xffff0000, RZ, 0xc0, !PT ;  /* 0xffff000008347812 */ /* 0x000fc400078ec0ff */
[----:B------:R-:W-:Y:S01]  /*0bc0*/  LOP3.LUT R53, R32, 0xffff0000, RZ, 0xc0, !PT ;  /* 0xffff000020357812 */ /* 0x000fe200078ec0ff */
[----:B------:R-:W-:Y:S01]  /*0bd0*/  FMUL.FTZ R56, R56, R57 ;  /* 0x0000003938387220 */ /* 0x000fe20000410000 */
[----:B------:R-:W-:Y:S01]  /*0be0*/  SHF.L.U32 R57, R48, 0x10, RZ ;  /* 0x0000001030397819 */ /* 0x000fe200000006ff */
[----:B------:R-:W-:Y:S01]  /*0bf0*/  IMAD.U32 R48, R17, 0x10000, RZ ;  /* 0x0001000011307824 */ /* 0x000fe200078e00ff */
[----:B------:R-:W-:Y:S01]  /*0c00*/  SHF.L.U32 R2, R8, 0x10, RZ ;  /* 0x0000001008027819 */ /* 0x000fe200000006ff */
[----:B------:R-:W-:Y:S01]  /*0c10*/  FMUL.FTZ R8, R52, R53 ;  /* 0x0000003534087220 */ /* 0x000fe20000410000 */
[----:B------:R-:W-:Y:S01]  /*0c20*/  SHF.L.U32 R52, R9, 0x10, RZ ;  /* 0x0000001009347819 */ /* 0x000fe200000006ff */
[----:B------:R-:W-:Y:S01]  /*0c30*/  FFMA.FTZ R16, R57, R16, R56 ;  /* 0x0000001039107223 */ /* 0x000fe20000010038 */
[----:B------:R-:W-:Y:S01]  /*0c40*/  SHF.L.U32 R57, R49, 0x10, RZ ;  /* 0x0000001031397819 */ /* 0x000fe200000006ff */
[----:B------:R-:W-:Y:S01]  /*0c50*/  FFMA.FTZ R55, R2, R55, R8 ;  /* 0x0000003702377223 */ /* 0x000fe20000010008 */
[----:B------:R-:W-:Y:S01]  /*0c60*/  LOP3.LUT R32, R9, 0xffff0000, RZ, 0xc0, !PT ;  /* 0xffff000009207812 */ /* 0x000fe200078ec0ff */
[----:B------:R-:W-:Y:S01]  /*0c70*/  IMAD.U32 R9, R33, 0x10000, RZ ;  /* 0x0001000021097824 */ /* 0x000fe200078e00ff */
[----:B------:R-:W-:Y:S01]  /*0c80*/  LOP3.LUT R49, R49, 0xffff0000, RZ, 0xc0, !PT ;  /* 0xffff000031317812 */ /* 0x000fe200078ec0ff */
[----:B------:R-:W-:Y:S01]  /*0c90*/  FFMA.FTZ R16, R57, R48, R16 ;  /* 0x0000003039107223 */ /* 0x000fe20000010010 */
[----:B------:R-:W-:Y:S01]  /*0ca0*/  LOP3.LUT R17, R17, 0xffff0000, RZ, 0xc0, !PT ;  /* 0xffff000011117812 */ /* 0x000fe200078ec0ff */
[----:B------:R-:W-:Y:S01]  /*0cb0*/  IMAD.U32 R8, R11, 0x10000, RZ ;  /* 0x000100000b087824 */ /* 0x000fe200078e00ff */
[----:B------:R-:W-:Y:S01]  /*0cc0*/  LOP3.LUT R53, R33, 0xffff0000, RZ, 0xc0, !PT ;  /* 0xffff000021357812 */ /* 0x000fe200078ec0ff */
[----:B------:R-:W-:Y:S01]  /*0cd0*/  IMAD.U32 R48, R18, 0x10000, RZ ;  /* 0x0001000012307824 */ /* 0x000fe200078e00ff */
[C---:B------:R-:W-:Y:S01]  /*0ce0*/  SHF.L.U32 R33, R10.reuse, 0x10, RZ ;  /* 0x000000100a217819 */ /* 0x040fe200000006ff */
[----:B------:R-:W-:Y:S01]  /*0cf0*/  FFMA.FTZ R16, R49, R17, R16 ;  /* 0x0000001131107223 */ /* 0x000fe20000010010 */
[----:B------:R-:W-:-:S02]  /*0d00*/  LOP3.LUT R2, R10, 0xffff0000, RZ, 0xc0, !PT ;  /* 0xffff00000a027812 */ /* 0x000fc400078ec0ff */
[----:B------:R-:W-:Y:S01]  /*0d10*/  LOP3.LUT R10, R11, 0xffff0000, RZ, 0xc0, !PT ;  /* 0xffff00000b0a7812 */ /* 0x000fe200078ec0ff */
[----:B------:R-:W-:Y:S01]  /*0d20*/  FFMA.FTZ R11, R52, R9, R55 ;  /* 0x00000009340b7223 */ /* 0x000fe20000010037 */
[----:B------:R-:W-:Y:S01]  /*0d30*/  SHF.L.U32 R17, R50, 0x10, RZ ;  /* 0x0000001032117819 */ /* 0x000fe200000006ff */
[----:B------:R-:W-:Y:S01]  /*0d40*/  IMAD.U32 R9, R35, 0x10000, RZ ;  /* 0x0001000023097824 */ /* 0x000fe200078e00ff */
[----:B------:R-:W-:Y:S01]  /*0d50*/  SHF.L.U32 R52, R34, 0x10, RZ ;  /* 0x0000001022347819 */ /* 0x000fe200000006ff */
[----:B------:R-:W-:Y:S01]  /*0d60*/  FFMA.FTZ R53, R32, R53, R11 ;  /* 0x0000003520357223 */ /* 0x000fe2000001000b */
[----:B------:R-:W-:Y:S01]  /*0d70*/  LOP3.LUT R55, R34, 0xffff0000, RZ, 0xc0, !PT ;  /* 0xffff000022377812 */ /* 0x000fe200078ec0ff */
[----:B------:R-:W-:Y:S01]  /*0d80*/  FFMA.FTZ R16, R17, R48, R16 ;  /* 0x0000003011107223 */ /* 0x000fe20000010010 */
[----:B------:R-:W-:Y:S01]  /*0d90*/  LOP3.LUT R17, R50, 0xffff0000, RZ, 0xc0, !PT ;  /* 0xffff000032117812 */ /* 0x000fe200078ec0ff */
[----:B------:R-:W-:Y:S01]  /*0da0*/  FFMA.FTZ R52, R33, R52, R53 ;  /* 0x0000003421347223 */ /* 0x000fe20000010035 */
[----:B------:R-:W-:Y:S01]  /*0db0*/  LOP3.LUT R18, R18, 0xffff0000, RZ, 0xc0, !PT ;  /* 0xffff000012127812 */ /* 0x000fe200078ec0ff */
[----:B------:R-:W-:Y:S01]  /*0dc0*/  IMAD.U32 R33, R29, 0x10000, RZ ;  /* 0x000100001d217824 */ /* 0x000fe200078e00ff */
[----:B------:R-:W-:Y:S01]  /*0dd0*/  LOP3.LUT R35, R35, 0xffff0000, RZ, 0xc0, !PT ;  /* 0xffff000023237812 */ /* 0x000fe200078ec0ff */
[----:B------:R-:W-:Y:S01]  /*0de0*/  FFMA.FTZ R54, R2, R55, R52 ;  /* 0x0000003702367223 */ /* 0x000fe20000010034 */
[----:B------:R-:W-:Y:S01]  /*0df0*/  SHF.L.U32 R32, R4, 0x10, RZ ;  /* 0x0000001004207819 */ /* 0x000fe200000006ff */
[----:B------:R-:W-:Y:S01]  /*0e00*/  FFMA.FTZ R16, R17, R18, R16 ;  /* 0x0000001211107223 */ /* 0x000fe20000010010 */
[----:B------:R-:W-:Y:S01]  /*0e10*/  SHF.L.U32 R17, R51, 0x10, RZ ;  /* 0x0000001033117819 */ /* 0x000fe200000006ff */
[----:B------:R-:W-:Y:S01]  /*0e20*/  IMAD.U32 R18, R19, 0x10000, RZ ;  /* 0x0001000013127824 */ /* 0x000fe200078e00ff */
[----:B------:R-:W-:Y:S01]  /*0e30*/  LOP3.LUT R51, R51, 0xffff0000, RZ, 0xc0, !PT ;  /* 0xffff000033337812 */ /* 0x000fe200078ec0ff */
[----:B------:R-:W-:Y:S01]  /*0e40*/  FFMA.FTZ R8, R8, R9, R54 ;  /* 0x0000000908087223 */ /* 0x000fe20000010036 */
        /* <DEDUP_REMOVED lines=10> */
[----:B------:R-:W-:Y:S01]  /*0ef0*/  LOP3.LUT R18, R40, 0xffff0000, RZ, 0xc0, !PT ;  /* 0xffff000028127812 */ /* 0x000fe200078ec0ff */
[----:B------:R-:W-:Y:S01]  /*0f00*/  FFMA.FTZ R9, R9, R10, R16 ;  /* 0x0000000a09097223 */ /* 0x000fe20000010010 */
[----:B------:R-:W-:Y:S01]  /*0f10*/  LOP3.LUT R12, R12, 0xffff0000, RZ, 0xc0, !PT ;  /* 0xffff00000c0c7812 */ /* 0x000fe200078ec0ff */
[----:B------:R-:W-:Y:S01]  /*0f20*/  IMAD.U32 R4, R5, 0x10000, RZ ;  /* 0x0001000005047824 */ /* 0x000fe200078e00ff */
[----:B------:R-:W-:Y:S01]  /*0f30*/  SHF.L.U32 R10, R41, 0x10, RZ ;  /* 0x00000010290a7819 */ /* 0x000fe200000006ff */
[----:B------:R-:W-:Y:S01]  /*0f40*/  FFMA.FTZ R8, R11, R28, R8 ;  /* 0x0000001c0b087223 */ /* 0x000fe20000010008 */
[----:B------:R-:W-:Y:S01]  /*0f50*/  LOP3.LUT R5, R5, 0xffff0000, RZ, 0xc0, !PT ;  /* 0xffff000005057812 */ /* 0x000fe200078ec0ff */
[----:B------:R-:W-:Y:S01]  /*0f60*/  IMAD.U32 R11, R13, 0x10000, RZ ;  /* 0x000100000d0b7824 */ /* 0x000fe200078e00ff */
[----:B------:R-:W-:Y:S01]  /*0f70*/  LOP3.LUT R34, R29, 0xffff0000, RZ, 0xc0, !PT ;  /* 0xffff00001d227812 */ /* 0x000fe200078ec0ff */
[----:B------:R-:W-:Y:S01]  /*0f80*/  FFMA.FTZ R9, R18, R12, R9 ;  /* 0x0000000c12097223 */ /* 0x000fe20000010009 */
        /* <DEDUP_REMOVED lines=19> */
[----:B------:R-:W-:Y:S01]  /*10c0*/  IMAD.U32 R7, R31, 0x10000, RZ ;  /* 0x000100001f077824 */ /* 0x000fe200078e00ff */
        /* <DEDUP_REMOVED lines=8> */
[----:B------:R-:W-:Y:S01]  /*1150*/  LOP3.LUT R14, R15, 0xffff0000, RZ, 0xc0, !PT ;  /* 0xffff00000f0e7812 */ /* 0x000fe200078ec0ff */
        /* <DEDUP_REMOVED lines=8> */
[C---:B------:R-:W-:Y:S01]  /*11e0*/  IMAD.U32 R4, R24.reuse, 0x10000, RZ ;  /* 0x0001000018047824 */ /* 0x040fe200078e00ff */
[----:B------:R-:W-:-:S02]  /*11f0*/  LOP3.LUT R24, R24, 0xffff0000, RZ, 0xc0, !PT ;  /* 0xffff000018187812 */ /* 0x000fc400078ec0ff */
[----:B------:R-:W-:Y:S01]  /*1200*/  SHF.L.U32 R6, R45, 0x10, RZ ;  /* 0x000000102d067819 */ /* 0x000fe200000006ff */
[----:B------:R-:W-:Y:S01]  /*1210*/  FFMA.FTZ R4, R7, R4, R8 ;  /* 0x0000000407047223 */ /* 0x000fe20000010008 */
[----:B------:R-:W-:Y:S01]  /*1220*/  LOP3.LUT R45, R45, 0xffff0000, RZ, 0xc0, !PT ;  /* 0xffff00002d2d7812 */ /* 0x000fe200078ec0ff */
        /* <DEDUP_REMOVED lines=8> */
[C---:B------:R-:W-:Y:S01]  /*12b0*/  IMAD.U32 R7, R25.reuse, 0x10000, RZ ;  /* 0x0001000019077824 */ /* 0x040fe200078e00ff */
        /* <DEDUP_REMOVED lines=10> */
[----:B------:R-:W-:Y:S01]  /*1360*/  LOP3.LUT P0, RZ, R0, 0x7, RZ, 0xc0, !PT ;  /* 0x0000000700ff7812 */ /* 0x000fe2000780c0ff */
[----:B------:R-:W-:Y:S01]  /*1370*/  FFMA.FTZ R7, R22, R7, R2 ;  /* 0x0000000716077223 */ /* 0x000fe20000010002 */
[----:B------:R-:W-:Y:S01]  /*1380*/  SHF.L.U32 R2, R23, 0x10, RZ ;  /* 0x0000001017027819 */ /* 0x000fe200000006ff */
[C---:B------:R-:W-:Y:S01]  /*1390*/  IMAD.U32 R4, R26.reuse, 0x10000, RZ ;  /* 0x000100001a047824 */ /* 0x040fe200078e00ff */
[----:B------:R-:W-:Y:S01]  /*13a0*/  LOP3.LUT R26, R26, 0xffff0000, RZ, 0xc0, !PT ;  /* 0xffff00001a1a7812 */ /* 0x000fe200078ec0ff */
        /* <DEDUP_REMOVED lines=8> */
[C---:B------:R-:W-:Y:S01]  /*1430*/  IMAD.U32 R7, R27.reuse, 0x10000, RZ ;  /* 0x000100001b077824 */ /* 0x040fe200078e00ff */
[----:B------:R-:W-:Y:S01]  /*1440*/  LOP3.LUT R27, R27, 0xffff0000, RZ, 0xc0, !PT ;  /* 0xffff00001b1b7812 */ /* 0x000fe200078ec0ff */
[----:B------:R-:W-:-:S02]  /*1450*/  FFMA.FTZ R2, R23, R4, R2 ;  /* 0x0000000417027223 */ /* 0x000fc40000010002 */
[----:B------:R-:W-:-:S03]  /*1460*/  FFMA.FTZ R6, R5, R7, R6 ;  /* 0x0000000705067223 */ /* 0x000fc60000010006 */
[----:B------:R-:W0:Y:S01]  /*1470*/  SHFL.BFLY PT, R5, R2, 0x4, 0x1f ;  /* 0x0c801f0002057f89 */ /* 0x000e2200000e0000 */
[----:B------:R-:W-:-:S05]  /*1480*/  FFMA.FTZ R6, R47, R27, R6 ;  /* 0x0000001b2f067223 */ /* 0x000fca0000010006 */
[----:B------:R-:W1:Y:S01]  /*1490*/  SHFL.BFLY PT, R7, R6, 0x4, 0x1f ;  /* 0x0c801f0006077f89 */ /* 0x000e6200000e0000 */
[----:B0-----:R-:W-:-:S05]  /*14a0*/  FADD.FTZ R5, R2, R5 ;  /* 0x0000000502057221 */ /* 0x001fca0000010000 */
[----:B------:R-:W0:Y:S01]  /*14b0*/  SHFL.BFLY PT, R4, R5, 0x2, 0x1f ;  /* 0x0c401f0005047f89 */ /* 0x000e2200000e0000 */
[----:B-1----:R-:W-:-:S05]  /*14c0*/  FADD.FTZ R7, R6, R7 ;  /* 0x0000000706077221 */ /* 0x002fca0000010000 */
[----:B------:R-:W1:Y:S01]  /*14d0*/  SHFL.BFLY PT, R8, R7, 0x2, 0x1f ;  /* 0x0c401f0007087f89 */ /* 0x000e6200000e0000 */
[----:B0-----:R-:W-:Y:S01]  /*14e0*/  FADD.FTZ R10, R5, R4 ;  /* 0x00000004050a7221 */ /* 0x001fe20000010000 */
[----:B------:R-:W-:Y:S02]  /*14f0*/  LEA.HI R4, P1, R0, R3, RZ, 0x1d ;  /* 0x0000000300047211 */ /* 0x000fe4000783e8ff */
[----:B------:R-:W-:Y:S02]  /*1500*/  SHF.R.S32.HI R3, RZ, 0x1f, R3 ;  /* 0x0000001fff037819 */ /* 0x000fe40000011403 */
[----:B------:R-:W0:Y:S01]  /*1510*/  SHFL.BFLY PT, R11, R10, 0x1, 0x1f ;  /* 0x0c201f000a0b7f89 */ /* 0x000e2200000e0000 */
[----:B-1----:R-:W-:Y:S01]  /*1520*/  FADD.FTZ R8, R7, R8 ;  /* 0x0000000807087221 */ /* 0x002fe20000010000 */
[----:B------:R-:W-:Y:S02]  /*1530*/  IADD3.X R3, RZ, R3, RZ, P1, !PT ;  /* 0x00000003ff037210 */ /* 0x000fe40000ffe4ff */
[----:B------:R-:W-:-:S02]  /*1540*/  LEA R2, P1, R4, c[0x0][0x3c8], 0x2 ;  /* 0x0000f20004027a11 */ /* 0x000fc400078210ff */
[----:B------:R-:W1:Y:S02]  /*1550*/  SHFL.BFLY PT, R9, R8, 0x1, 0x1f ;  /* 0x0c201f0008097f89 */ /* 0x000e6400000e0000 */
[----:B------:R-:W-:Y:S01]  /*1560*/  LEA.HI.X R3, R4, c[0x0][0x3cc], R3, 0x2, P1 ;  /* 0x0000f30004037a11 */ /* 0x000fe200008f1403 */
[----:B0-----:R-:W-:-:S04]  /*1570*/  @!P0 FADD.FTZ R0, R10, R11 ;  /* 0x0000000b0a008221 */ /* 0x001fc80000010000 */
[----:B------:R-:W-:Y:S02]  /*1580*/  @!P0 FMUL.FTZ R5, R0, c[0x0][0x2d4] ;  /* 0x0000b50000058a20 */ /* 0x000fe40000410000 */
[----:B-1----:R-:W-:-:S03]  /*1590*/  FADD.FTZ R9, R8, R9 ;  /* 0x0000000908097221 */ /* 0x002fc60000010000 */
[----:B------:R0:W-:Y:S01]  /*15a0*/  @!P0 STG.E [R2.64], R5 ;  /* 0x0000000502008986 */ /* 0x0001e2000c101904 */
[----:B------:R-:W-:Y:S05]  /*15b0*/  @P0 EXIT ;  /* 0x000000000000094d */ /* 0x000fea0003800000 */
[----:B------:R-:W-:-:S05]  /*15c0*/  FMUL.FTZ R9, R9, c[0x0][0x2d4] ;  /* 0x0000b50009097a20 */ /* 0x000fca0000410000 */
[----:B------:R-:W-:Y:S01]  /*15d0*/  STG.E [R2.64+0x80], R9 ;  /* 0x0000800902007986 */ /* 0x000fe2000c101904 */
[----:B------:R-:W-:Y:S05]  /*15e0*/  EXIT ;  /* 0x000000000000794d */ /* 0x000fea0003800000 */
.L_x_507:
        /* <DEDUP_REMOVED lines=9> */
.L_x_811:


//--------------------- .text._ZN5flash25flash_bwd_dot_do_o_kernelILb1E23Flash_bwd_kernel_traitsILi192ELi64ELi64ELi8ELi4ELi2ELi2ELb1ELb1EN7cutlass10bfloat16_tE19Flash_kernel_traitsILi192ELi64ELi64ELi8ES3_EEEEvNS_16Flash_bwd_paramsE --------------------------
	.section	.text._ZN5flash25flash_bwd_dot_do_o_kernelILb1E23Flash_bwd_kernel_traitsILi192ELi64ELi64ELi8ELi4ELi2ELi2ELb1ELb1EN7cutlass10bfloat16_tE19Flash_kernel_traitsILi192ELi64ELi64ELi8ES3_EEEEvNS_16Flash_bwd_paramsE,"ax",@progbits
	.sectioninfo	@"SHI_REGISTERS=65"
	.align	128
        .global         _ZN5flash25flash_bwd_dot_do_o_kernelILb1E23Flash_bwd_kernel_traitsILi192ELi64ELi64ELi8ELi4ELi2ELi2ELb1ELb1EN7cutlass10bfloat16_tE19Flash_kernel_traitsILi192ELi64ELi64ELi8ES3_EEEEvNS_16Flash_bwd_paramsE
        .type           _ZN5flash25flash_bwd_dot_do_o_kernelILb1E23Flash_bwd_kernel_traitsILi192ELi64ELi64ELi8ELi4ELi2ELi2ELb1ELb1EN7cutlass10bfloat16_tE19Flash_kernel_traitsILi192ELi64ELi64ELi8ES3_EEEEvNS_16Flash_bwd_paramsE,@function
        .size           _ZN5flash25flash_bwd_dot_do_o_kernelILb1E23Flash_bwd_kernel_traitsILi192ELi64ELi64ELi8ELi4ELi2ELi2ELb1ELb1EN7cutlass10bfloat16_tE19Flash_kernel_traitsILi192ELi64ELi64ELi8ES3_EEEEvNS_16Flash_bwd_paramsE,(.L_x_812 - _ZN5flash25flash_bwd_dot_do_o_kernelILb1E23Flash_bwd_kernel_traitsILi192ELi64ELi64ELi8ELi4ELi2ELi2ELb1ELb1EN7cutlass10bfloat16_tE19Flash_kernel_traitsILi192ELi64ELi64ELi8ES3_EEEEvNS_16Flash_bwd_paramsE)
        .other          _ZN5flash25flash_bwd_dot_do_o_kernelILb1E23Flash_bwd_kernel_traitsILi192ELi64ELi64ELi8ELi4ELi2ELi2ELb1ELb1EN7cutlass10bfloat16_tE19Flash_kernel_traitsILi192ELi64ELi64ELi8ES3_EEEEvNS_16Flash_bwd_paramsE,@"STO_CUDA_ENTRY STV_DEFAULT"
_ZN5flash25flash_bwd_dot_do_o_kernelILb1E23Flash_bwd_kernel_traitsILi192ELi64ELi64ELi8ELi4ELi2ELi2ELb1ELb1EN7cutlass10bfloat16_tE19Flash_kernel_traitsILi192ELi64ELi64ELi8ES3_EEEEvNS_16Flash_bwd_paramsE:
.text._ZN5flash25flash_bwd_dot_do_o_kernelILb1E23Flash_bwd_kernel_traitsILi192ELi64ELi64ELi8ELi4ELi2ELi2ELb1ELb1EN7cutlass10bfloat16_tE19Flash_kernel_traitsILi192ELi64ELi64ELi8ES3_EEEEvNS_16Flash_bwd_paramsE:
[----:B------:R-:W-:Y:S02]  /*0000*/  MOV R1, c[0x0][0x28] ;  /* 0x00000a0000017a02 */ /* 0x000fe40000000f00 */
[----:B------:R-:W0:Y:S01]  /*0010*/  S2R R7, SR_CTAID.Y ;  /* 0x0000000000077919 */ /* 0x000e220000002600 */
[----:B------:R-:W-:Y:S01]  /*0020*/  ISETP.NE.U32.AND P0, PT, RZ, c[0x0][0x240], PT ;  /* 0x00009000ff007a0c */ /* 0x000fe20003f05070 */
[----:B------:R-:W-:Y:S01]  /*0030*/  ULDC.64 UR4, c[0x0][0x118] ;  /* 0x0000460000047ab9 */ /* 0x000fe20000000a00 */
[----:B------:R-:W-:Y:S02]  /*0040*/  MOV R0, 0xffffffff ;  /* 0xffffffff00007802 */ /* 0x000fe40000000f00 */
        /* <DEDUP_REMOVED lines=14> */
[----:B------:R-:W-:Y:S01]  /*0130*/  ISETP.NE.AND P1, PT, R0, -0x1, PT ;  /* 0xffffffff0000780c */ /* 0x000fe20003f25270 */
[----:B------:R-:W-:Y:S01]  /*0140*/  IMAD.WIDE R2, R7, 0x80, RZ ;  /* 0x0000008007027825 */ /* 0x000fe200078e02ff */
[----:B------:R-:W0:Y:S01]  /*0150*/  S2R R58, SR_CTAID.Z ;  /* 0x00000000003a7919 */ /* 0x000e220000002700 */
[----:B------:R-:W-:Y:S02]  /*0160*/  ULDC.U8 UR6, c[0x0][0x328] ;  /* 0x0000ca0000067ab9 */ /* 0x000fe40000000000 */
[----:B------:R-:W-:Y:S01]  /*0170*/  IMAD.MOV.U32 R52, RZ, RZ, c[0x0][0x1c0] ;  /* 0x00007000ff347624 */ /* 0x000fe200078e00ff */
[----:B------:R-:W-:Y:S01]  /*0180*/  SEL R17, R3, RZ, P0 ;  /* 0x000000ff03117207 */ /* 0x000fe20000000000 */
[----:B------:R-:W1:Y:S01]  /*0190*/  S2R R53, SR_TID.X ;  /* 0x0000000000357919 */ /* 0x000e620000002100 */
[----:B------:R-:W-:Y:S02]  /*01a0*/  SEL R16, R2, RZ, P0 ;  /* 0x000000ff02107207 */ /* 0x000fe40000000000 */
[----:B------:R-:W-:-:S03]  /*01b0*/  SHF.R.S32.HI R9, RZ, 0x1f, R52 ;  /* 0x0000001fff097819 */ /* 0x000fc60000011434 */
[C---:B------:R-:W-:Y:S01]  /*01c0*/  @P1 IMAD.WIDE.U32 R10, R0.reuse, c[0x0][0x370], RZ ;  /* 0x0000dc00000a1a25 */ /* 0x040fe200078e00ff */
[--C-:B------:R-:W-:Y:S02]  /*01d0*/  @!P1 SHF.R.S32.HI R3, RZ, 0x1f, R7.reuse ;  /* 0x0000001fff039819 */ /* 0x100fe40000011407 */
[----:B------:R-:W-:Y:S01]  /*01e0*/  @!P1 SHF.R.S32.HI R19, RZ, 0x1f, R7 ;  /* 0x0000001fff139819 */ /* 0x000fe20000011407 */
[----:B------:R-:W-:Y:S01]  /*01f0*/  @P1 IMAD R2, R0, c[0x0][0x374], R11 ;  /* 0x0000dd0000021a24 */ /* 0x000fe200078e020b */
[----:B------:R-:W-:Y:S01]  /*0200*/  @P1 MOV R4, R10 ;  /* 0x0000000a00041202 */ /* 0x000fe20000000f00 */
[----:B------:R-:W-:-:S04]  /*0210*/  IMAD.WIDE R10, R7, c[0x0][0x224], RZ ;  /* 0x00008900070a7a25 */ /* 0x000fc800078e02ff */
[----:B------:R-:W-:-:S04]  /*0220*/  @P1 IMAD.WIDE.U32 R14, R0, c[0x0][0x1e8], RZ ;  /* 0x00007a00000e1a25 */ /* 0x000fc800078e00ff */
[----:B------:R-:W-:Y:S02]  /*0230*/  @!P1 IMAD R6, R3, c[0x0][0x368], RZ ;  /* 0x0000da0003069a24 */ /* 0x000fe400078e02ff */
[----:B------:R-:W-:Y:S02]  /*0240*/  IMAD R18, R11, c[0x0][0x1c0], RZ ;  /* 0x000070000b127a24 */ /* 0x000fe400078e02ff */
[----:B------:R-:W-:-:S04]  /*0250*/  @!P1 IMAD.WIDE.U32 R12, R7, c[0x0][0x368], RZ ;  /* 0x0000da00070c9a25 */ /* 0x000fc800078e00ff */
[----:B------:R-:W-:Y:S01]  /*0260*/  @!P1 IMAD R11, R7, c[0x0][0x36c], R6 ;  /* 0x0000db00070b9a24 */ /* 0x000fe200078e0206 */
[----:B------:R-:W-:Y:S01]  /*0270*/  @P1 MOV R6, R14 ;  /* 0x0000000e00061202 */ /* 0x000fe20000000f00 */
[----:B------:R-:W-:Y:S01]  /*0280*/  @!P1 IMAD R14, R19, c[0x0][0x1e0], RZ ;  /* 0x00007800130e9a24 */ /* 0x000fe200078e02ff */
[----:B------:R-:W-:Y:S01]  /*0290*/  IADD3 R19, P0, R5, R16, RZ ;  /* 0x0000001005137210 */ /* 0x000fe20007f1e0ff */
[----:B------:R-:W-:Y:S01]  /*02a0*/  @P1 IMAD R3, R0, c[0x0][0x1ec], R15 ;  /* 0x00007b0000031a24 */ /* 0x000fe200078e020f */
[----:B------:R-:W-:Y:S01]  /*02b0*/  @!P1 IADD3 R2, R13, R11, RZ ;  /* 0x0000000b0d029210 */ /* 0x000fe20007ffe0ff */
[----:B------:R-:W-:Y:S01]  /*02c0*/  IMAD R15, R10, R9, R18 ;  /* 0x000000090a0f7224 */ /* 0x000fe200078e0212 */
[----:B------:R-:W-:Y:S01]  /*02d0*/  SHF.R.S32.HI R18, RZ, 0x1f, R5 ;  /* 0x0000001fff127819 */ /* 0x000fe20000011405 */
[----:B------:R-:W-:Y:S02]  /*02e0*/  @!P1 IMAD.MOV.U32 R4, RZ, RZ, R12 ;  /* 0x000000ffff049224 */ /* 0x000fe400078e000c */
[----:B------:R-:W-:-:S04]  /*02f0*/  @!P1 IMAD.WIDE.U32 R12, R7, c[0x0][0x1e0], RZ ;  /* 0x00007800070c9a25 */ /* 0x000fc800078e00ff */
[----:B------:R-:W-:Y:S01]  /*0300*/  @!P1 IMAD R9, R7, c[0x0][0x1e4], R14 ;  /* 0x0000790007099a24 */ /* 0x000fe200078e020e */
[----:B------:R-:W-:Y:S01]  /*0310*/  @!P1 MOV R6, R12 ;  /* 0x0000000c00069202 */ /* 0x000fe20000000f00 */
[----:B------:R-:W-:-:S04]  /*0320*/  IMAD.WIDE.U32 R10, R10, c[0x0][0x1c0], RZ ;  /* 0x000070000a0a7a25 */ /* 0x000fc800078e00ff */
[----:B------:R-:W-:Y:S01]  /*0330*/  @!P1 IMAD.IADD R3, R13, 0x1, R9 ;  /* 0x000000010d039824 */ /* 0x000fe200078e0209 */
[----:B------:R-:W-:Y:S01]  /*0340*/  MOV R9, c[0x0][0x22c] ;  /* 0x00008b0000097a02 */ /* 0x000fe20000000f00 */
[----:B------:R-:W-:Y:S01]  /*0350*/  @P1 IMAD.MOV.U32 R21, RZ, RZ, R0 ;  /* 0x000000ffff151224 */ /* 0x000fe200078e0000 */
[----:B------:R-:W-:Y:S01]  /*0360*/  IADD3 R11, R11, R15, RZ ;  /* 0x0000000f0b0b7210 */ /* 0x000fe20007ffe0ff */
[----:B------:R-:W-:Y:S01]  /*0370*/  IMAD.WIDE R12, R52, c[0x0][0x22c], RZ ;  /* 0x00008b00340c7a25 */ /* 0x000fe200078e02ff */
[----:B------:R-:W-:-:S03]  /*0380*/  SHF.R.S32.HI R9, RZ, 0x1f, R9 ;  /* 0x0000001fff097819 */ /* 0x000fc60000011409 */
[----:B------:R-:W-:Y:S02]  /*0390*/  IMAD R11, R11, c[0x0][0x22c], RZ ;  /* 0x00008b000b0b7a24 */ /* 0x000fe400078e02ff */
[----:B------:R-:W-:Y:S02]  /*03a0*/  @!P1 IMAD.MOV.U32 R21, RZ, RZ, -0x1 ;  /* 0xffffffffff159424 */ /* 0x000fe400078e00ff */
[----:B------:R-:W-:Y:S01]  /*03b0*/  IMAD R11, R9, R10, R11 ;  /* 0x0000000a090b7224 */ /* 0x000fe200078e020b */
[----:B------:R-:W-:Y:S01]  /*03c0*/  IADD3.X R9, R18, R17, RZ, P0, !PT ;  /* 0x0000001112097210 */ /* 0x000fe200007fe4ff */
[----:B------:R-:W-:Y:S01]  /*03d0*/  IMAD.MOV.U32 R15, RZ, RZ, RZ ;  /* 0x000000ffff0f7224 */ /* 0x000fe200078e00ff */
[----:B------:R-:W-:Y:S01]  /*03e0*/  ISETP.NE.AND P0, PT, RZ, UR6, PT ;  /* 0x00000006ff007c0c */ /* 0x000fe2000bf05270 */
[----:B------:R-:W-:Y:S02]  /*03f0*/  IMAD R14, R13, R21, RZ ;  /* 0x000000150d0e7224 */ /* 0x000fe400078e02ff */
[----:B------:R-:W-:-:S02]  /*0400*/  IMAD R20, R9, R12, RZ ;  /* 0x0000000c09147224 */ /* 0x000fc400078e02ff */
[----:B------:R-:W-:Y:S02]  /*0410*/  IMAD R23, R12, R15, R14 ;  /* 0x0000000f0c177224 */ /* 0x000fe400078e020e */
[----:B------:R-:W-:-:S04]  /*0420*/  IMAD.WIDE.U32 R14, R10, c[0x0][0x22c], RZ ;  /* 0x00008b000a0e7a25 */ /* 0x000fc800078e00ff */
[----:B------:R-:W-:-:S04]  /*0430*/  IMAD.WIDE.U32 R16, R12, R21, RZ ;  /* 0x000000150c107225 */ /* 0x000fc800078e00ff */
[----:B------:R-:W-:Y:S01]  /*0440*/  IMAD.IADD R21, R15, 0x1, R11 ;  /* 0x000000010f157824 */ /* 0x000fe200078e020b */
[----:B------:R-:W-:Y:S01]  /*0450*/  @P1 IADD3 R21, R17, R23, RZ ;  /* 0x0000001711151210 */ /* 0x000fe20007ffe0ff */
[----:B0-----:R-:W-:Y:S02]  /*0460*/  IMAD R9, R58, c[0x0][0x22c], RZ ;  /* 0x00008b003a097a24 */ /* 0x001fe400078e02ff */
[----:B------:R-:W-:-:S03]  /*0470*/  IMAD.WIDE.U32 R10, R19, R12, RZ ;  /* 0x0000000c130a7225 */ /* 0x000fc600078e00ff */
[----:B------:R-:W-:Y:S01]  /*0480*/  SHF.R.S32.HI R15, RZ, 0x1f, R9 ;  /* 0x0000001fff0f7819 */ /* 0x000fe20000011409 */
[----:B------:R-:W-:Y:S01]  /*0490*/  IMAD R19, R13, R19, R20 ;  /* 0x000000130d137224 */ /* 0x000fe200078e0214 */
[----:B------:R-:W-:Y:S02]  /*04a0*/  SEL R20, R14, R16, !P1 ;  /* 0x000000100e147207 */ /* 0x000fe40004800000 */
[----:B------:R-:W-:Y:S01]  /*04b0*/  SHF.R.S32.HI R13, RZ, 0x1f, R58 ;  /* 0x0000001fff0d7819 */ /* 0x000fe2000001143a */
[----:B------:R-:W-:Y:S01]  /*04c0*/  IMAD.IADD R22, R11, 0x1, R19 ;  /* 0x000000010b167824 */ /* 0x000fe200078e0213 */
[----:B------:R-:W-:Y:S05]  /*04d0*/  @!P0 BRA `(.L_x_508) ;  /* 0x0000007000008947 */ /* 0x000fea0003800000 */
[----:B-1----:R-:W-:Y:S01]  /*04e0*/  HFMA2.MMA R12, -RZ, RZ, 0, 7.62939453125e-06 ;  /* 0x00000080ff0c7435 */ /* 0x002fe200000001ff */
[----:B------:R-:W-:Y:S02]  /*04f0*/  @!P1 IMAD R0, R7, c[0x0][0x224], RZ ;  /* 0x0000890007009a24 */ /* 0x000fe400078e02ff */
[----:B------:R-:W-:-:S03]  /*0500*/  IMAD.MOV.U32 R17, RZ, RZ, c[0x0][0x210] ;  /* 0x00008400ff117624 */ /* 0x000fc600078e00ff */
[----:B------:R-:W-:-:S04]  /*0510*/  LEA R0, R7, R0, 0x7 ;  /* 0x0000000007007211 */ /* 0x000fc800078e38ff */
[----:B------:R-:W-:-:S04]  /*0520*/  IMAD R7, R12, R17, c[0x0][0x234] ;  /* 0x00008d000c077624 */ /* 0x000fc800078e0211 */
[----:B------:R-:W-:Y:S01]  /*0530*/  IMAD R0, R7, R58, R0 ;  /* 0x0000003a07007224 */ /* 0x000fe200078e0200 */
[----:B------:R-:W-:Y:S05]  /*0540*/  BRA `(.L_x_509) ;  /* 0x0000002000007947 */ /* 0x000fea0003800000 */
.L_x_508:
[----:B-1----:R-:W-:-:S04]  /*0550*/  IMAD R0, R7, c[0x0][0x1c0], R58 ;  /* 0x0000700007007a24 */ /* 0x002fc800078e023a */
[----:B------:R-:W-:Y:S02]  /*0560*/  IMAD R0, R0, c[0x0][0x224], RZ ;  /* 0x0000890000007a24 */ /* 0x000fe400078e02ff */
.L_x_509:
[----:B------:R-:W-:Y:S01]  /*0570*/  SHF.R.S32.HI R12, RZ, 0x1f, R53 ;  /* 0x0000001fff0c7819 */ /* 0x000fe20000011435 */
[----:B------:R-:W-:Y:S01]  /*0580*/  IMAD R52, R52, c[0x0][0x22c], RZ ;  /* 0x00008b0034347a24 */ /* 0x000fe200078e02ff */
[----:B------:R-:W-:Y:S01]  /*0590*/  IADD3 R20, P0, P1, R10, R20, R9 ;  /* 0x000000140a147210 */ /* 0x000fe2000791e009 */
[----:B------:R-:W-:Y:S01]  /*05a0*/  IMAD R10, R18, c[0x0][0x370], RZ ;  /* 0x0000dc00120a7a24 */ /* 0x000fe200078e02ff */
[-C--:B------:R-:W-:Y:S01]  /*05b0*/  LEA.HI R7, R12, R53.reuse, RZ, 0x4 ;  /* 0x000000350c077211 */ /* 0x080fe200078f20ff */
[----:B------:R-:W-:Y:S01]  /*05c0*/  IMAD R18, R18, c[0x0][0x1e8], RZ ;  /* 0x00007a0012127a24 */ /* 0x000fe200078e02ff */
[-C--:B------:R-:W-:Y:S01]  /*05d0*/  LEA.HI R12, R12, R53.reuse, RZ, 0x3 ;  /* 0x000000350c0c7211 */ /* 0x080fe200078f18ff */
[----:B------:R-:W-:Y:S01]  /*05e0*/  IMAD.IADD R0, R5, 0x1, R0 ;  /* 0x0000000105007824 */ /* 0x000fe200078e0200 */
[----:B------:R-:W-:Y:S01]  /*05f0*/  LOP3.LUT R16, R7, 0x3ffffff0, RZ, 0xc0, !PT ;  /* 0x3ffffff007107812 */ /* 0x000fe200078ec0ff */
[----:B------:R-:W-:Y:S01]  /*0600*/  IMAD R18, R5, c[0x0][0x1ec], R18 ;  /* 0x00007b0005127a24 */ /* 0x000fe200078e0212 */
[----:B------:R-:W-:Y:S01]  /*0610*/  LOP3.LUT R14, R12, 0x1ffffff8, RZ, 0xc0, !PT ;  /* 0x1ffffff80c0e7812 */ /* 0x000fe200078ec0ff */
[----:B------:R-:W-:Y:S01]  /*0620*/  IMAD R61, R13, c[0x0][0x1f0], RZ ;  /* 0x00007c000d3d7a24 */ /* 0x000fe200078e02ff */
[----:B------:R-:W-:Y:S01]  /*0630*/  SHF.R.S32.HI R9, RZ, 0x4, R7 ;  /* 0x00000004ff097819 */ /* 0x000fe20000011407 */
[----:B------:R-:W-:Y:S01]  /*0640*/  IMAD.IADD R16, R53, 0x1, -R16 ;  /* 0x0000000135107824 */ /* 0x000fe200078e0a10 */
[----:B------:R-:W-:Y:S01]  /*0650*/  IADD3 R14, -R14, R53, RZ ;  /* 0x000000350e0e7210 */ /* 0x000fe20007ffe1ff */
[----:B------:R-:W-:Y:S01]  /*0660*/  BSSY B0, `(.L_x_510) ;  /* 0x0000039000007945 */ /* 0x000fe20003800000 */
[----:B------:R-:W-:Y:S01]  /*0670*/  SHF.R.S32.HI R56, RZ, 0x3, R12 ;  /* 0x00000003ff387819 */ /* 0x000fe2000001140c */
[----:B------:R-:W-:Y:S01]  /*0680*/  IMAD.SHL.U32 R7, R16, 0x4, RZ ;  /* 0x0000000410077824 */ /* 0x000fe200078e00ff */
[----:B------:R-:W-:Y:S01]  /*0690*/  SHF.L.U32 R54, R14, 0x3, RZ ;  /* 0x000000030e367819 */ /* 0x000fe200000006ff */
[----:B------:R-:W-:Y:S01]  /*06a0*/  IMAD R61, R58, c[0x0][0x1f4], R61 ;  /* 0x00007d003a3d7a24 */ /* 0x000fe200078e023d */
[----:B------:R-:W-:Y:S01]  /*06b0*/  IADD3 R14, -R5, R8, RZ ;  /* 0x00000008050e7210 */ /* 0x000fe20007ffe1ff */
[----:B------:R-:W-:Y:S01]  /*06c0*/  IMAD R7, R9, R52, R7 ;  /* 0x0000003409077224 */ /* 0x000fe200078e0207 */
[----:B------:R-:W-:Y:S01]  /*06d0*/  SHF.R.S32.HI R55, RZ, 0x1f, R54 ;  /* 0x0000001fff377819 */ /* 0x000fe20000011436 */
[----:B------:R-:W-:Y:S01]  /*06e0*/  CS2R R24, SRZ ;  /* 0x0000000000187805 */ /* 0x000fe2000001ff00 */
[----:B------:R-:W-:Y:S01]  /*06f0*/  IADD3.X R16, R22, R21, R15, P0, P1 ;  /* 0x0000001516107210 */ /* 0x000fe200007e240f */
[C---:B------:R-:W-:Y:S01]  /*0700*/  IMAD R15, R5.reuse, c[0x0][0x374], R10 ;  /* 0x0000dd00050f7a24 */ /* 0x040fe200078e020a */
[----:B------:R-:W-:Y:S01]  /*0710*/  ISETP.GE.AND P0, PT, R56, R14, PT ;  /* 0x0000000e3800720c */ /* 0x000fe20003f06270 */
[--C-:B------:R-:W-:Y:S01]  /*0720*/  IMAD.WIDE.U32 R8, R5, c[0x0][0x370], R54.reuse ;  /* 0x0000dc0005087a25 */ /* 0x100fe200078e0036 */
[----:B------:R-:W-:Y:S01]  /*0730*/  IADD3 R12, P2, R7, R20, RZ ;  /* 0x00000014070c7210 */ /* 0x000fe20007f5e0ff */
[----:B------:R-:W-:Y:S01]  /*0740*/  CS2R R22, SRZ ;  /* 0x0000000000167805 */ /* 0x000fe2000001ff00 */
[----:B------:R-:W-:Y:S01]  /*0750*/  CS2R R20, SRZ ;  /* 0x0000000000147805 */ /* 0x000fe2000001ff00 */
[----:B------:R-:W-:Y:S01]  /*0760*/  IMAD.WIDE.U32 R10, R5, c[0x0][0x1e8], R54 ;  /* 0x00007a00050a7a25 */ /* 0x000fe200078e0036 */
[----:B------:R-:W-:Y:S01]  /*0770*/  IADD3 R28, P3, R4, R8, RZ ;  /* 0x00000008041c7210 */ /* 0x000fe20007f7e0ff */
[----:B------:R-:W-:Y:S01]  /*0780*/  CS2R R26, SRZ ;  /* 0x00000000001a7805 */ /* 0x000fe2000001ff00 */
[----:B------:R-:W-:-:S02]  /*0790*/  IADD3 R5, R56, 0x20, RZ ;  /* 0x0000002038057810 */ /* 0x000fc40007ffe0ff */
[----:B------:R-:W-:Y:S01]  /*07a0*/  IADD3.X R29, R2, R9, R15, P3, !PT ;  /* 0x00000009021d7210 */ /* 0x000fe20001ffe40f */
[----:B------:R-:W-:Y:S01]  /*07b0*/  IMAD R9, R13, c[0x0][0x378], RZ ;  /* 0x0000de000d097a24 */ /* 0x000fe200078e02ff */
[----:B------:R-:W-:Y:S02]  /*07c0*/  IADD3 R6, P3, R6, R10, RZ ;  /* 0x0000000a06067210 */ /* 0x000fe40007f7e0ff */
[----:B------:R-:W-:Y:S01]  /*07d0*/  ISETP.GE.AND P1, PT, R5, R14, PT ;  /* 0x0000000e0500720c */ /* 0x000fe20003f26270 */
[C---:B------:R-:W-:Y:S01]  /*07e0*/  IMAD R33, R58.reuse, c[0x0][0x37c], R9 ;  /* 0x0000df003a217a24 */ /* 0x040fe200078e0209 */
[----:B------:R-:W-:Y:S01]  /*07f0*/  LEA.HI.X.SX32 R5, R7, R16, 0x1, P2 ;  /* 0x0000001007057211 */ /* 0x000fe200010f0eff */
[----:B------:R-:W-:Y:S01]  /*0800*/  IMAD.WIDE.U32 R28, R58, c[0x0][0x378], R28 ;  /* 0x0000de003a1c7a25 */ /* 0x000fe200078e001c */
[----:B------:R-:W-:Y:S01]  /*0810*/  IADD3.X R7, R3, R11, R18, P3, !PT ;  /* 0x0000000b03077210 */ /* 0x000fe20001ffe412 */
[----:B------:R-:W-:Y:S01]  /*0820*/  CS2R R8, SRZ ;  /* 0x0000000000087805 */ /* 0x000fe2000001ff00 */
[----:B------:R-:W-:Y:S01]  /*0830*/  LEA R2, P2, R12, c[0x0][0x350], 0x2 ;  /* 0x0000d4000c027a11 */ /* 0x000fe200078410ff */
[----:B------:R-:W-:Y:S01]  /*0840*/  CS2R R10, SRZ ;  /* 0x00000000000a7805 */ /* 0x000fe2000001ff00 */
[----:B------:R-:W-:Y:S01]  /*0850*/  CS2R R14, SRZ ;  /* 0x00000000000e7805 */ /* 0x000fe2000001ff00 */
[----:B------:R-:W-:Y:S01]  /*0860*/  IMAD.WIDE.U32 R58, R58, c[0x0][0x1f0], R6 ;  /* 0x00007c003a3a7a25 */ /* 0x000fe200078e0006 */
[----:B------:R-:W-:Y:S01]  /*0870*/  LEA.HI.X R3, R12, c[0x0][0x354], R5, 0x2, P2 ;  /* 0x0000d5000c037a11 */ /* 0x000fe200010f1405 */
[----:B------:R-:W-:Y:S01]  /*0880*/  CS2R R6, SRZ ;  /* 0x0000000000067805 */ /* 0x000fe2000001ff00 */
[----:B------:R-:W-:Y:S01]  /*0890*/  CS2R R12, SRZ ;  /* 0x00000000000c7805 */ /* 0x000fe2000001ff00 */
[----:B------:R-:W-:Y:S01]  /*08a0*/  CS2R R4, SRZ ;  /* 0x0000000000047805 */ /* 0x000fe2000001ff00 */
[----:B------:R-:W-:Y:S01]  /*08b0*/  CS2R R16, SRZ ;  /* 0x0000000000107805 */ /* 0x000fe2000001ff00 */
[----:B------:R-:W-:Y:S01]  /*08c0*/  CS2R R18, SRZ ;  /* 0x0000000000127805 */ /* 0x000fe2000001ff00 */
[----:B------:R-:W-:Y:S01]  /*08d0*/  SHF.R.S32.HI R57, RZ, 0x1f, R56 ;  /* 0x0000001fff397819 */ /* 0x000fe20000011438 */
[----:B------:R-:W-:Y:S01]  /*08e0*/  IMAD.IADD R33, R29, 0x1, R33 ;  /* 0x000000011d217824 */ /* 0x000fe200078e0221 */
[----:B------:R-:W-:Y:S01]  /*08f0*/  IADD3 R62, R54, 0x40, RZ ;  /* 0x00000040363e7810 */ /* 0x000fe20007ffe0ff */
        /* <DEDUP_REMOVED lines=15> */
.L_x_511:
[----:B------:R-:W-:Y:S05]  /*09f0*/  BSYNC B0 ;  /* 0x0000000000007941 */ /* 0x000fea0003800000 */
.L_x_510:
[----:B------:R-:W-:Y:S01]  /*0a00*/  BSSY B0, `(.L_x_512) ;  /* 0x0000012000007945 */ /* 0x000fe20003800000 */
[----:B------:R-:W-:Y:S05]  /*0a10*/  @P1 BRA `(.L_x_513) ;  /* 0x0000010000001947 */ /* 0x000fea0003800000 */
[----:B------:R-:W-:Y:S02]  /*0a20*/  IADD3 R31, P2, R56, 0x20, RZ ;  /* 0x00000020381f7810 */ /* 0x000fe40007f5e0ff */
[----:B------:R-:W-:-:S02]  /*0a30*/  IADD3 R32, R54, 0x80, RZ ;  /* 0x0000008036207810 */ /* 0x000fc40007ffe0ff */
[----:B------:R-:W-:Y:S02]  /*0a40*/  IADD3.X R29, RZ, R57, RZ, P2, !PT ;  /* 0x00000039ff1d7210 */ /* 0x000fe400017fe4ff */
[----:B------:R-:W-:Y:S02]  /*0a50*/  ISETP.GE.AND P5, PT, R32, c[0x0][0x220], PT ;  /* 0x0000880020007a0c */ /* 0x000fe40003fa6270 */
[----:B------:R-:W-:Y:S01]  /*0a60*/  ISETP.GE.AND P3, PT, R54, c[0x0][0x220], PT ;  /* 0x0000880036007a0c */ /* 0x000fe20003f66270 */
[----:B------:R-:W-:Y:S01]  /*0a70*/  IMAD R30, R29, c[0x0][0x370], RZ ;  /* 0x0000dc001d1e7a24 */ /* 0x000fe200078e02ff */
[----:B------:R-:W-:Y:S01]  /*0a80*/  ISETP.GE.AND P4, PT, R62, c[0x0][0x220], PT ;  /* 0x000088003e007a0c */ /* 0x000fe20003f86270 */
[----:B------:R-:W-:-:S04]  /*0a90*/  IMAD.MOV.U32 R29, RZ, RZ, R33 ;  /* 0x000000ffff1d7224 */ /* 0x000fc800078e0021 */
[----:B------:R-:W-:-:S04]  /*0aa0*/  IMAD.WIDE.U32 R28, R31, c[0x0][0x370], R28 ;  /* 0x0000dc001f1c7a25 */ /* 0x000fc800078e001c */
[----:B------:R-:W-:Y:S01]  /*0ab0*/  IMAD R31, R31, c[0x0][0x374], R30 ;  /* 0x0000dd001f1f7a24 */ /* 0x000fe200078e021e */
[----:B------:R-:W-:-:S04]  /*0ac0*/  LEA R30, P2, R28, c[0x0][0x330], 0x1 ;  /* 0x0000cc001c1e7a11 */ /* 0x000fc800078408ff */
[----:B------:R-:W-:-:S04]  /*0ad0*/  IADD3 R29, R29, R31, RZ ;  /* 0x0000001f1d1d7210 */ /* 0x000fc80007ffe0ff */
[----:B------:R-:W-:-:S05]  /*0ae0*/  LEA.HI.X R31, R28, c[0x0][0x334], R29, 0x1, P2 ;  /* 0x0000cd001c1f7a11 */ /* 0x000fca00010f0c1d */
[----:B------:R1:W5:Y:S04]  /*0af0*/  @!P3 LDG.E.128 R12, [R30.64] ;  /* 0x000000041e0cb981 */ /* 0x000368000c1e1d00 */
[----:B------:R1:W5:Y:S04]  /*0b00*/  @!P4 LDG.E.128 R16, [R30.64+0x80] ;  /* 0x000080041e10c981 */ /* 0x000368000c1e1d00 */
[----:B------:R1:W5:Y:S02]  /*0b10*/  @!P5 LDG.E.128 R24, [R30.64+0x100] ;  /* 0x000100041e18d981 */ /* 0x000364000c1e1d00 */
.L_x_513:
[----:B------:R-:W-:Y:S05]  /*0b20*/  BSYNC B0 ;  /* 0x0000000000007941 */ /* 0x000fea0003800000 */
.L_x_512:
[----:B------:R-:W-:Y:S01]  /*0b30*/  BSSY B0, `(.L_x_514) ;  /* 0x0000018000007945 */ /* 0x000fe20003800000 */
[----:B------:R-:W-:Y:S01]  /*0b40*/  CS2R R28, SRZ ;  /* 0x00000000001c7805 */ /* 0x000fe2000001ff00 */
[----:B-1----:R-:W-:Y:S01]  /*0b50*/  CS2R R30, SRZ ;  /* 0x00000000001e7805 */ /* 0x002fe2000001ff00 */
[----:B------:R-:W-:Y:S01]  /*0b60*/  CS2R R32, SRZ ;  /* 0x0000000000207805 */ /* 0x000fe2000001ff00 */
[----:B0-----:R-:W-:Y:S01]  /*0b70*/  CS2R R34, SRZ ;  /* 0x0000000000227805 */ /* 0x001fe2000001ff00 */
[----:B------:R-:W-:Y:S01]  /*0b80*/  IMAD.MOV.U32 R40, RZ, RZ, RZ ;  /* 0x000000ffff287224 */ /* 0x000fe200078e00ff */
[----:B------:R-:W-:Y:S01]  /*0b90*/  CS2R R36, SRZ ;  /* 0x0000000000247805 */ /* 0x000fe2000001ff00 */
[----:B------:R-:W-:Y:S01]  /*0ba0*/  CS2R R38, SRZ ;  /* 0x0000000000267805 */ /* 0x000fe2000001ff00 */
[----:B------:R-:W-:Y:S01]  /*0bb0*/  IADD3 R61, R59, R61, RZ ;  /* 0x0000003d3b3d7210 */ /* 0x000fe20007ffe0ff */
[----:B------:R-:W-:Y:S05]  /*0bc0*/  @P0 BRA `(.L_x_515) ;  /* 0x000000e000000947 */ /* 0x000fea0003800000 */
[----:B------:R-:W-:Y:S01]  /*0bd0*/  IMAD R41, R57, c[0x0][0x1e8], RZ ;  /* 0x00007a0039297a24 */ /* 0x000fe200078e02ff */
[C---:B------:R-:W-:Y:S01]  /*0be0*/  IADD3 R44, R54.reuse, 0x80, RZ ;  /* 0x00000080362c7810 */ /* 0x040fe20007ffe0ff */
[----:B------:R-:W-:Y:S01]  /*0bf0*/  IMAD.MOV.U32 R60, RZ, RZ, R58 ;  /* 0x000000ffff3c7224 */ /* 0x000fe200078e003a */
[----:B------:R-:W-:Y:S01]  /*0c00*/  ISETP.GE.AND P2, PT, R54, c[0x0][0x220], PT ;  /* 0x0000880036007a0c */ /* 0x000fe20003f46270 */
[----:B------:R-:W-:Y:S01]  /*0c10*/  IMAD R41, R56, c[0x0][0x1ec], R41 ;  /* 0x00007b0038297a24 */ /* 0x000fe200078e0229 */
        /* <DEDUP_REMOVED lines=9> */
.L_x_515:
[----:B------:R-:W-:Y:S05]  /*0cb0*/  BSYNC B0 ;  /* 0x0000000000007941 */ /* 0x000fea0003800000 */
.L_x_514:
[----:B------:R-:W-:Y:S01]  /*0cc0*/  BSSY B0, `(.L_x_516) ;  /* 0x0000019000007945 */ /* 0x000fe20003800000 */
[----:B0-----:R-:W-:Y:S01]  /*0cd0*/  CS2R R44, SRZ ;  /* 0x00000000002c7805 */ /* 0x001fe2000001ff00 */
[----:B------:R-:W-:Y:S01]  /*0ce0*/  IMAD.MOV.U32 R41, RZ, RZ, RZ ;  /* 0x000000ffff297224 */ /* 0x000fe200078e00ff */
[----:B------:R-:W-:Y:S01]  /*0cf0*/  CS2R R42, SRZ ;  /* 0x00000000002a7805 */ /* 0x000fe2000001ff00 */
[----:B------:R-:W-:Y:S01]  /*0d00*/  CS2R R46, SRZ ;  /* 0x00000000002e7805 */ /* 0x000fe2000001ff00 */
[----:B------:R-:W-:Y:S01]  /*0d10*/  CS2R R48, SRZ ;  /* 0x0000000000307805 */ /* 0x000fe2000001ff00 */
[----:B------:R-:W-:Y:S01]  /*0d20*/  CS2R R50, SRZ ;  /* 0x0000000000327805 */ /* 0x000fe2000001ff00 */
[----:B------:R-:W-:Y:S05]  /*0d30*/  @P1 BRA `(.L_x_517) ;  /* 0x0000011000001947 */ /* 0x000fea0003800000 */
[----:B------:R-:W-:Y:S01]  /*0d40*/  IADD3 R59, P0, R56, 0x20, RZ ;  /* 0x00000020383b7810 */ /* 0x000fe20007f1e0ff */
[----:B------:R-:W-:Y:S01]  /*0d50*/  IMAD.MOV.U32 R56, RZ, RZ, R58 ;  /* 0x000000ffff387224 */ /* 0x000fe200078e003a */
[----:B------:R-:W-:-:S02]  /*0d60*/  ISETP.GE.AND P1, PT, R54, c[0x0][0x220], PT ;  /* 0x0000880036007a0c */ /* 0x000fc40003f26270 */
[----:B------:R-:W-:Y:S02]  /*0d70*/  IADD3.X R55, RZ, R57, RZ, P0, !PT ;  /* 0x00000039ff377210 */ /* 0x000fe400007fe4ff */
[----:B------:R-:W-:Y:S02]  /*0d80*/  MOV R57, R61 ;  /* 0x0000003d00397202 */ /* 0x000fe40000000f00 */
[----:B------:R-:W-:Y:S01]  /*0d90*/  IADD3 R54, R54, 0x80, RZ ;  /* 0x0000008036367810 */ /* 0x000fe20007ffe0ff */
[----:B------:R-:W-:Y:S01]  /*0da0*/  IMAD R55, R55, c[0x0][0x1e8], RZ ;  /* 0x00007a0037377a24 */ /* 0x000fe200078e02ff */
[----:B------:R-:W-:Y:S01]  /*0db0*/  ISETP.GE.AND P2, PT, R62, c[0x0][0x220], PT ;  /* 0x000088003e007a0c */ /* 0x000fe20003f46270 */
[----:B------:R-:W-:Y:S01]  /*0dc0*/  IMAD.WIDE.U32 R56, R59, c[0x0][0x1e8], R56 ;  /* 0x00007a003b387a25 */ /* 0x000fe200078e0038 */
[----:B------:R-:W-:-:S03]  /*0dd0*/  ISETP.GE.AND P3, PT, R54, c[0x0][0x220], PT ;  /* 0x0000880036007a0c */ /* 0x000fc60003f66270 */
[----:B------:R-:W-:Y:S01]  /*0de0*/  IMAD R55, R59, c[0x0][0x1ec], R55 ;  /* 0x00007b003b377a24 */ /* 0x000fe200078e0237 */
[----:B------:R-:W-:-:S03]  /*0df0*/  LEA R54, P0, R56, c[0x0][0x1d0], 0x1 ;  /* 0x0000740038367a11 */ /* 0x000fc600078008ff */
[----:B------:R-:W-:-:S05]  /*0e00*/  IMAD.IADD R55, R57, 0x1, R55 ;  /* 0x0000000139377824 */ /* 0x000fca00078e0237 */
[----:B------:R-:W-:-:S05]  /*0e10*/  LEA.HI.X R55, R56, c[0x0][0x1d4], R55, 0x1, P0 ;  /* 0x0000750038377a11 */ /* 0x000fca00000f0c37 */
[----:B------:R0:W5:Y:S04]  /*0e20*/  @!P1 LDG.E.128 R44, [R54.64] ;  /* 0x00000004362c9981 */ /* 0x000168000c1e1d00 */
[----:B------:R0:W5:Y:S04]  /*0e30*/  @!P2 LDG.E.128 R48, [R54.64+0x80] ;  /* 0x000080043630a981 */ /* 0x000168000c1e1d00 */
[----:B------:R0:W5:Y:S02]  /*0e40*/  @!P3 LDG.E.128 R40, [R54.64+0x100] ;  /* 0x000100043628b981 */ /* 0x000164000c1e1d00 */
.L_x_517:
[----:B------:R-:W-:Y:S05]  /*0e50*/  BSYNC B0 ;  /* 0x0000000000007941 */ /* 0x000fea0003800000 */
.L_x_516:
[----:B0----5:R-:W-:Y:S02]  /*0e60*/  LOP3.LUT R54, R4, 0xffff0000, RZ, 0xc0, !PT ;  /* 0xffff000004367812 */ /* 0x021fe400078ec0ff */
[----:B------:R-:W-:-:S02]  /*0e70*/  LOP3.LUT R55, R28, 0xffff0000, RZ, 0xc0, !PT ;  /* 0xffff00001c377812 */ /* 0x000fc400078ec0ff */
[----:B------:R-:W-:Y:S02]  /*0e80*/  SHF.L.U32 R4, R4, 0x10, RZ ;  /* 0x0000001004047819 */ /* 0x000fe400000006ff */
[C---:B------:R-:W-:Y:S01]  /*0e90*/  LOP3.LUT P0, RZ, R53.reuse, 0x7, RZ, 0xc0, !PT ;  /* 0x0000000735ff7812 */ /* 0x040fe2000780c0ff */
[----:B------:R-:W-:Y:S01]  /*0ea0*/  FMUL.FTZ R54, R54, R55 ;  /* 0x0000003736367220 */ /* 0x000fe20000410000 */
[----:B------:R-:W-:Y:S01]  /*0eb0*/  LEA.HI R53, P1, R53, R0, RZ, 0x1d ;  /* 0x0000000035357211 */ /* 0x000fe2000783e8ff */
[----:B------:R-:W-:Y:S01]  /*0ec0*/  IMAD.U32 R55, R28, 0x10000, RZ ;  /* 0x000100001c377824 */ /* 0x000fe200078e00ff */
[----:B------:R-:W-:Y:S02]  /*0ed0*/  SHF.L.U32 R28, R5, 0x10, RZ ;  /* 0x00000010051c7819 */ /* 0x000fe400000006ff */
[----:B------:R-:W-:Y:S01]  /*0ee0*/  LEA.HI.X.SX32 R0, R0, RZ, 0x1, P1 ;  /* 0x000000ff00007211 */ /* 0x000fe200008f0eff */
[----:B------:R-:W-:Y:S01]  /*0ef0*/  FFMA.FTZ R4, R4, R55, R54 ;  /* 0x0000003704047223 */ /* 0x000fe20000010036 */
[----:B------:R-:W-:Y:S01]  /*0f00*/  LOP3.LUT R54, R13, 0xffff0000, RZ, 0xc0, !PT ;  /* 0xffff00000d367812 */ /* 0x000fe200078ec0ff */
[C---:B------:R-:W-:Y:S01]  /*0f10*/  IMAD.U32 R55, R29.reuse, 0x10000, RZ ;  /* 0x000100001d377824 */ /* 0x040fe200078e00ff */
[----:B------:R-:W-:-:S03]  /*0f20*/  LOP3.LUT R29, R29, 0xffff0000, RZ, 0xc0, !PT ;  /* 0xffff00001d1d7812 */ /* 0x000fc600078ec0ff */
[----:B------:R-:W-:Y:S01]  /*0f30*/  FFMA.FTZ R28, R28, R55, R4 ;  /* 0x000000371c1c7223 */ /* 0x000fe20000010004 */
[----:B------:R-:W-:Y:S02]  /*0f40*/  LOP3.LUT R4, R44, 0xffff0000, RZ, 0xc0, !PT ;  /* 0xffff00002c047812 */ /* 0x000fe400078ec0ff */
[C---:B------:R-:W-:Y:S01]  /*0f50*/  LOP3.LUT R55, R12.reuse, 0xffff0000, RZ, 0xc0, !PT ;  /* 0xffff00000c377812 */ /* 0x040fe200078ec0ff */
[----:B------:R-:W-:-:S04]  /*0f60*/  IMAD.U32 R12, R12, 0x10000, RZ ;  /* 0x000100000c0c7824 */ /* 0x000fc800078e00ff */
[----:B------:R-:W-:Y:S01]  /*0f70*/  FMUL.FTZ R4, R4, R55 ;  /* 0x0000003704047220 */ /* 0x000fe20000410000 */
[----:B------:R-:W-:-:S05]  /*0f80*/  SHF.L.U32 R55, R44, 0x10, RZ ;  /* 0x000000102c377819 */ /* 0x000fca00000006ff */
[----:B------:R-:W-:Y:S01]  /*0f90*/  FFMA.FTZ R4, R55, R12, R4 ;  /* 0x0000000c37047223 */ /* 0x000fe20000010004 */
[----:B------:R-:W-:Y:S01]  /*0fa0*/  SHF.L.U32 R55, R45, 0x10, RZ ;  /* 0x000000102d377819 */ /* 0x000fe200000006ff */
[----:B------:R-:W-:Y:S01]  /*0fb0*/  IMAD.U32 R12, R13, 0x10000, RZ ;  /* 0x000100000d0c7824 */ /* 0x000fe200078e00ff */
[----:B------:R-:W-:Y:S01]  /*0fc0*/  LOP3.LUT R45, R45, 0xffff0000, RZ, 0xc0, !PT ;  /* 0xffff00002d2d7812 */ /* 0x000fe200078ec0ff */
[C---:B------:R-:W-:Y:S01]  /*0fd0*/  IMAD.U32 R13, R31.reuse, 0x10000, RZ ;  /* 0x000100001f0d7824 */ /* 0x040fe200078e00ff */
[----:B------:R-:W-:Y:S01]  /*0fe0*/  LOP3.LUT R31, R31, 0xffff0000, RZ, 0xc0, !PT ;  /* 0xffff00001f1f7812 */ /* 0x000fe200078ec0ff */
[----:B------:R-:W-:Y:S01]  /*0ff0*/  FFMA.FTZ R44, R55, R12, R4 ;  /* 0x0000000c372c7223 */ /* 0x000fe20000010004 */
[----:B------:R-:W-:Y:S01]  /*1000*/  LOP3.LUT R55, R5, 0xffff0000, RZ, 0xc0, !PT ;  /* 0xffff000005377812 */ /* 0x000fe200078ec0ff */
[----:B------:R-:W-:Y:S01]  /*1010*/  IMAD.U32 R4, R7, 0x10000, RZ ;  /* 0x0001000007047824 */ /* 0x000fe200078e00ff */
[C---:B------:R-:W-:Y:S01]  /*1020*/  SHF.L.U32 R12, R6.reuse, 0x10, RZ ;  /* 0x00000010060c7819 */ /* 0x040fe200000006ff */
[----:B------:R-:W-:Y:S01]  /*1030*/  FFMA.FTZ R44, R45, R54, R44 ;  /* 0x000000362d2c7223 */ /* 0x000fe2000001002c */
[----:B------:R-:W-:Y:S01]  /*1040*/  LOP3.LUT R5, R6, 0xffff0000, RZ, 0xc0, !PT ;  /* 0xffff000006057812 */ /* 0x000fe200078ec0ff */
[----:B------:R-:W-:Y:S01]  /*1050*/  FFMA.FTZ R29, R55, R29, R28 ;  /* 0x0000001d371d7223 */ /* 0x000fe2000001001c */
[----:B------:R-:W-:-:S02]  /*1060*/  LOP3.LUT R6, R7, 0xffff0000, RZ, 0xc0, !PT ;  /* 0xffff000007067812 */ /* 0x000fc400078ec0ff */
[C---:B------:R-:W-:Y:S02]  /*1070*/  SHF.L.U32 R7, R30.reuse, 0x10, RZ ;  /* 0x000000101e077819 */ /* 0x040fe400000006ff */
[----:B------:R-:W-:Y:S01]  /*1080*/  LOP3.LUT R28, R30, 0xffff0000, RZ, 0xc0, !PT ;  /* 0xffff00001e1c7812 */ /* 0x000fe200078ec0ff */
[----:B------:R-:W-:Y:S01]  /*1090*/  IMAD.U32 R30, R14, 0x10000, RZ ;  /* 0x000100000e1e7824 */ /* 0x000fe200078e00ff */
[----:B------:R-:W-:Y:S01]  /*10a0*/  SHF.L.U32 R45, R46, 0x10, RZ ;  /* 0x000000102e2d7819 */ /* 0x000fe200000006ff */
[----:B------:R-:W-:Y:S01]  /*10b0*/  FFMA.FTZ R29, R12, R7, R29 ;  /* 0x000000070c1d7223 */ /* 0x000fe2000001001d */
[C---:B------:R-:W-:Y:S01]  /*10c0*/  SHF.L.U32 R12, R8.reuse, 0x10, RZ ;  /* 0x00000010080c7819 */ /* 0x040fe200000006ff */
[----:B------:R-:W-:Y:S01]  /*10d0*/  IMAD.U32 R7, R9, 0x10000, RZ ;  /* 0x0001000009077824 */ /* 0x000fe200078e00ff */
[----:B------:R-:W-:Y:S01]  /*10e0*/  LOP3.LUT R8, R8, 0xffff0000, RZ, 0xc0, !PT ;  /* 0xffff000008087812 */ /* 0x000fe200078ec0ff */
[----:B------:R-:W-:Y:S01]  /*10f0*/  FFMA.FTZ R30, R45, R30, R44 ;  /* 0x0000001e2d1e7223 */ /* 0x000fe2000001002c */
[----:B------:R-:W-:Y:S01]  /*1100*/  LOP3.LUT R45, R46, 0xffff0000, RZ, 0xc0, !PT ;  /* 0xffff00002e2d7812 */ /* 0x000fe200078ec0ff */
[----:B------:R-:W-:Y:S01]  /*1110*/  FFMA.FTZ R28, R5, R28, R29 ;  /* 0x0000001c051c7223 */ /* 0x000fe2000001001d */
[----:B------:R-:W-:Y:S01]  /*1120*/  LOP3.LUT R44, R14, 0xffff0000, RZ, 0xc0, !PT ;  /* 0xffff00000e2c7812 */ /* 0x000fe200078ec0ff */
[----:B------:R-:W-:Y:S01]  /*1130*/  IMAD.U32 R14, R33, 0x10000, RZ ;  /* 0x00010000210e7824 */ /* 0x000fe200078e00ff */
[----:B------:R-:W-:-:S02]  /*1140*/  SHF.L.U32 R29, R32, 0x10, RZ ;  /* 0x00000010201d7819 */ /* 0x000fc400000006ff */
        /* <DEDUP_REMOVED lines=31> */
[----:B------:R-:W-:Y:S01]  /*1340*/  FFMA.FTZ R5, R9, R32, R5 ;  /* 0x0000002009057223 */ /* 0x000fe20000010005 */
[----:B------:R-:W-:Y:S01]  /*1350*/  SHF.L.U32 R9, R18, 0x10, RZ ;  /* 0x0000001012097819 */ /* 0x000fe200000006ff */
[----:B------:R-:W-:Y:S01]  /*1360*/  FFMA.FTZ R8, R49, R17, R8 ;  /* 0x0000001131087223 */ /* 0x000fe20000010008 */
[----:B------:R-:W-:Y:S01]  /*1370*/  LOP3.LUT R13, R10, 0xffff0000, RZ, 0xc0, !PT ;  /* 0xffff00000a0d7812 */ /* 0x000fe200078ec0ff */
[----:B------:R-:W-:Y:S01]  /*1380*/  FFMA.FTZ R5, R28, R15, R5 ;  /* 0x0000000f1c057223 */ /* 0x000fe20000010005 */
[----:B------:R-:W-:Y:S01]  /*1390*/  LOP3.LUT R12, R50, 0xffff0000, RZ, 0xc0, !PT ;  /* 0xffff0000320c7812 */ /* 0x000fe200078ec0ff */
[----:B------:R-:W-:Y:S01]  /*13a0*/  FFMA.FTZ R9, R7, R9, R8 ;  /* 0x0000000907097223 */ /* 0x000fe20000010008 */
[----:B------:R-:W-:Y:S01]  /*13b0*/  LOP3.LUT R14, R18, 0xffff0000, RZ, 0xc0, !PT ;  /* 0xffff0000120e7812 */ /* 0x000fe200078ec0ff */
[----:B------:R-:W-:Y:S01]  /*13c0*/  FFMA.FTZ R13, R13, R6, R5 ;  /* 0x000000060d0d7223 */ /* 0x000fe20000010005 */
[----:B------:R-:W-:Y:S01]  /*13d0*/  LOP3.LUT R10, R11, 0xffff0000, RZ, 0xc0, !PT ;  /* 0xffff00000b0a7812 */ /* 0x000fe200078ec0ff */
[C---:B------:R-:W-:Y:S01]  /*13e0*/  IMAD.U32 R11, R35.reuse, 0x10000, RZ ;  /* 0x00010000230b7824 */ /* 0x040fe200078e00ff */
[----:B------:R-:W-:Y:S01]  /*13f0*/  LOP3.LUT R35, R35, 0xffff0000, RZ, 0xc0, !PT ;  /* 0xffff000023237812 */ /* 0x000fe200078ec0ff */
[C---:B------:R-:W-:Y:S01]  /*1400*/  IMAD.U32 R29, R51.reuse, 0x10000, RZ ;  /* 0x00010000331d7824 */ /* 0x040fe200078e00ff */
[----:B------:R-:W-:Y:S01]  /*1410*/  LOP3.LUT R51, R51, 0xffff0000, RZ, 0xc0, !PT ;  /* 0xffff000033337812 */ /* 0x000fe200078ec0ff */
[C---:B------:R-:W-:Y:S01]  /*1420*/  IMAD.U32 R28, R19.reuse, 0x10000, RZ ;  /* 0x00010000131c7824 */ /* 0x040fe200078e00ff */
[----:B------:R-:W-:Y:S01]  /*1430*/  LOP3.LUT R19, R19, 0xffff0000, RZ, 0xc0, !PT ;  /* 0xffff000013137812 */ /* 0x000fe200078ec0ff */
[----:B------:R-:W-:Y:S01]  /*1440*/  FFMA.FTZ R18, R12, R14, R9 ;  /* 0x0000000e0c127223 */ /* 0x000fe20000010009 */
[----:B------:R-:W-:Y:S01]  /*1450*/  SHF.L.U32 R7, R20, 0x10, RZ ;  /* 0x0000001014077819 */ /* 0x000fe200000006ff */
[----:B------:R-:W-:Y:S01]  /*1460*/  FFMA.FTZ R17, R4, R11, R13 ;  /* 0x0000000b04117223 */ /* 0x000fe2000001000d */
        /* <DEDUP_REMOVED lines=13> */
[C---:B------:R-:W-:Y:S01]  /*1540*/  IMAD.U32 R8, R21.reuse, 0x10000, RZ ;  /* 0x0001000015087824 */ /* 0x040fe200078e00ff */
[----:B------:R-:W-:Y:S01]  /*1550*/  LOP3.LUT R21, R21, 0xffff0000, RZ, 0xc0, !PT ;  /* 0xffff000015157812 */ /* 0x000fe200078ec0ff */
[C---:B------:R-:W-:Y:S01]  /*1560*/  IMAD.U32 R11, R37.reuse, 0x10000, RZ ;  /* 0x00010000250b7824 */ /* 0x040fe200078e00ff */
[----:B------:R-:W-:Y:S01]  /*1570*/  LOP3.LUT R14, R37, 0xffff0000, RZ, 0xc0, !PT ;  /* 0xffff0000250e7812 */ /* 0x000fe200078ec0ff */
[----:B------:R-:W-:Y:S01]  /*1580*/  FFMA.FTZ R7, R20, R9, R7 ;  /* 0x0000000914077223 */ /* 0x000fe20000010007 */
[----:B------:R-:W-:Y:S01]  /*1590*/  SHF.L.U32 R6, R22, 0x10, RZ ;  /* 0x0000001016067819 */ /* 0x000fe200000006ff */
[C---:B------:R-:W-:Y:S01]  /*15a0*/  IMAD.U32 R9, R25.reuse, 0x10000, RZ ;  /* 0x0001000019097824 */ /* 0x040fe200078e00ff */
[----:B------:R-:W-:Y:S01]  /*15b0*/  LOP3.LUT R25, R25, 0xffff0000, RZ, 0xc0, !PT ;  /* 0xffff000019197812 */ /* 0x000fe200078ec0ff */
[----:B------:R-:W-:Y:S01]  /*15c0*/  FFMA.FTZ R17, R40, R24, R17 ;  /* 0x0000001828117223 */ /* 0x000fe20000010011 */
[----:B------:R-:W-:Y:S01]  /*15d0*/  SHF.L.U32 R13, R38, 0x10, RZ ;  /* 0x00000010260d7819 */ /* 0x000fe200000006ff */
        /* <DEDUP_REMOVED lines=23> */
[----:B------:R-:W-:Y:S01]  /*1750*/  LEA R12, P1, R53, c[0x0][0x3c8], 0x2 ;  /* 0x0000f200350c7a11 */ /* 0x000fe200078210ff */
[----:B------:R-:W-:Y:S01]  /*1760*/  FFMA.FTZ R5, R5, R16, R6 ;  /* 0x0000001005057223 */ /* 0x000fe20000010006 */
[----:B------:R-:W-:Y:S01]  /*1770*/  LOP3.LUT R6, R43, 0xffff0000, RZ, 0xc0, !PT ;  /* 0xffff00002b067812 */ /* 0x000fe200078ec0ff */
[----:B------:R-:W-:-:S02]  /*1780*/  FFMA.FTZ R7, R10, R9, R7 ;  /* 0x000000090a077223 */ /* 0x000fc40000010007 */
[----:B------:R-:W-:Y:S02]  /*1790*/  FFMA.FTZ R4, R23, R4, R5 ;  /* 0x0000000417047223 */ /* 0x000fe40000010005 */
[----:B------:R-:W-:-:S03]  /*17a0*/  FFMA.FTZ R7, R6, R27, R7 ;  /* 0x0000001b06077223 */ /* 0x000fc60000010007 */
[----:B------:R-:W0:Y:S04]  /*17b0*/  SHFL.BFLY PT, R5, R4, 0x4, 0x1f ;  /* 0x0c801f0004057f89 */ /* 0x000e2800000e0000 */
[----:B------:R-:W1:Y:S01]  /*17c0*/  SHFL.BFLY PT, R6, R7, 0x4, 0x1f ;  /* 0x0c801f0007067f89 */ /* 0x000e6200000e0000 */
[----:B0-----:R-:W-:Y:S02]  /*17d0*/  FADD.FTZ R5, R4, R5 ;  /* 0x0000000504057221 */ /* 0x001fe40000010000 */
[----:B-1----:R-:W-:-:S03]  /*17e0*/  FADD.FTZ R8, R7, R6 ;  /* 0x0000000607087221 */ /* 0x002fc60000010000 */
[----:B------:R-:W0:Y:S04]  /*17f0*/  SHFL.BFLY PT, R6, R5, 0x2, 0x1f ;  /* 0x0c401f0005067f89 */ /* 0x000e2800000e0000 */
[----:B------:R-:W1:Y:S01]  /*1800*/  SHFL.BFLY PT, R9, R8, 0x2, 0x1f ;  /* 0x0c401f0008097f89 */ /* 0x000e6200000e0000 */
[----:B0-----:R-:W-:Y:S02]  /*1810*/  FADD.FTZ R14, R5, R6 ;  /* 0x00000006050e7221 */ /* 0x001fe40000010000 */
[----:B------:R-:W-:-:S03]  /*1820*/  IMAD.WIDE R4, R11, 0x10, R2 ;  /* 0x000000100b047825 */ /* 0x000fc600078e0202 */
[----:B------:R-:W0:Y:S01]  /*1830*/  SHFL.BFLY PT, R13, R14, 0x1, 0x1f ;  /* 0x0c201f000e0d7f89 */ /* 0x000e2200000e0000 */
[----:B-1----:R-:W-:Y:S01]  /*1840*/  FADD.FTZ R9, R8, R9 ;  /* 0x0000000908097221 */ /* 0x002fe20000010000 */
[----:B------:R-:W-:-:S04]  /*1850*/  IADD3 R8, R11, 0x10, R11 ;  /* 0x000000100b087810 */ /* 0x000fc80007ffe00b */
[----:B------:R-:W1:Y:S01]  /*1860*/  SHFL.BFLY PT, R10, R9, 0x1, 0x1f ;  /* 0x0c201f00090a7f89 */ /* 0x000e6200000e0000 */
[----:B------:R-:W-:Y:S02]  /*1870*/  IMAD.IADD R11, R11, 0x1, R8 ;  /* 0x000000010b0b7824 */ /* 0x000fe400078e0208 */
[----:B0-----:R-:W-:Y:S01]  /*1880*/  @!P0 FADD.FTZ R6, R14, R13 ;  /* 0x0000000d0e068221 */ /* 0x001fe20000010000 */
[----:B------:R-:W-:-:S03]  /*1890*/  LEA.HI.X R13, R53, c[0x0][0x3cc], R0, 0x2, P1 ;  /* 0x0000f300350d7a11 */ /* 0x000fc600008f1400 */
[----:B------:R-:W-:Y:S02]  /*18a0*/  @!P0 FMUL.FTZ R15, R6, c[0x0][0x2d4] ;  /* 0x0000b500060f8a20 */ /* 0x000fe40000410000 */
[----:B-1----:R-:W-:Y:S02]  /*18b0*/  FADD.FTZ R10, R9, R10 ;  /* 0x0000000a090a7221 */ /* 0x002fe40000010000 */
[----:B------:R-:W-:Y:S01]  /*18c0*/  IMAD.WIDE R6, R52, 0x40, R4 ;  /* 0x0000004034067825 */ /* 0x000fe200078e0204 */
[----:B------:R-:W-:Y:S03]  /*18d0*/  @!P0 STG.E [R12.64], R15 ;  /* 0x0000000f0c008986 */ /* 0x000fe6000c101904 */
[----:B------:R-:W-:Y:S02]  /*18e0*/  FMUL.FTZ R17, R10, c[0x0][0x2d4] ;  /* 0x0000b5000a117a20 */ /* 0x000fe40000410000 */
[----:B------:R-:W-:-:S03]  /*18f0*/  IMAD.WIDE R52, R52, 0x40, R6 ;  /* 0x0000004034347825 */ /* 0x000fc600078e0206 */
[----:B------:R-:W-:Y:S01]  /*1900*/  @!P0 STG.E [R12.64+0x80], R17 ;  /* 0x000080110c008986 */ /* 0x000fe2000c101904 */
[----:B------:R-:W-:-:S03]  /*1910*/  IMAD.WIDE R8, R8, 0x10, R2 ;  /* 0x0000001008087825 */ /* 0x000fc600078e0202 */
[----:B------:R-:W-:Y:S01]  /*1920*/  STG.E.128 [R2.64], RZ ;  /* 0x000000ff02007986 */ /* 0x000fe2000c101d04 */
[----:B------:R-:W-:-:S03]  /*1930*/  IMAD.WIDE R10, R11, 0x10, R2 ;  /* 0x000000100b0a7825 */ /* 0x000fc600078e0202 */
[----:B------:R-:W-:Y:S04]  /*1940*/  STG.E.128 [R4.64], RZ ;  /* 0x000000ff04007986 */ /* 0x000fe8000c101d04 */
[----:B------:R-:W-:Y:S04]  /*1950*/  STG.E.128 [R6.64], RZ ;  /* 0x000000ff06007986 */ /* 0x000fe8000c101d04 */
[----:B------:R-:W-:Y:S04]  /*1960*/  STG.E.128 [R52.64], RZ ;  /* 0x000000ff34007986 */ /* 0x000fe8000c101d04 */
[----:B------:R-:W-:Y:S04]  /*1970*/  STG.E.128 [R2.64+0x100], RZ ;  /* 0x000100ff02007986 */ /* 0x000fe8000c101d04 */
[----:B------:R-:W-:Y:S04]  /*1980*/  STG.E.128 [R4.64+0x100], RZ ;  /* 0x000100ff04007986 */ /* 0x000fe8000c101d04 */
[----:B------:R-:W-:Y:S04]  /*1990*/  STG.E.128 [R8.64], RZ ;  /* 0x000000ff08007986 */ /* 0x000fe8000c101d04 */
[----:B------:R-:W-:Y:S04]  /*19a0*/  STG.E.128 [R10.64], RZ ;  /* 0x000000ff0a007986 */ /* 0x000fe8000c101d04 */
[----:B------:R-:W-:Y:S04]  /*19b0*/  STG.E.128 [R2.64+0x200], RZ ;  /* 0x000200ff02007986 */ /* 0x000fe8000c101d04 */
[----:B------:R-:W-:Y:S04]  /*19c0*/  STG.E.128 [R4.64+0x200], RZ ;  /* 0x000200ff04007986 */ /* 0x000fe8000c101d04 */
[----:B------:R-:W-:Y:S04]  /*19d0*/  STG.E.128 [R8.64+0x100], RZ ;  /* 0x000100ff08007986 */ /* 0x000fe8000c101d04 */
[----:B------:R-:W-:Y:S01]  /*19e0*/  STG.E.128 [R10.64+0x100], RZ ;  /* 0x000100ff0a007986 */ /* 0x000fe2000c101d04 */
[----:B------:R-:W-:Y:S05]  /*19f0*/  EXIT ;  /* 0x000000000000794d */ /* 0x000fea0003800000 */
.L_x_518:
        /* <DEDUP_REMOVED lines=16> */
.L_x_812:


//--------------------- .text._ZN5flash27flash_bwd_convert_dq_kernelI23Flash_bwd_kernel_traitsILi192ELi64ELi64ELi8ELi4ELi2ELi2ELb0ELb0EN7cutlass10bfloat16_tE19Flash_kernel_traitsILi192ELi64ELi64ELi8ES3_EEEEvNS_16Flash_bwd_paramsEi --------------------------
	.section	.text._ZN5flash27flash_bwd_convert_dq_kernelI23Flash_bwd_kernel_traitsILi192ELi64ELi64ELi8ELi4ELi2ELi2ELb0ELb0EN7cutlass10bfloat16_tE19Flash_kernel_traitsILi192ELi64ELi64ELi8ES3_EEEEvNS_16Flash_bwd_paramsEi,"ax",@progbits
	.sectioninfo	@"SHI_REGISTERS=96"
	.align	128
        .global         _ZN5flash27flash_bwd_convert_dq_kernelI23Flash_bwd_kernel_traitsILi192ELi64ELi64ELi8ELi4ELi2ELi2ELb0ELb0EN7cutlass10bfloat16_tE19Flash_kernel_traitsILi192ELi64ELi64ELi8ES3_EEEEvNS_16Flash_bwd_paramsEi
        .type           _ZN5flash27flash_bwd_convert_dq_kernelI23Flash_bwd_kernel_traitsILi192ELi64ELi64ELi8ELi4ELi2ELi2ELb0ELb0EN7cutlass10bfloat16_tE19Flash_kernel_traitsILi192ELi64ELi64ELi8ES3_EEEEvNS_16Flash_bwd_paramsEi,@function
        .size           _ZN5flash27flash_bwd_convert_dq_kernelI23Flash_bwd_kernel_traitsILi192ELi64ELi64ELi8ELi4ELi2ELi2ELb0ELb0EN7cutlass10bfloat16_tE19Flash_kernel_traitsILi192ELi64ELi64ELi8ES3_EEEEvNS_16Flash_bwd_paramsEi,(.L_x_813 - _ZN5flash27flash_bwd_convert_dq_kernelI23Flash_bwd_kernel_traitsILi192ELi64ELi64ELi8ELi4ELi2ELi2ELb0ELb0EN7cutlass10bfloat16_tE19Flash_kernel_traitsILi192ELi64ELi64ELi8ES3_EEEEvNS_16Flash_bwd_paramsEi)
        .other          _ZN5flash27flash_bwd_convert_dq_kernelI23Flash_bwd_kernel_traitsILi192ELi64ELi64ELi8ELi4ELi2ELi2ELb0ELb0EN7cutlass10bfloat16_tE19Flash_kernel_traitsILi192ELi64ELi64ELi8ES3_EEEEvNS_16Flash_bwd_paramsEi,@"STO_CUDA_ENTRY STV_DEFAULT"
_ZN5flash27flash_bwd_convert_dq_kernelI23Flash_bwd_kernel_traitsILi192ELi64ELi64ELi8ELi4ELi2ELi2ELb0ELb0EN7cutlass10bfloat16_tE19Flash_kernel_traitsILi192ELi64ELi64ELi8ES3_EEEEvNS_16Flash_bwd_paramsEi:
.text._ZN5flash27flash_bwd_convert_dq_kernelI23Flash_bwd_kernel_traitsILi192ELi64ELi64ELi8ELi4ELi2ELi2ELb0ELb0EN7cutlass10bfloat16_tE19Flash_kernel_traitsILi192ELi64ELi64ELi8ES3_EEEEvNS_16Flash_bwd_paramsEi:
        /* <DEDUP_REMOVED lines=143> */
.L_x_520:
        /* <DEDUP_REMOVED lines=124> */
.L_x_519:
        /* <DEDUP_REMOVED lines=171> */
.L_x_522:
[----:B------:R-:W-:Y:S05]  /*1b60*/  BSYNC B0 ;  /* 0x0000000000007941 */ /* 0x000fea0003800000 */
.L_x_521:
        /* <DEDUP_REMOVED lines=20> */
.L_x_523:
        /* <DEDUP_REMOVED lines=13> */
.L_x_813:


//--------------------- .text._ZN5flash44flash_bwd_dq_dk_dv_loop_seqk_parallel_kernelI23Flash_bwd_kernel_traitsILi192ELi64ELi64ELi8ELi4ELi2ELi2ELb0ELb0EN7cutlass10bfloat16_tE19Flash_kernel_traitsILi192ELi64ELi64ELi8ES3_EELb1ELb1ELb0ELb0ELb0ELb0ELb0EEEvNS_16Flash_bwd_paramsE --------------------------
	.section	.text._ZN5flash44flash_bwd_dq_dk_dv_loop_seqk_parallel_kernelI23Flash_bwd_kernel_traitsILi192ELi64ELi64ELi8ELi4ELi2ELi2ELb0ELb0EN7cutlass10bfloat16_tE19Flash_kernel_traitsILi192ELi64ELi64ELi8ES3_EELb1ELb1ELb0ELb0ELb0ELb0ELb0EEEvNS_16Flash_bwd_paramsE,"ax",@progbits
	.sectioninfo	@"SHI_REGISTERS=255"
	.align	128
        .global         _ZN5flash44flash_bwd_dq_dk_dv_loop_seqk_parallel_kernelI23Flash_bwd_kernel_traitsILi192ELi64ELi64ELi8ELi4ELi2ELi2ELb0ELb0EN7cutlass10bfloat16_tE19Flash_kernel_traitsILi192ELi64ELi64ELi8ES3_EELb1ELb1ELb0ELb0ELb0ELb0ELb0EEEvNS_16Flash_bwd_paramsE
        .type           _ZN5flash44flash_bwd_dq_dk_dv_loop_seqk_parallel_kernelI23Flash_bwd_kernel_traitsILi192ELi64ELi64ELi8ELi4ELi2ELi2ELb0ELb0EN7cutlass10bfloat16_tE19Flash_kernel_traitsILi192ELi64ELi64ELi8ES3_EELb1ELb1ELb0ELb0ELb0ELb0ELb0EEEvNS_16Flash_bwd_paramsE,@function
        .size           _ZN5flash44flash_bwd_dq_dk_dv_loop_seqk_parallel_kernelI23Flash_bwd_kernel_traitsILi192ELi64ELi64ELi8ELi4ELi2ELi2ELb0ELb0EN7cutlass10bfloat16_tE19Flash_kernel_traitsILi192ELi64ELi64ELi8ES3_EELb1ELb1ELb0ELb0ELb0ELb0ELb0EEEvNS_16Flash_bwd_paramsE,(.L_x_814 - _ZN5flash44flash_bwd_dq_dk_dv_loop_seqk_parallel_kernelI23Flash_bwd_kernel_traitsILi192ELi64ELi64ELi8ELi4ELi2ELi2ELb0ELb0EN7cutlass10bfloat16_tE19Flash_kernel_traitsILi192ELi64ELi64ELi8ES3_EELb1ELb1ELb0ELb0ELb0ELb0ELb0EEEvNS_16Flash_bwd_paramsE)
        .other          _ZN5flash44flash_bwd_dq_dk_dv_loop_seqk_parallel_kernelI23Flash_bwd_kernel_traitsILi192ELi64ELi64ELi8ELi4ELi2ELi2ELb0ELb0EN7cutlass10bfloat16_tE19Flash_kernel_traitsILi192ELi64ELi64ELi8ES3_EELb1ELb1ELb0ELb0ELb0ELb0ELb0EEEvNS_16Flash_bwd_paramsE,@"STO_CUDA_ENTRY STV_DEFAULT"
_ZN5flash44flash_bwd_dq_dk_dv_loop_seqk_parallel_kernelI23Flash_bwd_kernel_traitsILi192ELi64ELi64ELi8ELi4ELi2ELi2ELb0ELb0EN7cutlass10bfloat16_tE19Flash_kernel_traitsILi192ELi64ELi64ELi8ES3_EELb1ELb1ELb0ELb0ELb0ELb0ELb0EEEvNS_16Flash_bwd_paramsE:
.text._ZN5flash44flash_bwd_dq_dk_dv_loop_seqk_parallel_kernelI23Flash_bwd_kernel_traitsILi192ELi64ELi64ELi8ELi4ELi2ELi2ELb0ELb0EN7cutlass10bfloat16_tE19Flash_kernel_traitsILi192ELi64ELi64ELi8ES3_EELb1ELb1ELb0ELb0ELb0ELb0ELb0EEEvNS_16Flash_bwd_paramsE:
        /* <DEDUP_REMOVED lines=14> */
[----:B------:R-:W-:Y:S01]  /*00e0*/  ULDC.U8 UR6, c[0x0][0x2d8] ;  /* 0x0000b60000067ab9 */ /* 0x000fe20000000000 */
[----:B------:R-:W-:Y:S01]  /*00f0*/  IMAD.MOV.U32 R209, RZ, RZ, -0x10 ;  /* 0xfffffff0ffd17424 */ /* 0x000fe200078e00ff */
[----:B-1----:R-:W-:-:S04]  /*0100*/  SHF.R.S32.HI R2, RZ, 0x1f, R11 ;  /* 0x0000001fff027819 */ /* 0x002fc8000001140b */
[CC--:B------:R-:W-:Y:S02]  /*0110*/  LEA.HI R3, R2.reuse, R11.reuse, RZ, 0x4 ;  /* 0x0000000b02037211 */ /* 0x0c0fe400078f20ff */
[CC--:B------:R-:W-:Y:S02]  /*0120*/  LEA.HI R0, R2.reuse, R11.reuse, RZ, 0x2 ;  /* 0x0000000b02007211 */ /* 0x0c0fe400078f10ff */
[----:B------:R-:W-:Y:S02]  /*0130*/  SHF.R.S32.HI R4, RZ, 0x4, R3 ;  /* 0x00000004ff047819 */ /* 0x000fe40000011403 */
[CC--:B------:R-:W-:Y:S02]  /*0140*/  LEA.HI R9, R2.reuse, R11.reuse, RZ, 0x5 ;  /* 0x0000000b02097211 */ /* 0x0c0fe400078f28ff */
[CC--:B------:R-:W-:Y:S02]  /*0150*/  LEA.HI R10, R2.reuse, R11.reuse, RZ, 0x3 ;  /* 0x0000000b020a7211 */ /* 0x0c0fe400078f18ff */
[----:B------:R-:W-:-:S02]  /*0160*/  LEA.HI R251, R2, R11, RZ, 0x7 ;  /* 0x0000000b02fb7211 */ /* 0x000fc400078f38ff */
[----:B------:R-:W-:Y:S02]  /*0170*/  LEA.HI R14, R2, R11, RZ, 0x6 ;  /* 0x0000000b020e7211 */ /* 0x000fe400078f30ff */
[C---:B------:R-:W-:Y:S02]  /*0180*/  LOP3.LUT R5, R3.reuse, 0xfffffff0, RZ, 0xc0, !PT ;  /* 0xfffffff003057812 */ /* 0x040fe400078ec0ff */
[----:B------:R-:W-:Y:S02]  /*0190*/  LOP3.LUT R2, R0, 0x7ffffffc, RZ, 0xc0, !PT ;  /* 0x7ffffffc00027812 */ /* 0x000fe400078ec0ff */
[----:B------:R-:W-:Y:S02]  /*01a0*/  LEA.HI R3, R3, R4, RZ, 0x1 ;  /* 0x0000000403037211 */ /* 0x000fe400078f08ff */
[----:B------:R-:W-:Y:S01]  /*01b0*/  SHF.R.S32.HI R7, RZ, 0x2, R0 ;  /* 0x00000002ff077819 */ /* 0x000fe20000011400 */
[----:B------:R-:W-:Y:S01]  /*01c0*/  IMAD.IADD R13, R11, 0x1, -R2 ;  /* 0x000000010b0d7824 */ /* 0x000fe200078e0a02 */
[----:B------:R-:W-:-:S02]  /*01d0*/  SHF.R.S32.HI R6, RZ, 0x1f, R0 ;  /* 0x0000001fff067819 */ /* 0x000fc40000011400 */
[----:B------:R-:W-:Y:S02]  /*01e0*/  LOP3.LUT R8, R9, 0xffffffe0, RZ, 0xc0, !PT ;  /* 0xffffffe009087812 */ /* 0x000fe400078ec0ff */
[----:B------:R-:W-:Y:S02]  /*01f0*/  LOP3.LUT R0, R10, 0xfffffff8, RZ, 0xc0, !PT ;  /* 0xfffffff80a007812 */ /* 0x000fe400078ec0ff */
[----:B------:R-:W-:Y:S01]  /*0200*/  LOP3.LUT R3, R3, 0xfffffffe, RZ, 0xc0, !PT ;  /* 0xfffffffe03037812 */ /* 0x000fe200078ec0ff */
[C---:B------:R-:W-:Y:S01]  /*0210*/  IMAD.IADD R16, R11.reuse, 0x1, -R8 ;  /* 0x000000010b107824 */ /* 0x040fe200078e0a08 */
[----:B------:R-:W-:Y:S01]  /*0220*/  SHF.R.S32.HI R237, RZ, 0x3, R10 ;  /* 0x00000003ffed7819 */ /* 0x000fe2000001140a */
[C---:B------:R-:W-:Y:S01]  /*0230*/  IMAD.IADD R0, R11.reuse, 0x1, -R0 ;  /* 0x000000010b007824 */ /* 0x040fe200078e0a00 */
[----:B------:R-:W-:Y:S01]  /*0240*/  LEA.HI R2, R6, R7, RZ, 0x3 ;  /* 0x0000000706027211 */ /* 0x000fe200078f18ff */
[----:B------:R-:W-:Y:S01]  /*0250*/  IMAD.IADD R8, R11, 0x1, -R5 ;  /* 0x000000010b087824 */ /* 0x000fe200078e0a05 */
[----:B------:R-:W-:Y:S01]  /*0260*/  SHF.R.S32.HI R19, RZ, 0x5, R9 ;  /* 0x00000005ff137819 */ /* 0x000fe20000011409 */
[----:B------:R-:W-:Y:S01]  /*0270*/  IMAD.IADD R11, R4, 0x1, -R3 ;  /* 0x00000001040b7824 */ /* 0x000fe200078e0a03 */
[----:B------:R-:W-:Y:S01]  /*0280*/  LOP3.LUT R3, R2, 0xfffffff8, RZ, 0xc0, !PT ;  /* 0xfffffff802037812 */ /* 0x000fe200078ec0ff */
[----:B------:R-:W-:Y:S01]  /*0290*/  IMAD.SHL.U32 R5, R237, 0x40, RZ ;  /* 0x00000040ed057824 */ /* 0x000fe200078e00ff */
[----:B------:R-:W-:Y:S01]  /*02a0*/  LEA.HI R4, R9, R19, RZ, 0x1 ;  /* 0x0000001309047211 */ /* 0x000fe200078f08ff */
[C---:B------:R-:W-:Y:S01]  /*02b0*/  IMAD.SHL.U32 R202, R0.reuse, 0x8, RZ ;  /* 0x0000000800ca7824 */ /* 0x040fe200078e00ff */
[----:B------:R-:W-:Y:S01]  /*02c0*/  LOP3.LUT P4, RZ, R0, 0x4, RZ, 0xc0, !PT ;  /* 0x0000000400ff7812 */ /* 0x000fe2000788c0ff */
[----:B------:R-:W-:Y:S01]  /*02d0*/  IMAD.IADD R7, R7, 0x1, -R3 ;  /* 0x0000000107077824 */ /* 0x000fe200078e0a03 */
[----:B------:R-:W-:Y:S01]  /*02e0*/  LOP3.LUT R2, R5, 0x1c0, RZ, 0xc0, !PT ;  /* 0x000001c005027812 */ /* 0x000fe200078ec0ff */
[----:B------:R-:W-:Y:S01]  /*02f0*/  IMAD.SHL.U32 R174, R11, 0x200, RZ ;  /* 0x000002000bae7824 */ /* 0x000fe200078e00ff */
[----:B------:R-:W-:Y:S01]  /*0300*/  LOP3.LUT R3, R4, 0xfffffffe, RZ, 0xc0, !PT ;  /* 0xfffffffe04037812 */ /* 0x000fe200078ec0ff */
[----:B------:R1:W-:Y:S01]  /*0310*/  STL [R1+0x4], R16 ;  /* 0x0000041001007387 */ /* 0x0003e20000100800 */
[----:B------:R-:W-:-:S02]  /*0320*/  LOP3.LUT R4, R2, 0x38, R202, 0xf8, !PT ;  /* 0x0000003802047812 */ /* 0x000fc400078ef8ca */
[----:B------:R-:W-:Y:S01]  /*0330*/  SHF.R.U32.HI R2, RZ, 0x3, R2 ;  /* 0x00000003ff027819 */ /* 0x000fe20000011602 */
[----:B------:R-:W-:Y:S01]  /*0340*/  IMAD.IADD R181, R19, 0x1, -R3 ;  /* 0x0000000113b57824 */ /* 0x000fe200078e0a03 */
[C---:B------:R-:W-:Y:S01]  /*0350*/  LOP3.LUT P3, RZ, R0.reuse, 0x2, RZ, 0xc0, !PT ;  /* 0x0000000200ff7812 */ /* 0x040fe2000786c0ff */
[----:B------:R-:W-:Y:S01]  /*0360*/  IMAD.SHL.U32 R0, R0, 0x40, RZ ;  /* 0x0000004000007824 */ /* 0x000fe200078e00ff */
[----:B------:R-:W-:Y:S02]  /*0370*/  SHF.R.S32.HI R5, RZ, 0x1f, R8 ;  /* 0x0000001fff057819 */ /* 0x000fe40000011408 */
[----:B------:R-:W-:Y:S01]  /*0380*/  LOP3.LUT R6, R4, R2, RZ, 0x3c, !PT ;  /* 0x0000000204067212 */ /* 0x000fe200078e3cff */
[----:B------:R-:W-:Y:S01]  /*0390*/  IMAD.SHL.U32 R2, R181, 0x10, RZ ;  /* 0x00000010b5027824 */ /* 0x000fe200078e00ff */
[----:B------:R-:W-:Y:S02]  /*03a0*/  LOP3.LUT R0, R0, 0x1c0, RZ, 0xc0, !PT ;  /* 0x000001c000007812 */ /* 0x000fe400078ec0ff */
[----:B------:R-:W-:-:S02]  /*03b0*/  LEA.HI R12, R5, R8, RZ, 0x3 ;  /* 0x00000008050c7211 */ /* 0x000fc400078f18ff */
[C---:B------:R-:W-:Y:S02]  /*03c0*/  LOP3.LUT R171, R0.reuse, 0x8, R10, 0xf8, !PT ;  /* 0x0000000800ab7812 */ /* 0x040fe400078ef80a */
[----:B------:R-:W-:Y:S02]  /*03d0*/  LOP3.LUT R2, R0, 0x10, R2, 0xf8, !PT ;  /* 0x0000001000027812 */ /* 0x000fe400078ef802 */
[----:B------:R-:W-:Y:S02]  /*03e0*/  SHF.R.S32.HI R251, RZ, 0x7, R251 ;  /* 0x00000007fffb7819 */ /* 0x000fe400000114fb */
[----:B------:R-:W-:Y:S02]  /*03f0*/  LOP3.LUT R4, R12, 0xfffffff8, RZ, 0xc0, !PT ;  /* 0xfffffff80c047812 */ /* 0x000fe400078ec0ff */
[----:B------:R-:W-:Y:S01]  /*0400*/  LOP3.LUT R3, R7, 0x1, RZ, 0xc0, !PT ;  /* 0x0000000107037812 */ /* 0x000fe200078ec0ff */
[----:B------:R-:W-:Y:S01]  /*0410*/  IMAD.SHL.U32 R18, R251, 0x20, RZ ;  /* 0x00000020fb127824 */ /* 0x000fe200078e00ff */
[----:B------:R-:W-:Y:S01]  /*0420*/  SHF.R.U32.HI R0, RZ, 0x3, R0 ;  /* 0x00000003ff007819 */ /* 0x000fe20000011600 */
[----:B------:R-:W-:Y:S01]  /*0430*/  IMAD.IADD R17, R8, 0x1, -R4 ;  /* 0x0000000108117824 */ /* 0x000fe200078e0a04 */
[----:B------:R-:W-:Y:S01]  /*0440*/  ISETP.NE.U32.AND P0, PT, R3, 0x1, PT ;  /* 0x000000010300780c */ /* 0x000fe20003f05070 */
[----:B------:R-:W-:Y:S01]  /*0450*/  IMAD R3, R251, 0x800, R174 ;  /* 0x00000800fb037824 */ /* 0x000fe200078e02ae */
[----:B------:R-:W-:-:S02]  /*0460*/  LOP3.LUT R171, R171, R0, RZ, 0x3c, !PT ;  /* 0x00000000abab7212 */ /* 0x000fc400078e3cff */
[----:B------:R-:W-:Y:S01]  /*0470*/  LOP3.LUT R4, R2, 0x8, R10, 0xf8, !PT ;  /* 0x0000000802047812 */ /* 0x000fe200078ef80a */
[----:B------:R1:W-:Y:S01]  /*0480*/  STL [R1+0xc], R17 ;  /* 0x00000c1101007387 */ /* 0x0003e20000100800 */
[----:B------:R-:W-:Y:S01]  /*0490*/  SHF.R.S32.HI R5, RZ, 0x1f, R9 ;  /* 0x0000001fff057819 */ /* 0x000fe20000011409 */
[----:B------:R-:W-:Y:S01]  /*04a0*/  IMAD.IADD R171, R3, 0x1, R171 ;  /* 0x0000000103ab7824 */ /* 0x000fe200078e02ab */
[----:B------:R-:W-:Y:S02]  /*04b0*/  SHF.R.S32.HI R2, RZ, 0x6, R14 ;  /* 0x00000006ff027819 */ /* 0x000fe4000001140e */
[----:B------:R-:W-:Y:S01]  /*04c0*/  LOP3.LUT R174, R174, R4, R0, 0xf6, !PT ;  /* 0x00000004aeae7212 */ /* 0x000fe200078ef600 */
[----:B------:R-:W-:Y:S01]  /*04d0*/  IMAD.SHL.U32 R0, R7, 0x40, RZ ;  /* 0x0000004007007824 */ /* 0x000fe200078e00ff */
[----:B------:R-:W-:Y:S01]  /*04e0*/  LEA.HI R3, R5, R19, RZ, 0x2 ;  /* 0x0000001305037211 */ /* 0x000fe200078f10ff */
[C---:B------:R-:W-:Y:S01]  /*04f0*/  IMAD R15, R2.reuse, 0x200, R6 ;  /* 0x00000200020f7824 */ /* 0x040fe200078e0206 */
[----:B------:R-:W-:Y:S01]  /*0500*/  R2P PR, R7, 0x6 ;  /* 0x0000000607007804 */ /* 0x000fe20000000000 */
[----:B------:R-:W-:Y:S01]  /*0510*/  IMAD.SHL.U32 R2, R2, 0x8, RZ ;  /* 0x0000000802027824 */ /* 0x000fe200078e00ff */
[----:B------:R-:W-:Y:S01]  /*0520*/  LOP3.LUT R3, R3, 0xfffffffc, RZ, 0xc0, !PT ;  /* 0xfffffffc03037812 */ /* 0x000fe200078ec0ff */
[----:B------:R-:W-:Y:S01]  /*0530*/  IMAD.SHL.U32 R4, R11, 0x20, RZ ;  /* 0x000000200b047824 */ /* 0x000fe200078e00ff */
[----:B------:R-:W-:Y:S01]  /*0540*/  LOP3.LUT R0, R0, 0x1c0, RZ, 0xc0, !PT ;  /* 0x000001c000007812 */ /* 0x000fe200078ec0ff */
[----:B------:R-:W-:Y:S01]  /*0550*/  IMAD.SHL.U32 R6, R17, 0x40, RZ ;  /* 0x0000004011067824 */ /* 0x000fe200078e00ff */
[----:B------:R-:W-:Y:S01]  /*0560*/  LOP3.LUT R2, R2, 0x18, RZ, 0xc0, !PT ;  /* 0x0000001802027812 */ /* 0x000fe200078ec0ff */
[----:B------:R-:W-:Y:S01]  /*0570*/  IMAD.IADD R252, R19, 0x1, -R3 ;  /* 0x0000000113fc7824 */ /* 0x000fe200078e0a03 */
[----:B------:R-:W-:Y:S01]  /*0580*/  SHF.R.U32.HI R3, RZ, 0x3, R0 ;  /* 0x00000003ff037819 */ /* 0x000fe20000011600 */
[----:B------:R-:W-:Y:S01]  /*0590*/  IMAD.SHL.U32 R7, R13, 0x2, RZ ;  /* 0x000000020d077824 */ /* 0x000fe200078e00ff */
[----:B------:R-:W-:Y:S01]  /*05a0*/  LOP3.LUT R5, R0, 0x20, R18, 0xf8, !PT ;  /* 0x0000002000057812 */ /* 0x000fe200078ef812 */
[----:B------:R1:W-:Y:S01]  /*05b0*/  STL [R1+0x8], R15 ;  /* 0x0000080f01007387 */ /* 0x0003e20000100800 */
[----:B------:R-:W-:Y:S01]  /*05c0*/  LOP3.LUT R8, R2, 0x20, R4, 0xf8, !PT ;  /* 0x0000002002087812 */ /* 0x000fe200078ef804 */
[--C-:B------:R-:W-:Y:S01]  /*05d0*/  IMAD R4, R252, 0x400, R7.reuse ;  /* 0x00000400fc047824 */ /* 0x100fe200078e0207 */
[----:B------:R-:W-:Y:S01]  /*05e0*/  LOP3.LUT R9, R3, R0, R2, 0x1e, !PT ;  /* 0x0000000003097212 */ /* 0x000fe200078e1e02 */
[----:B------:R-:W-:Y:S01]  /*05f0*/  IMAD.SHL.U32 R172, R171, 0x2, RZ ;  /* 0x00000002abac7824 */ /* 0x000fe200078e00ff */
[----:B------:R-:W-:Y:S01]  /*0600*/  LOP3.LUT R2, R6, 0x1c0, RZ, 0xc0, !PT ;  /* 0x000001c006027812 */ /* 0x000fe200078ec0ff */
[----:B------:R-:W-:Y:S01]  /*0610*/  IMAD.SHL.U32 R6, R11, 0x8, RZ ;  /* 0x000000080b067824 */ /* 0x000fe200078e00ff */
[----:B------:R-:W-:Y:S01]  /*0620*/  LOP3.LUT R0, R5, R3, RZ, 0x3c, !PT ;  /* 0x0000000305007212 */ /* 0x000fe200078e3cff */
[----:B------:R-:W-:Y:S01]  /*0630*/  IMAD.SHL.U32 R5, R12, 0x40, RZ ;  /* 0x000000400c057824 */ /* 0x000fe200078e00ff */
[----:B------:R-:W-:Y:S01]  /*0640*/  SHF.R.U32.HI R3, RZ, 0x3, R2 ;  /* 0x00000003ff037819 */ /* 0x000fe20000011602 */
[----:B------:R-:W-:Y:S01]  /*0650*/  IMAD.SHL.U32 R191, R15, 0x2, RZ ;  /* 0x000000020fbf7824 */ /* 0x000fe200078e00ff */
[----:B------:R-:W-:Y:S01]  /*0660*/  LOP3.LUT R6, R2, 0x8, R6, 0xf8, !PT ;  /* 0x0000000802067812 */ /* 0x000fe200078ef806 */
[----:B------:R-:W-:Y:S01]  /*0670*/  IMAD.IADD R207, R4, 0x1, R0 ;  /* 0x0000000104cf7824 */ /* 0x000fe200078e0200 */
[----:B------:R-:W-:Y:S01]  /*0680*/  LOP3.LUT R0, R5, 0xfffffe00, RZ, 0xc0, !PT ;  /* 0xfffffe0005007812 */ /* 0x000fe200078ec0ff */
[----:B------:R-:W-:Y:S01]  /*0690*/  IMAD R4, R181, 0x400, R7 ;  /* 0x00000400b5047824 */ /* 0x000fe200078e0207 */
[----:B------:R-:W-:Y:S01]  /*06a0*/  LOP3.LUT R2, R3, R8, R2, 0x1e, !PT ;  /* 0x0000000803027212 */ /* 0x000fe200078e1e02 */
[----:B------:R-:W-:Y:S01]  /*06b0*/  IMAD.SHL.U32 R207, R207, 0x2, RZ ;  /* 0x00000002cfcf7824 */ /* 0x000fe200078e00ff */
[----:B------:R-:W-:Y:S01]  /*06c0*/  SEL R169, R169, 0xffffffe0, !P3 ;  /* 0xffffffe0a9a97807 */ /* 0x000fe20005800000 */
[--C-:B------:R-:W-:Y:S01]  /*06d0*/  IMAD R187, R252, 0x400, R0.reuse ;  /* 0x00000400fcbb7824 */ /* 0x100fe200078e0200 */
[----:B------:R-:W-:Y:S01]  /*06e0*/  LOP3.LUT R186, R2, R0, RZ, 0xfc, !PT ;  /* 0x0000000002ba7212 */ /* 0x000fe200078efcff */
[----:B------:R-:W-:Y:S01]  /*06f0*/  IMAD R181, R181, 0x400, R0 ;  /* 0x00000400b5b57824 */ /* 0x000fe200078e0200 */
[----:B------:R-:W-:Y:S01]  /*0700*/  SHF.R.S32.HI R0, RZ, 0x1f, R16 ;  /* 0x0000001fff007819 */ /* 0x000fe20000011410 */
[----:B------:R-:W-:Y:S01]  /*0710*/  IMAD.IADD R4, R4, 0x1, R9 ;  /* 0x0000000104047824 */ /* 0x000fe200078e0209 */
[----:B------:R-:W-:Y:S01]  /*0720*/  LOP3.LUT R3, R6, R3, RZ, 0x3c, !PT ;  /* 0x0000000306037212 */ /* 0x000fe200078e3cff */
[----:B------:R-:W-:Y:S01]  /*0730*/  IMAD R169, R171, 0x2, R169 ;  /* 0x00000002aba97824 */ /* 0x000fe200078e02a9 */
[----:B------:R-:W-:-:S02]  /*0740*/  LEA.HI R0, R0, R16, RZ, 0x2 ;  /* 0x0000001000007211 */ /* 0x000fc400078f10ff */
[----:B------:R-:W-:Y:S01]  /*0750*/  SEL R173, R173, 0xffffffc0, !P4 ;  /* 0xffffffc0adad7807 */ /* 0x000fe20006000000 */
[----:B------:R-:W-:Y:S01]  /*0760*/  IMAD.IADD R181, R3, 0x1, R181 ;  /* 0x0000000103b57824 */ /* 0x000fe200078e02b5 */
[----:B------:R-:W-:Y:S01]  /*0770*/  SEL R209, R209, 0x10, !P0 ;  /* 0x00000010d1d17807 */ /* 0x000fe20004000000 */
[----:B------:R-:W-:Y:S01]  /*0780*/  IMAD.IADD R187, R187, 0x1, R3 ;  /* 0x00000001bbbb7824 */ /* 0x000fe200078e0203 */
[----:B------:R-:W-:Y:S01]  /*0790*/  IADD3 R208, R207, 0x20, RZ ;  /* 0x00000020cfd07810 */ /* 0x000fe20007ffe0ff */
[----:B------:R-:W-:Y:S01]  /*07a0*/  IMAD R171, R171, 0x2, R173 ;  /* 0x00000002abab7824 */ /* 0x000fe200078e02ad */
[----:B------:R-:W-:Y:S01]  /*07b0*/  SHF.R.S32.HI R0, RZ, 0x2, R0 ;  /* 0x00000002ff007819 */ /* 0x000fe20000011400 */
[----:B------:R-:W-:Y:S01]  /*07c0*/  IMAD.IADD R170, R173, 0x1, R169 ;  /* 0x00000001adaa7824 */ /* 0x000fe200078e02a9 */
[----:B------:R-:W-:Y:S01]  /*07d0*/  LEA R240, R4, 0x12000, 0x1 ;  /* 0x0001200004f07811 */ /* 0x000fe200078e08ff */
[----:B------:R-:W-:Y:S01]  /*07e0*/  IMAD R173, R174, 0x2, R173 ;  /* 0x00000002aead7824 */ /* 0x000fe200078e02ad */
[C---:B------:R-:W-:Y:S01]  /*07f0*/  @P1 IADD3 R208, R207.reuse, -0x20, RZ ;  /* 0xffffffe0cfd01810 */ /* 0x040fe20007ffe0ff */
[----:B------:R-:W-:Y:S01]  /*0800*/  IMAD.IADD R210, R207, 0x1, R209 ;  /* 0x00000001cfd27824 */ /* 0x000fe200078e02d1 */
[----:B------:R-:W-:Y:S01]  /*0810*/  IADD3 R241, R240, 0x40, RZ ;  /* 0x00000040f0f17810 */ /* 0x000fe20007ffe0ff */
[----:B------:R-:W-:Y:S01]  /*0820*/  IMAD R204, R252, 0x10, R0 ;  /* 0x00000010fccc7824 */ /* 0x000fe200078e0200 */
[----:B------:R-:W-:Y:S01]  /*0830*/  IADD3 R213, R202, 0x40, RZ ;  /* 0x00000040cad57810 */ /* 0x000fe20007ffe0ff */
[----:B------:R-:W-:Y:S01]  /*0840*/  IMAD.SHL.U32 R174, R174, 0x2, RZ ;  /* 0x00000002aeae7824 */ /* 0x000fe200078e00ff */
[----:B------:R-:W-:Y:S01]  /*0850*/  IADD3 R214, R202, 0x80, RZ ;  /* 0x00000080cad67810 */ /* 0x000fe20007ffe0ff */
[----:B------:R-:W-:Y:S01]  /*0860*/  IMAD.IADD R209, R209, 0x1, R208 ;  /* 0x00000001d1d17824 */ /* 0x000fe200078e02d0 */
[----:B------:R-:W-:-:S02]  /*0870*/  LEA R181, R181, 0x1e000, 0x1 ;  /* 0x0001e000b5b57811 */ /* 0x000fc400078e08ff */
[----:B-1----:R-:W-:Y:S02]  /*0880*/  @P2 IADD3 R241, R240, -0x40, RZ ;  /* 0xffffffc0f0f12810 */ /* 0x002fe40007ffe0ff */
.L_x_570:
[----:B-1--4-:R-:W1:Y:S01]  /*0890*/  S2R R33, SR_CTAID.Y ;  /* 0x0000000000217919 */ /* 0x012e620000002600 */
[----:B--2---:R-:W2:Y:S01]  /*08a0*/  LDC.U8 R0, c[0x0][0x312] ;  /* 0x0000c480ff007b82 */ /* 0x004ea20000000000 */
[----:B------:R-:W-:Y:S02]  /*08b0*/  ISETP.NE.U32.AND P2, PT, RZ, c[0x0][0x240], PT ;  /* 0x00009000ff007a0c */ /* 0x000fe40003f45070 */
[----:B------:R-:W-:Y:S02]  /*08c0*/  ISETP.EQ.U32.AND P5, PT, RZ, c[0x0][0x248], PT ;  /* 0x00009200ff007a0c */ /* 0x000fe40003fa2070 */
[----:B------:R-:W-:Y:S02]  /*08d0*/  ISETP.NE.AND.EX P2, PT, RZ, c[0x0][0x244], PT, P2 ;  /* 0x00009100ff007a0c */ /* 0x000fe40003f45320 */
        /* <DEDUP_REMOVED lines=8> */
[----:B---3--:R-:W-:Y:S02]  /*0960*/  IADD3 R2, P0, R8, c[0x0][0x240], RZ ;  /* 0x0000900008027a10 */ /* 0x008fe40007f1e0ff */
        /* <DEDUP_REMOVED lines=16> */
[----:B---3--:R1:W-:Y:S07]  /*0a70*/  STL [R1], R35 ;  /* 0x0000002301007387 */ /* 0x0083ee0000100800 */
[----:B------:R-:W-:Y:S05]  /*0a80*/  @!P0 BRA `(.L_x_524) ;  /* 0x0000003000008947 */ /* 0x000fea0003800000 */
[----:B------:R-:W2:Y:S02]  /*0a90*/  @P4 LDG.E R4, [R2.64+0x4] ;  /* 0x0000040802044981 */ /* 0x000ea4000c1e1900 */
[----:B--2---:R-:W-:-:S06]  /*0aa0*/  @P4 IADD3 R4, R4, -R35, RZ ;  /* 0x8000002304044210 */ /* 0x004fcc0007ffe0ff */
[----:B------:R2:W5:Y:S02]  /*0ab0*/  @!P4 LDG.E R4, [R2.64] ;  /* 0x000000080204c981 */ /* 0x000564000c1e1900 */
.L_x_524:
        /* <DEDUP_REMOVED lines=45> */
.L_x_526:
        /* <DEDUP_REMOVED lines=15> */
.L_x_527:
[----:B------:R-:W-:Y:S01]  /*0e80*/  IABS R12, c[0x0][0x1c8] ;  /* 0x00007200000c7a13 */ /* 0x000fe20000000000 */
[----:B------:R-:W2:Y:S01]  /*0e90*/  S2R R34, SR_CTAID.Z ;  /* 0x0000000000227919 */ /* 0x000ea20000002700 */
[----:B------:R-:W3:Y:S01]  /*0ea0*/  LDC.U8 R17, c[0x0][0x328] ;  /* 0x0000ca00ff117b82 */ /* 0x000ee20000000000 */
[----:B------:R-:W-:Y:S01]  /*0eb0*/  IMAD.MOV.U32 R13, RZ, RZ, c[0x0][0x224] ;  /* 0x00008900ff0d7624 */ /* 0x000fe200078e00ff */
[----:B------:R-:W4:Y:S01]  /*0ec0*/  I2F.RP R2, R12 ;  /* 0x0000000c00027306 */ /* 0x000f220000209400 */
[----:B------:R-:W-:-:S03]  /*0ed0*/  @P1 IMAD.WIDE.U32 R4, R0, c[0x0][0x370], RZ ;  /* 0x0000dc0000041a25 */ /* 0x000fc600078e00ff */
[----:B------:R-:W-:Y:S01]  /*0ee0*/  SHF.R.S32.HI R13, RZ, 0x1f, R13 ;  /* 0x0000001fff0d7819 */ /* 0x000fe2000001140d */
[----:B------:R-:W-:Y:S01]  /*0ef0*/  @P1 IMAD R11, R0, c[0x0][0x374], R5 ;  /* 0x0000dd00000b1a24 */ /* 0x000fe200078e0205 */
[----:B------:R-:W-:Y:S01]  /*0f00*/  @P1 MOV R10, R4 ;  /* 0x00000004000a1202 */ /* 0x000fe20000000f00 */
[C---:B------:R-:W-:Y:S01]  /*0f10*/  @!P1 IMAD.WIDE.U32 R4, R33.reuse, c[0x0][0x368], RZ ;  /* 0x0000da0021049a25 */ /* 0x040fe200078e00ff */
[----:B------:R-:W5:Y:S03]  /*0f20*/  LDC.U8 R21, c[0x0][0x3d0] ;  /* 0x0000f400ff157b82 */ /* 0x000f660000000000 */
[----:B------:R-:W-:Y:S02]  /*0f30*/  IMAD.MOV.U32 R29, RZ, RZ, c[0x0][0x22c] ;  /* 0x00008b00ff1d7624 */ /* 0x000fe400078e00ff */
[----:B------:R-:W-:Y:S01]  /*0f40*/  IMAD.WIDE.U32 R14, R33, c[0x0][0x224], RZ ;  /* 0x00008900210e7a25 */ /* 0x000fe200078e00ff */
[----:B----4-:R-:W4:Y:S03]  /*0f50*/  MUFU.RCP R2, R2 ;  /* 0x0000000200027308 */ /* 0x010f260000001000 */
[----:B------:R-:W-:Y:S01]  /*0f60*/  IMAD.WIDE R18, R29, c[0x0][0x1c0], RZ ;  /* 0x000070001d127a25 */ /* 0x000fe200078e02ff */
[----:B--2---:R-:W-:-:S03]  /*0f70*/  IABS R7, R34 ;  /* 0x0000002200077213 */ /* 0x004fc60000000000 */
[----:B------:R-:W-:Y:S01]  /*0f80*/  @!P1 IMAD.MOV.U32 R10, RZ, RZ, R4 ;  /* 0x000000ffff0a9224 */ /* 0x000fe200078e0004 */
[C---:B------:R-:W-:Y:S01]  /*0f90*/  LOP3.LUT R9, R34.reuse, c[0x0][0x1c8], RZ, 0x3c, !PT ;  /* 0x0000720022097a12 */ /* 0x040fe200078e3cff */
[----:B------:R-:W-:Y:S01]  /*0fa0*/  IMAD R27, R34, c[0x0][0x22c], RZ ;  /* 0x00008b00221b7a24 */ /* 0x000fe200078e02ff */
[----:B---3--:R-:W-:Y:S02]  /*0fb0*/  ISETP.NE.AND P3, PT, R17, RZ, PT ;  /* 0x000000ff1100720c */ /* 0x008fe40003f65270 */
[----:B------:R-:W-:Y:S02]  /*0fc0*/  ISETP.GE.AND P4, PT, R9, RZ, PT ;  /* 0x000000ff0900720c */ /* 0x000fe40003f86270 */
[----:B------:R-:W-:Y:S02]  /*0fd0*/  SHF.L.U64.HI R9, R33, 0x7, R28 ;  /* 0x0000000721097819 */ /* 0x000fe4000001021c */
[----:B------:R-:W-:Y:S02]  /*0fe0*/  SHF.R.S32.HI R30, RZ, 0x1f, R34 ;  /* 0x0000001fff1e7819 */ /* 0x000fe40000011422 */
[----:B----4-:R-:W-:-:S02]  /*0ff0*/  IADD3 R2, R2, 0xffffffe, RZ ;  /* 0x0ffffffe02027810 */ /* 0x010fc40007ffe0ff */
[----:B------:R-:W-:Y:S02]  /*1000*/  SEL R9, R9, RZ, P2 ;  /* 0x000000ff09097207 */ /* 0x000fe40001000000 */
[----:B------:R-:W2:Y:S01]  /*1010*/  F2I.FTZ.U32.TRUNC.NTZ R3, R2 ;  /* 0x0000000200037305 */ /* 0x000ea2000021f000 */
[----:B------:R-:W-:Y:S02]  /*1020*/  SHF.R.S32.HI R31, RZ, 0x1f, R27 ;  /* 0x0000001fff1f7819 */ /* 0x000fe4000001141b */
        /* <DEDUP_REMOVED lines=11> */
[----:B------:R-:W2:Y:S01]  /*10e0*/  S2R R13, SR_CTAID.X ;  /* 0x00000000000d7919 */ /* 0x000ea20000002500 */
        /* <DEDUP_REMOVED lines=12> */
[----:B------:R-:W-:Y:S02]  /*11b0*/  ISETP.GE.U32.AND P6, PT, R3, R12, PT ;  /* 0x0000000c0300720c */ /* 0x000fe40003fc6070 */
[----:B------:R-:W-:Y:S01]  /*11c0*/  ISETP.NE.AND P5, PT, RZ, c[0x0][0x1c8], PT ;  /* 0x00007200ff007a0c */ /* 0x000fe20003fa5270 */
[----:B------:R-:W-:Y:S01]  /*11d0*/  IMAD.X R9, R16, 0x1, R9, P2 ;  /* 0x0000000110097824 */ /* 0x000fe200010e0609 */
[----:B------:R-:W-:Y:S01]  /*11e0*/  SEL R17, R14, R4, !P1 ;  /* 0x000000040e117207 */ /* 0x000fe20004800000 */
[----:B------:R-:W-:Y:S01]  /*11f0*/  IMAD R12, R19, R6, RZ ;  /* 0x00000006130c7224 */ /* 0x000fe200078e02ff */
[----:B------:R-:W-:Y:S01]  /*1200*/  IADD3 R14, R15, R7, RZ ;  /* 0x000000070f0e7210 */ /* 0x000fe20007ffe0ff */
[----:B------:R-:W-:Y:S01]  /*1210*/  IMAD R3, R19, R0, RZ ;  /* 0x0000000013037224 */ /* 0x000fe200078e02ff */
[----:B-----5:R-:W-:Y:S01]  /*1220*/  ISETP.NE.AND P2, PT, R21, RZ, PT ;  /* 0x000000ff1500720c */ /* 0x020fe20003f45270 */
[----:B------:R-:W-:-:S02]  /*1230*/  IMAD R9, R18, R9, R12 ;  /* 0x0000000912097224 */ /* 0x000fc400078e020c */
[----:B------:R-:W-:Y:S01]  /*1240*/  @P3 IMAD R4, R33, c[0x0][0x214], RZ ;  /* 0x0000850021043a24 */ /* 0x000fe200078e02ff */
[----:B------:R-:W-:Y:S01]  /*1250*/  @P1 IADD3 R14, R5, R3, RZ ;  /* 0x00000003050e1210 */ /* 0x000fe20007ffe0ff */
[----:B------:R-:W-:Y:S01]  /*1260*/  IMAD.WIDE.U32 R6, R18, R6, RZ ;  /* 0x0000000612067225 */ /* 0x000fe200078e00ff */
[----:B------:R-:W-:Y:S02]  /*1270*/  @P6 IADD3 R2, R2, 0x1, RZ ;  /* 0x0000000102026810 */ /* 0x000fe40007ffe0ff */
[----:B------:R-:W-:Y:S01]  /*1280*/  @P3 SEL R4, R4, R0, !P1 ;  /* 0x0000000004043207 */ /* 0x000fe20004800000 */
[----:B--2---:R-:W-:-:S04]  /*1290*/  IMAD.WIDE.U32 R18, R13, c[0x0][0x3d8], RZ ;  /* 0x0000f6000d127a25 */ /* 0x004fc800078e00ff */
[----:B------:R-:W-:Y:S02]  /*12a0*/  IMAD.MOV.U32 R12, RZ, RZ, R2 ;  /* 0x000000ffff0c7224 */ /* 0x000fe400078e0002 */
[----:B------:R-:W-:Y:S01]  /*12b0*/  IMAD R3, R13, c[0x0][0x3dc], R19 ;  /* 0x0000f7000d037a24 */ /* 0x000fe200078e0213 */
[----:B------:R-:W-:Y:S01]  /*12c0*/  SEL R19, R18, RZ, P2 ;  /* 0x000000ff12137207 */ /* 0x000fe20001000000 */
[----:B------:R-:W-:Y:S01]  /*12d0*/  @!P3 IMAD R5, R33, c[0x0][0x1c0], R34 ;  /* 0x000070002105ba24 */ /* 0x000fe200078e0222 */
[----:B------:R-:W-:Y:S01]  /*12e0*/  @!P4 IADD3 R12, -R12, RZ, RZ ;  /* 0x000000ff0c0cc210 */ /* 0x000fe20007ffe1ff */
[----:B------:R-:W-:Y:S01]  /*12f0*/  @P3 IMAD R4, R34, c[0x0][0x234], R4 ;  /* 0x00008d0022043a24 */ /* 0x000fe200078e0204 */
[----:B------:R-:W-:Y:S01]  /*1300*/  @!P5 LOP3.LUT R12, RZ, c[0x0][0x1c8], RZ, 0x33, !PT ;  /* 0x00007200ff0cda12 */ /* 0x000fe200078e33ff */
[----:B------:R-:W-:Y:S01]  /*1310*/  @!P3 IMAD R4, R5, c[0x0][0x214], RZ ;  /* 0x000085000504ba24 */ /* 0x000fe200078e02ff */
[----:B------:R-:W-:Y:S02]  /*1320*/  SHF.R.S32.HI R18, RZ, 0x1f, R250 ;  /* 0x0000001fff127819 */ /* 0x000fe400000114fa */
[----:B------:R-:W-:-:S02]  /*1330*/  SEL R15, R3, RZ, P2 ;  /* 0x000000ff030f7207 */ /* 0x000fc40001000000 */
[----:B------:R-:W-:Y:S02]  /*1340*/  IADD3 R13, R7, R9, RZ ;  /* 0x00000009070d7210 */ /* 0x000fe40007ffe0ff */
        /* <DEDUP_REMOVED lines=9> */
.L_x_528:
[----:B------:R-:W-:-:S04]  /*13e0*/  IMAD R0, R33, c[0x0][0x1c0], R34 ;  /* 0x0000700021007a24 */ /* 0x000fc800078e0222 */
[----:B------:R-:W-:Y:S02]  /*13f0*/  IMAD R0, R0, c[0x0][0x224], RZ ;  /* 0x0000890000007a24 */ /* 0x000fe400078e02ff */
.L_x_529:
[----:B------:R-:W2:Y:S01]  /*1400*/  LDL R32, [R1+0x4] ;  /* 0x0000040001207983 */ /* 0x000ea20000100800 */
[----:B------:R-:W-:Y:S01]  /*1410*/  IMAD R29, R29, c[0x0][0x1c0], RZ ;  /* 0x000070001d1d7a24 */ /* 0x000fe200078e02ff */
[----:B------:R-:W-:Y:S01]  /*1420*/  IADD3 R2, P1, R202, R10, RZ ;  /* 0x0000000aca027210 */ /* 0x000fe20007f3e0ff */
[----:B------:R-:W-:Y:S01]  /*1430*/  IMAD.IADD R7, R8, 0x1, R0 ;  /* 0x0000000108077824 */ /* 0x000fe200078e0200 */
[----:B------:R-:W3:Y:S01]  /*1440*/  S2R R36, SR_TID.X ;  /* 0x0000000000247919 */ /* 0x000ee20000002100 */
[----:B------:R-:W-:Y:S01]  /*1450*/  SHF.R.S32.HI R203, RZ, 0x1f, R202 ;  /* 0x0000001fffcb7819 */ /* 0x000fe200000114ca */
[----:B------:R-:W-:Y:S01]  /*1460*/  IMAD.SHL.U32 R10, R29, 0x40, RZ ;  /* 0x000000401d0a7824 */ /* 0x000fe200078e00ff */
[----:B------:R-:W-:Y:S01]  /*1470*/  BSSY B1, `(.L_x_525) ;  /* 0x00007b4000017945 */ /* 0x000fe20003800000 */
[----:B------:R-:W4:Y:S01]  /*1480*/  S2R R37, SR_TID.X ;  /* 0x0000000000257919 */ /* 0x000f220000002100 */
[----:B------:R-:W-:Y:S02]  /*1490*/  IMAD R0, R16, c[0x0][0x370], RZ ;  /* 0x0000dc0010007a24 */ /* 0x000fe400078e02ff */
[----:B------:R-:W-:Y:S01]  /*14a0*/  IMAD.X R3, R203, 0x1, R11, P1 ;  /* 0x00000001cb037824 */ /* 0x000fe200008e060b */
[----:B------:R-:W-:Y:S01]  /*14b0*/  IADD3 R9, P3, P1, R6, R10, R27 ;  /* 0x0000000a06097210 */ /* 0x000fe2000797e01b */
[C---:B------:R-:W-:Y:S01]  /*14c0*/  IMAD R5, R8.reuse, c[0x0][0x374], R0 ;  /* 0x0000dd0008057a24 */ /* 0x040fe200078e0200 */
[----:B------:R-:W-:Y:S01]  /*14d0*/  SHF.R.S32.HI R0, RZ, 0x1f, R10 ;  /* 0x0000001fff007819 */ /* 0x000fe2000001140a */
[----:B------:R-:W-:Y:S01]  /*14e0*/  IMAD.MOV.U32 R201, RZ, RZ, 0x4 ;  /* 0x00000004ffc97424 */ /* 0x000fe200078e00ff */
[----:B------:R-:W-:Y:S01]  /*14f0*/  SHF.R.S32.HI R27, RZ, 0x1f, R237 ;  /* 0x0000001fff1b7819 */ /* 0x000fe200000114ed */
[----:B------:R-:W-:Y:S01]  /*1500*/  IMAD.WIDE.U32 R2, R8, c[0x0][0x370], R2 ;  /* 0x0000dc0008027a25 */ /* 0x000fe200078e0002 */
[----:B------:R-:W-:-:S02]  /*1510*/  IADD3.X R10, R13, R0, R31, P3, P1 ;  /* 0x000000000d0a7210 */ /* 0x000fc40001fe241f */
[----:B------:R-:W-:Y:S01]  /*1520*/  IADD3 R0, -R199, R239, R250 ;  /* 0x000000efc7007210 */ /* 0x000fe20007ffe1fa */
[----:B------:R-:W-:Y:S01]  /*1530*/  IMAD.IADD R200, R8, 0x1, R4 ;  /* 0x0000000108c87824 */ /* 0x000fe200078e0204 */
[----:B------:R-:W-:Y:S01]  /*1540*/  IADD3 R4, P4, R237, R8, RZ ;  /* 0x00000008ed047210 */ /* 0x000fe20007f9e0ff */
[----:B------:R-:W-:Y:S01]  /*1550*/  IMAD.WIDE R6, R7, R201, c[0x0][0x3c8] ;  /* 0x0000f20007067625 */ /* 0x000fe200078e02c9 */
[----:B------:R-:W-:Y:S02]  /*1560*/  IADD3 R3, R3, R5, RZ ;  /* 0x0000000503037210 */ /* 0x000fe40007ffe0ff */
[----:B------:R-:W-:Y:S01]  /*1570*/  IADD3 R0, R0, -c[0x0][0x2e8], RZ ;  /* 0x8000ba0000007a10 */ /* 0x000fe20007ffe0ff */
[----:B------:R-:W-:Y:S01]  /*1580*/  IMAD R8, R30, c[0x0][0x378], RZ ;  /* 0x0000de001e087a24 */ /* 0x000fe200078e02ff */
[----:B---3--:R-:W-:Y:S01]  /*1590*/  SHF.R.S32.HI R36, RZ, 0x1f, R36 ;  /* 0x0000001fff247819 */ /* 0x008fe20000011424 */
[----:B------:R-:W-:Y:S02]  /*15a0*/  IMAD.MOV.U32 R212, RZ, RZ, R6 ;  /* 0x000000ffffd47224 */ /* 0x000fe400078e0006 */
[----:B------:R-:W-:Y:S01]  /*15b0*/  IMAD.MOV.U32 R211, RZ, RZ, R7 ;  /* 0x000000ffffd37224 */ /* 0x000fe200078e0007 */
[----:B----4-:R-:W-:Y:S01]  /*15c0*/  LEA.HI R36, R36, R37, RZ, 0x5 ;  /* 0x0000002524247211 */ /* 0x010fe200078f28ff */
[----:B------:R-:W-:Y:S01]  /*15d0*/  IMAD.X R5, R27, 0x1, R16, P4 ;  /* 0x000000011b057824 */ /* 0x000fe200020e0610 */
[----:B------:R-:W-:Y:S01]  /*15e0*/  IADD3 R7, P3, P1, R19, R9, R17 ;  /* 0x0000000913077210 */ /* 0x000fe2000797e011 */
[C---:B------:R-:W-:Y:S01]  /*15f0*/  IMAD R8, R34.reuse, c[0x0][0x37c], R8 ;  /* 0x0000df0022087a24 */ /* 0x040fe200078e0208 */
[----:B------:R-:W-:Y:S01]  /*1600*/  SHF.R.S32.HI R36, RZ, 0x5, R36 ;  /* 0x00000005ff247819 */ /* 0x000fe20000011424 */
[----:B------:R-:W-:Y:S01]  /*1610*/  IMAD.WIDE.U32 R2, R34, c[0x0][0x378], R2 ;  /* 0x0000de0022027a25 */ /* 0x000fe200078e0002 */
[----:B------:R-:W-:-:S02]  /*1620*/  SHF.R.S32.HI R9, RZ, 0x1f, R0 ;  /* 0x0000001fff097819 */ /* 0x000fc40000011400 */
[----:B------:R-:W-:Y:S01]  /*1630*/  IADD3.X R10, R15, R10, R14, P3, P1 ;  /* 0x0000000a0f0a7210 */ /* 0x000fe20001fe240e */
[----:B------:R-:W-:Y:S02]  /*1640*/  IMAD R5, R5, c[0x0][0x190], RZ ;  /* 0x0000640005057a24 */ /* 0x000fe400078e02ff */
[----:B------:R-:W-:Y:S01]  /*1650*/  IMAD.IADD R3, R3, 0x1, R8 ;  /* 0x0000000103037824 */ /* 0x000fe200078e0208 */
[----:B------:R-:W-:Y:S01]  /*1660*/  LEA.HI R8, R9, R0, RZ, 0x6 ;  /* 0x0000000009087211 */ /* 0x000fe200078f30ff */
[C---:B------:R-:W-:Y:S02]  /*1670*/  IMAD R11, R4.reuse, c[0x0][0x194], R5 ;  /* 0x00006500040b7a24 */ /* 0x040fe400078e0205 */
[----:B------:R-:W-:-:S04]  /*1680*/  IMAD.WIDE.U32 R4, R4, c[0x0][0x190], R202 ;  /* 0x0000640004047a25 */ /* 0x000fc800078e00ca */
[----:B------:R-:W-:Y:S01]  /*1690*/  IMAD R0, R30, c[0x0][0x1a8], RZ ;  /* 0x00006a001e007a24 */ /* 0x000fe200078e02ff */
[----:B------:R-:W-:Y:S01]  /*16a0*/  IADD3 R4, P3, R25, R4, RZ ;  /* 0x0000000419047210 */ /* 0x000fe20007f7e0ff */
[----:B------:R-:W-:-:S03]  /*16b0*/  IMAD.WIDE.U32 R2, R237, c[0x0][0x370], R2 ;  /* 0x0000dc00ed027a25 */ /* 0x000fc600078e0002 */
[----:B------:R-:W-:Y:S01]  /*16c0*/  IADD3.X R5, R20, R5, R11, P3, !PT ;  /* 0x0000000514057210 */ /* 0x000fe20001ffe40b */
[----:B------:R-:W-:Y:S01]  /*16d0*/  IMAD R11, R34, c[0x0][0x1ac], R0 ;  /* 0x00006b00220b7a24 */ /* 0x000fe200078e0200 */
[----:B------:R-:W-:Y:S01]  /*16e0*/  LEA R194, P3, R2, c[0x0][0x330], 0x1 ;  /* 0x0000cc0002c27a11 */ /* 0x000fe200078608ff */
[----:B------:R-:W-:Y:S02]  /*16f0*/  IMAD R0, R27, c[0x0][0x370], RZ ;  /* 0x0000dc001b007a24 */ /* 0x000fe400078e02ff */
[----:B------:R-:W-:-:S04]  /*1700*/  IMAD.WIDE.U32 R4, R34, c[0x0][0x1a8], R4 ;  /* 0x00006a0022047a25 */ /* 0x000fc800078e0004 */
[----:B------:R-:W-:Y:S01]  /*1710*/  IMAD R0, R237, c[0x0][0x374], R0 ;  /* 0x0000dd00ed007a24 */ /* 0x000fe200078e0200 */
[----:B------:R-:W-:Y:S01]  /*1720*/  IADD3 R11, R5, R11, RZ ;  /* 0x0000000b050b7210 */ /* 0x000fe20007ffe0ff */
[----:B------:R-:W-:Y:S01]  /*1730*/  IMAD.WIDE R200, R200, R201, c[0x0][0x200] ;  /* 0x00008000c8c87625 */ /* 0x000fe200078e02c9 */
[----:B------:R-:W-:-:S03]  /*1740*/  LEA R196, P4, R4, c[0x0][0x160], 0x1 ;  /* 0x0000580004c47a11 */ /* 0x000fc600078808ff */
[----:B------:R-:W-:Y:S01]  /*1750*/  IMAD.IADD R0, R3, 0x1, R0 ;  /* 0x0000000103007824 */ /* 0x000fe200078e0200 */
[----:B------:R-:W-:-:S04]  /*1760*/  LEA.HI.X R197, R4, c[0x0][0x164], R11, 0x1, P4 ;  /* 0x0000590004c57a11 */ /* 0x000fc800020f0c0b */
[----:B------:R-:W-:Y:S01]  /*1770*/  LEA.HI.X R195, R2, c[0x0][0x334], R0, 0x1, P3 ;  /* 0x0000cd0002c37a11 */ /* 0x000fe200018f0c00 */
[----:B--2---:R-:W-:-:S05]  /*1780*/  IMAD R6, R36, R29, R32 ;  /* 0x0000001d24067224 */ /* 0x004fca00078e0220 */
[----:B------:R-:W-:-:S04]  /*1790*/  IADD3 R7, P1, R6, R7, RZ ;  /* 0x0000000706077210 */ /* 0x000fc80007f3e0ff */
[----:B------:R-:W-:Y:S02]  /*17a0*/  LEA.HI.X.SX32 R10, R6, R10, 0x1, P1 ;  /* 0x0000000a060a7211 */ /* 0x000fe400008f0eff */
[----:B------:R-:W-:Y:S02]  /*17b0*/  SHF.R.S32.HI R6, RZ, 0x6, R8 ;  /* 0x00000006ff067819 */ /* 0x000fe40000011408 */
[C---:B------:R-:W-:Y:S02]  /*17c0*/  LEA R188, P1, R7.reuse, c[0x0][0x350], 0x2 ;  /* 0x0000d40007bc7a11 */ /* 0x040fe400078210ff */
[----:B------:R-:W-:Y:S02]  /*17d0*/  IMNMX R232, RZ, R6, !PT ;  /* 0x00000006ffe87217 */ /* 0x000fe40007800200 */
[----:B------:R-:W-:Y:S02]  /*17e0*/  LEA.HI.X R189, R7, c[0x0][0x354], R10, 0x2, P1 ;  /* 0x0000d50007bd7a11 */ /* 0x000fe400008f140a */
[----:B------:R-:W-:-:S02]  /*17f0*/  ISETP.GT.AND P5, PT, R192, R232, PT ;  /* 0x000000e8c000720c */ /* 0x000fc40003fa4270 */
[----:B------:R-:W-:-:S11]  /*1800*/  IADD3 R192, R192, -0x1, RZ ;  /* 0xffffffffc0c07810 */ /* 0x000fd60007ffe0ff */
        /* <DEDUP_REMOVED lines=16> */
.L_x_531:
        /* <DEDUP_REMOVED lines=15> */
.L_x_532:
        /* <DEDUP_REMOVED lines=27> */
.L_x_534:
[----:B------:R-:W-:Y:S05]  /*1bb0*/  BSYNC B0 ;  /* 0x0000000000007941 */ /* 0x000fea0003800000 */
.L_x_533:
        /* <DEDUP_REMOVED lines=19> */
.L_x_536:
[----:B------:R-:W-:Y:S05]  /*1cf0*/  BSYNC B0 ;  /* 0x0000000000007941 */ /* 0x000fea0003800000 */
.L_x_535:
        /* <DEDUP_REMOVED lines=25> */
.L_x_538:
[----:B------:R-:W-:Y:S05]  /*1e90*/  BSYNC B0 ;  /* 0x0000000000007941 */ /* 0x000fea0003800000 */
.L_x_537:
        /* <DEDUP_REMOVED lines=18> */
.L_x_530:
        /* <DEDUP_REMOVED lines=31> */
.L_x_541:
[----:B------:R-:W-:Y:S05]  /*21b0*/  BSYNC B0 ;  /* 0x0000000000007941 */ /* 0x000fea0003800000 */
.L_x_540:
        /* <DEDUP_REMOVED lines=39> */
.L_x_543:
[----:B------:R-:W-:Y:S05]  /*2430*/  BSYNC B0 ;  /* 0x0000000000007941 */ /* 0x000fea0003800000 */
.L_x_542:
        /* <DEDUP_REMOVED lines=19> */
.L_x_545:
        /* <DEDUP_REMOVED lines=28> */
.L_x_546:
[----:B------:R-:W-:Y:S05]  /*2730*/  BSYNC B0 ;  /* 0x0000000000007941 */ /* 0x000fea0003800000 */
.L_x_544:
        /* <DEDUP_REMOVED lines=17> */
.L_x_548:
        /* <DEDUP_REMOVED lines=38> */
.L_x_549:
[----:B------:R-:W-:Y:S05]  /*2ab0*/  BSYNC B0 ;  /* 0x0000000000007941 */ /* 0x000fea0003800000 */
.L_x_547:
[----:B------:R-:W-:Y:S01]  /*2ac0*/  IMAD R11, R233, -0x40, R199 ;  /* 0xffffffc0e90b7824 */ /* 0x000fe200078e02c7 */
[C---:B------:R-:W-:Y:S01]  /*2ad0*/  IADD3 R0, R204.reuse, 0x8, RZ ;  /* 0x00000008cc007810 */ /* 0x040fe20007ffe0ff */
[C---:B-1----:R-:W-:Y:S01]  /*2ae0*/  IMAD.WIDE R2, R204.reuse, 0x4, R200 ;  /* 0x00000004cc027825 */ /* 0x042fe200078e02c8 */
[-C--:B------:R-:W-:Y:S02]  /*2af0*/  ISETP.GE.AND P2, PT, R204, R10.reuse, PT ;  /* 0x0000000acc00720c */ /* 0x080fe40003f46270 */
[----:B------:R-:W-:Y:S02]  /*2b00*/  ISETP.GE.AND P1, PT, R0, R10, PT ;  /* 0x0000000a0000720c */ /* 0x000fe40003f26270 */
[----:B------:R-:W-:Y:S02]  /*2b10*/  ISETP.GE.AND P6, PT, R237, R11, PT ;  /* 0x0000000bed00720c */ /* 0x000fe40003fc6270 */
[----:B------:R-:W-:Y:S02]  /*2b20*/  MOV R205, 0x7f800000 ;  /* 0x7f80000000cd7802 */ /* 0x000fe40000000f00 */
[----:B------:R-:W-:Y:S01]  /*2b30*/  MOV R206, 0x7f800000 ;  /* 0x7f80000000ce7802 */ /* 0x000fe20000000f00 */
[----:B------:R-:W-:-:S04]  /*2b40*/  IMAD R0, R18, c[0x0][0x198], RZ ;  /* 0x0000660012007a24 */ /* 0x000fc800078e02ff */
[----:B------:R1:W5:Y:S04]  /*2b50*/  @!P2 LDG.E R205, [R2.64] ;  /* 0x0000000802cda981 */ /* 0x000368000c1e1900 */
[----:B------:R1:W5:Y:S01]  /*2b60*/  @!P1 LDG.E R206, [R2.64+0x20] ;  /* 0x0000200802ce9981 */ /* 0x000362000c1e1900 */
[C---:B------:R-:W-:Y:S01]  /*2b70*/  IMAD R0, R250.reuse, c[0x0][0x19c], R0 ;  /* 0x00006700fa007a24 */ /* 0x040fe200078e0200 */
[----:B------:R-:W-:Y:S02]  /*2b80*/  BSSY B0, `(.L_x_550) ;  /* 0x000002b000007945 */ /* 0x000fe40003800000 */
[----:B------:R2:W-:Y:S04]  /*2b90*/  @P6 STS.128 [R191+0x12000], RZ ;  /* 0x012000ffbf006388 */ /* 0x0005e80000000c00 */
[----:B------:R2:W-:Y:S04]  /*2ba0*/  @P6 STS.128 [R191+0x14000], RZ ;  /* 0x014000ffbf006388 */ /* 0x0005e80000000c00 */
[----:B------:R2:W-:Y:S01]  /*2bb0*/  @P6 STS.128 [R191+0x16000], RZ ;  /* 0x016000ffbf006388 */ /* 0x0005e20000000c00 */
[----:B-1----:R-:W-:-:S05]  /*2bc0*/  IMAD.WIDE.U32 R2, R250, c[0x0][0x198], R202 ;  /* 0x00006600fa027a25 */ /* 0x002fca00078e00ca */
[----:B------:R-:W-:-:S04]  /*2bd0*/  IADD3 R4, P1, R22, R2, RZ ;  /* 0x0000000216047210 */ /* 0x000fc80007f3e0ff */
[----:B------:R-:W-:Y:S01]  /*2be0*/  IADD3.X R5, R23, R3, R0, P1, !PT ;  /* 0x0000000317057210 */ /* 0x000fe20000ffe400 */
[----:B------:R-:W-:-:S04]  /*2bf0*/  IMAD R0, R21, c[0x0][0x1b0], RZ ;  /* 0x00006c0015007a24 */ /* 0x000fc800078e02ff */
[C---:B------:R-:W-:Y:S02]  /*2c00*/  IMAD R0, R12.reuse, c[0x0][0x1b4], R0 ;  /* 0x00006d000c007a24 */ /* 0x040fe400078e0200 */
[----:B------:R-:W-:-:S05]  /*2c10*/  IMAD.WIDE.U32 R4, R12, c[0x0][0x1b0], R4 ;  /* 0x00006c000c047a25 */ /* 0x000fca00078e0004 */
[----:B------:R-:W-:Y:S01]  /*2c20*/  IADD3 R10, R5, R0, RZ ;  /* 0x00000000050a7210 */ /* 0x000fe20007ffe0ff */
[----:B------:R-:W-:Y:S05]  /*2c30*/  @P6 BRA `(.L_x_551) ;  /* 0x000001f000006947 */ /* 0x000fea0003800000 */
[----:B--2---:R-:W-:Y:S01]  /*2c40*/  ISETP.GE.AND P4, PT, R202, c[0x0][0x220], PT ;  /* 0x00008800ca007a0c */ /* 0x004fe20003f86270 */
        /* <DEDUP_REMOVED lines=30> */
.L_x_551:
[----:B--2---:R-:W-:Y:S05]  /*2e30*/  BSYNC B0 ;  /* 0x0000000000007941 */ /* 0x004fea0003800000 */
.L_x_550:
        /* <DEDUP_REMOVED lines=38> */
.L_x_553:
[----:B------:R-:W-:Y:S05]  /*30a0*/  BSYNC B0 ;  /* 0x0000000000007941 */ /* 0x000fea0003800000 */
.L_x_552:
[----:B------:R1:W-:Y:S02]  /*30b0*/  @P6 STS.128 [R191+0x18000], RZ ;  /* 0x018000ffbf006388 */ /* 0x0003e40000000c00 */
[----:B-1----:R-:W-:Y:S01]  /*30c0*/  IMAD.WIDE.U32 R2, R250, c[0x0][0x1a0], R202 ;  /* 0x00006800fa027a25 */ /* 0x002fe200078e00ca */
        /* <DEDUP_REMOVED lines=43> */
.L_x_555:
[----:B------:R-:W-:Y:S05]  /*3380*/  BSYNC B0 ;  /* 0x0000000000007941 */ /* 0x000fea0003800000 */
.L_x_554:
        /* <DEDUP_REMOVED lines=16> */
[C---:B------:R-:W-:Y:S01]  /*3490*/  @!P4 LEA R4, P3, R8.reuse, c[0x0][0x170], 0x1 ;  /* 0x00005c000804ca11 */ /* 0x040fe200078608ff */
[----:B------:R-:W-:Y:S01]  /*34a0*/  IMAD.IADD R0, R9, 0x1, R0 ;  /* 0x0000000109007824 */ /* 0x000fe200078e0200 */
[----:B------:R-:W-:-:S04]  /*34b0*/  @!P2 LEA R2, P1, R8, c[0x0][0x170], 0x1 ;  /* 0x00005c000802aa11 */ /* 0x000fc800078208ff */
[C-C-:B------:R-:W-:Y:S02]  /*34c0*/  @!P5 LEA.HI.X R7, R8.reuse, c[0x0][0x174], R0.reuse, 0x1, P6 ;  /* 0x00005d000807da11 */ /* 0x140fe400030f0c00 */
[C-C-:B------:R-:W-:Y:S02]  /*34d0*/  @!P4 LEA.HI.X R5, R8.reuse, c[0x0][0x174], R0.reuse, 0x1, P3 ;  /* 0x00005d000805ca11 */ /* 0x140fe400018f0c00 */
[----:B------:R-:W-:Y:S01]  /*34e0*/  @!P2 LEA.HI.X R3, R8, c[0x0][0x174], R0, 0x1, P1 ;  /* 0x00005d000803aa11 */ /* 0x000fe200008f0c00 */
        /* <DEDUP_REMOVED lines=13> */
[----:B------:R1:W-:Y:S02]  /*35c0*/  @!P2 LDGSTS.E.BYPASS.LTC128B.128 [R191+0x1d000], [R2.64+0x100] ;  /* 0x1d00010002bfafae */ /* 0x0003e4000b901d48 */
.L_x_557:
[----:B------:R-:W-:Y:S05]  /*35d0*/  BSYNC B0 ;  /* 0x0000000000007941 */ /* 0x000fea0003800000 */
.L_x_556:
[----:B------:R-:W-:Y:S01]  /*35e0*/  IMAD.MOV.U32 R234, RZ, RZ, c[0x0][0x308] ;  /* 0x0000c200ffea7624 */ /* 0x000fe200078e00ff */
[----:B-12---:R-:W2:Y:S01]  /*35f0*/  LDL R6, [R1+0xc] ;  /* 0x00000c0001067983 */ /* 0x006ea20000100800 */
[----:B------:R-:W-:-:S03]  /*3600*/  IMAD.MOV.U32 R235, RZ, RZ, c[0x0][0x30c] ;  /* 0x0000c300ffeb7624 */ /* 0x000fc600078e00ff */
[----:B------:R-:W0:Y:S04]  /*3610*/  LDGDEPBAR ;  /* 0x00000000000079af */ /* 0x000e280000000000 */
[----:B---3--:R1:W3:Y:S04]  /*3620*/  LDG.E.64 R2, [R234.64+0x8] ;  /* 0x00000808ea027981 */ /* 0x0082e8000c1e1b00 */
[----:B-1--4-:R-:W4:Y:S01]  /*3630*/  LDG.E.64 R234, [R234.64] ;  /* 0x00000008eaea7981 */ /* 0x012f22000c1e1b00 */
[----:B------:R-:W-:Y:S01]  /*3640*/  IMAD R0, R33, c[0x0][0x1c0], R34 ;  /* 0x0000700021007a24 */ /* 0x000fe200078e0222 */
[----:B------:R-:W-:Y:S01]  /*3650*/  SHF.R.S32.HI R5, RZ, 0x1f, R32 ;  /* 0x0000001fff057819 */ /* 0x000fe20000011420 */
[----:B------:R-:W-:Y:S01]  /*3660*/  IMAD.MOV.U32 R180, RZ, RZ, 0x40 ;  /* 0x00000040ffb47424 */ /* 0x000fe200078e00ff */
[----:B------:R-:W-:Y:S01]  /*3670*/  SHF.L.U32 R176, R187, 0x1, RZ ;  /* 0x00000001bbb07819 */ /* 0x000fe200000006ff */
[----:B------:R-:W-:Y:S01]  /*3680*/  IMAD.SHL.U32 R0, R0, 0x20, RZ ;  /* 0x0000002000007824 */ /* 0x000fe200078e00ff */
[----:B------:R-:W-:Y:S01]  /*3690*/  MOV R193, R190 ;  /* 0x000000be00c17202 */ /* 0x000fe20000000f00 */
[----:B------:R-:W-:Y:S01]  /*36a0*/  CS2R R142, SRZ ;  /* 0x00000000008e7805 */ /* 0x000fe2000001ff00 */
[----:B------:R-:W-:Y:S01]  /*36b0*/  IADD3 R243, R250, 0x40, RZ ;  /* 0x00000040faf37810 */ /* 0x000fe20007ffe0ff */
[----:B------:R-:W-:Y:S01]  /*36c0*/  CS2R R140, SRZ ;  /* 0x00000000008c7805 */ /* 0x000fe2000001ff00 */
[----:B------:R-:W-:Y:S01]  /*36d0*/  SHF.R.S32.HI R4, RZ, 0x1f, R0 ;  /* 0x0000001fff047819 */ /* 0x000fe20000011400 */
        /* <DEDUP_REMOVED lines=45> */
[----:B---3--:R-:W-:-:S02]  /*39b0*/  IADD3 R216, P2, P1, R0, R2, R32 ;  /* 0x0000000200d87210 */ /* 0x008fc4000795e020 */
[----:B------:R-:W-:Y:S01]  /*39c0*/  IADD3 R0, R186, 0x3000, RZ ;  /* 0x00003000ba007810 */ /* 0x000fe20007ffe0ff */
[----:B------:R-:W-:Y:S01]  /*39d0*/  CS2R R32, SRZ ;  /* 0x0000000000207805 */ /* 0x000fe2000001ff00 */
[----:B------:R-:W-:Y:S01]  /*39e0*/  IADD3 R2, R187, 0x3000, RZ ;  /* 0x00003000bb027810 */ /* 0x000fe20007ffe0ff */
[----:B------:R-:W-:Y:S01]  /*39f0*/  IMAD.WIDE.U32 R216, R216, -0x2daee0ad, RZ ;  /* 0xd2511f53d8d87825 */ /* 0x000fe200078e00ff */
[----:B------:R-:W-:Y:S02]  /*3a00*/  SEL R0, R0, R186, !P0 ;  /* 0x000000ba00007207 */ /* 0x000fe40004000000 */
[----:B------:R-:W-:Y:S02]  /*3a10*/  IADD3.X R244, R4, R3, R5, P2, P1 ;  /* 0x0000000304f47210 */ /* 0x000fe400017e2405 */
[----:B------:R-:W-:Y:S01]  /*3a20*/  IADD3 R3, R239, 0x40, R250 ;  /* 0x00000040ef037810 */ /* 0x000fe20007ffe0fa */
[----:B------:R-:W-:Y:S01]  /*3a30*/  IMAD.SHL.U32 R168, R0, 0x2, RZ ;  /* 0x0000000200a87824 */ /* 0x000fe200078e00ff */
[----:B------:R-:W-:Y:S01]  /*3a40*/  SEL R2, R2, R187, !P0 ;  /* 0x000000bb02027207 */ /* 0x000fe20004000000 */
[----:B------:R-:W-:Y:S01]  /*3a50*/  IMAD.MOV.U32 R0, RZ, RZ, c[0x0][0x22c] ;  /* 0x00008b00ff007624 */ /* 0x000fe200078e00ff */
[----:B--2---:R-:W-:Y:S01]  /*3a60*/  R2P PR, R6, 0x6 ;  /* 0x0000000606007804 */ /* 0x004fe20000000000 */
[----:B------:R-:W-:-:S02]  /*3a70*/  IMAD.IADD R242, R3, 0x1, -R199 ;  /* 0x0000000103f27824 */ /* 0x000fc400078e0ac7 */
[----:B------:R-:W-:Y:S02]  /*3a80*/  IMAD R0, R0, c[0x0][0x1c0], RZ ;  /* 0x0000700000007a24 */ /* 0x000fe400078e02ff */
[----:B------:R-:W-:Y:S01]  /*3a90*/  IMAD.SHL.U32 R175, R2, 0x2, RZ ;  /* 0x0000000202af7824 */ /* 0x000fe200078e00ff */
[----:B------:R-:W-:Y:S01]  /*3aa0*/  SEL R185, R185, 0xffffffe0, !P1 ;  /* 0xffffffe0b9b97807 */ /* 0x000fe20004800000 */
[----:B------:R-:W-:Y:S01]  /*3ab0*/  IMAD.SHL.U32 R236, R0, 0x10, RZ ;  /* 0x0000001000ec7824 */ /* 0x000fe200078e00ff */
[----:B------:R-:W-:Y:S01]  /*3ac0*/  SEL R180, R180, 0xffffffc0, !P2 ;  /* 0xffffffc0b4b47807 */ /* 0x000fe20005000000 */
[----:B------:R-:W-:Y:S01]  /*3ad0*/  IMAD.SHL.U32 R198, R0, 0x8, RZ ;  /* 0x0000000800c67824 */ /* 0x000fe200078e00ff */
[----:B----4-:R-:W-:Y:S01]  /*3ae0*/  IADD3 R3, R235, -0x4498517b, RZ ;  /* 0xbb67ae85eb037810 */ /* 0x010fe20007ffe0ff */
[----:B------:R-:W-:Y:S01]  /*3af0*/  IMAD.IADD R182, R181, 0x1, R185 ;  /* 0x00000001b5b67824 */ /* 0x000fe200078e02b9 */
[C---:B------:R-:W-:Y:S01]  /*3b00*/  IADD3 R2, R234.reuse, 0x3c6ef372, RZ ;  /* 0x3c6ef372ea027810 */ /* 0x040fe20007ffe0ff */
[----:B------:R-:W-:Y:S01]  /*3b10*/  IMAD.IADD R177, R185, 0x1, R176 ;  /* 0x00000001b9b17824 */ /* 0x000fe200078e02b0 */
[C---:B------:R-:W-:Y:S01]  /*3b20*/  IADD3 R4, R234.reuse, -0x61c88647, RZ ;  /* 0x9e3779b9ea047810 */ /* 0x040fe20007ffe0ff */
[----:B------:R-:W-:Y:S01]  /*3b30*/  IMAD.IADD R183, R181, 0x1, R180 ;  /* 0x00000001b5b77824 */ /* 0x000fe200078e02b4 */
[----:B------:R-:W-:Y:S01]  /*3b40*/  IADD3 R3, R234, -0x255992d5, RZ ;  /* 0xdaa66d2bea037810 */ /* 0x000fe20007ffe0ff */
[C---:B------:R-:W-:Y:S01]  /*3b50*/  IMAD.IADD R179, R180.reuse, 0x1, R176 ;  /* 0x00000001b4b37824 */ /* 0x040fe200078e02b0 */
[C---:B------:R-:W-:Y:S01]  /*3b60*/  IADD3 R2, R235.reuse, 0x32370b8f, RZ ;  /* 0x32370b8feb027810 */ /* 0x040fe20007ffe0ff */
[----:B------:R-:W-:Y:S01]  /*3b70*/  IMAD.IADD R178, R180, 0x1, R177 ;  /* 0x00000001b4b27824 */ /* 0x000fe200078e02b1 */
[----:B------:R-:W-:-:S02]  /*3b80*/  IADD3 R4, R235, 0x76cf5d0a, RZ ;  /* 0x76cf5d0aeb047810 */ /* 0x000fc40007ffe0ff */
[C---:B------:R-:W-:Y:S02]  /*3b90*/  IADD3 R3, R235.reuse, -0x126145ec, RZ ;  /* 0xed9eba14eb037810 */ /* 0x040fe40007ffe0ff */
[C---:B------:R-:W-:Y:S02]  /*3ba0*/  IADD3 R2, R234.reuse, 0x1715609d, RZ ;  /* 0x1715609dea027810 */ /* 0x040fe40007ffe0ff */
[C---:B------:R-:W-:Y:S02]  /*3bb0*/  IADD3 R4, R234.reuse, 0x78dde6e4, RZ ;  /* 0x78dde6e4ea047810 */ /* 0x040fe40007ffe0ff */
[----:B------:R-:W-:Y:S02]  /*3bc0*/  IADD3 R3, R234, -0x4ab325aa, RZ ;  /* 0xb54cda56ea037810 */ /* 0x000fe40007ffe0ff */
[C---:B------:R-:W-:Y:S02]  /*3bd0*/  IADD3 R2, R235.reuse, 0x646e171e, RZ ;  /* 0x646e171eeb027810 */ /* 0x040fe40007ffe0ff */
[----:B------:R-:W-:-:S02]  /*3be0*/  IADD3 R4, R235, -0x56f99767, RZ ;  /* 0xa9066899eb047810 */ /* 0x000fc40007ffe0ff */
[C---:B------:R-:W-:Y:S02]  /*3bf0*/  IADD3 R6, R236.reuse, 0x20, RZ ;  /* 0x00000020ec067810 */ /* 0x040fe40007ffe0ff */
[C---:B------:R-:W-:Y:S02]  /*3c00*/  IADD3 R3, R236.reuse, 0x80, RZ ;  /* 0x00000080ec037810 */ /* 0x040fe40007ffe0ff */
[----:B------:R-:W-:Y:S01]  /*3c10*/  IADD3 R2, R236, 0xa0, RZ ;  /* 0x000000a0ec027810 */ /* 0x000fe20007ffe0ff */
[----:B------:R-:W-:Y:S01]  /*3c20*/  IMAD.IADD R249, R198, 0x1, R6 ;  /* 0x00000001c6f97824 */ /* 0x000fe200078e0206 */
[----:B------:R-:W-:Y:S01]  /*3c30*/  IADD3 R4, R236, 0x60, RZ ;  /* 0x00000060ec047810 */ /* 0x000fe20007ffe0ff */
[----:B------:R-:W-:Y:S01]  /*3c40*/  IMAD.IADD R246, R198, 0x1, R3 ;  /* 0x00000001c6f67824 */ /* 0x000fe200078e0203 */
[----:B------:R-:W-:Y:S01]  /*3c50*/  IADD3 R5, R236, 0x40, RZ ;  /* 0x00000040ec057810 */ /* 0x000fe20007ffe0ff */
[----:B------:R-:W-:Y:S01]  /*3c60*/  IMAD.IADD R245, R198, 0x1, R2 ;  /* 0x00000001c6f57824 */ /* 0x000fe200078e0202 */
[----:B------:R-:W-:Y:S01]  /*3c70*/  IADD3 R184, R180, R182, RZ ;  /* 0x000000b6b4b87210 */ /* 0x000fe20007ffe0ff */
[C---:B------:R-:W-:Y:S01]  /*3c80*/  IMAD.IADD R247, R198.reuse, 0x1, R4 ;  /* 0x00000001c6f77824 */ /* 0x040fe200078e0204 */
[C---:B------:R-:W-:Y:S01]  /*3c90*/  IADD3 R248, R198.reuse, R5, RZ ;  /* 0x00000005c6f87210 */ /* 0x040fe20007ffe0ff */
[----:B------:R-:W-:-:S02]  /*3ca0*/  IMAD.IADD R5, R198, 0x1, R249 ;  /* 0x00000001c6057824 */ /* 0x000fc400078e02f9 */
[C---:B------:R-:W-:Y:S01]  /*3cb0*/  IMAD.IADD R2, R198.reuse, 0x1, R246 ;  /* 0x00000001c6027824 */ /* 0x040fe200078e02f6 */
[C---:B------:R-:W-:Y:S01]  /*3cc0*/  IADD3 R4, R198.reuse, R248, RZ ;  /* 0x000000f8c6047210 */ /* 0x040fe20007ffe0ff */
[C---:B------:R-:W-:Y:S01]  /*3cd0*/  IMAD.IADD R0, R198.reuse, 0x1, R245 ;  /* 0x00000001c6007824 */ /* 0x040fe200078e02f5 */
[C---:B------:R-:W-:Y:S01]  /*3ce0*/  IADD3 R226, R198.reuse, R5, RZ ;  /* 0x00000005c6e27210 */ /* 0x040fe20007ffe0ff */
[C---:B------:R-:W-:Y:S02]  /*3cf0*/  IMAD.IADD R3, R198.reuse, 0x1, R247 ;  /* 0x00000001c6037824 */ /* 0x040fe400078e02f7 */
[C---:B------:R-:W-:Y:S01]  /*3d00*/  IMAD.IADD R220, R198.reuse, 0x1, R2 ;  /* 0x00000001c6dc7824 */ /* 0x040fe200078e0202 */
[C---:B------:R-:W-:Y:S01]  /*3d10*/  IADD3 R218, R198.reuse, R0, RZ ;  /* 0x00000000c6da7210 */ /* 0x040fe20007ffe0ff */
[C---:B------:R-:W-:Y:S02]  /*3d20*/  IMAD.IADD R222, R198.reuse, 0x1, R3 ;  /* 0x00000001c6de7824 */ /* 0x040fe400078e0203 */
[C---:B------:R-:W-:Y:S01]  /*3d30*/  IMAD.IADD R224, R198.reuse, 0x1, R4 ;  /* 0x00000001c6e07824 */ /* 0x040fe200078e0204 */
[C---:B------:R-:W-:Y:S01]  /*3d40*/  IADD3 R219, R198.reuse, R220, RZ ;  /* 0x000000dcc6db7210 */ /* 0x040fe20007ffe0ff */
[----:B------:R-:W-:-:S02]  /*3d50*/  IMAD.IADD R221, R198, 0x1, R222 ;  /* 0x00000001c6dd7824 */ /* 0x000fc400078e02de */
[C---:B------:R-:W-:Y:S02]  /*3d60*/  IMAD.IADD R225, R198.reuse, 0x1, R226 ;  /* 0x00000001c6e17824 */ /* 0x040fe400078e02e2 */
[C---:B------:R-:W-:Y:S01]  /*3d70*/  IMAD.IADD R223, R198.reuse, 0x1, R224 ;  /* 0x00000001c6df7824 */ /* 0x040fe200078e02e0 */
[C---:B------:R-:W-:Y:S01]  /*3d80*/  IADD3 R229, R198.reuse, R221, RZ ;  /* 0x000000ddc6e57210 */ /* 0x040fe20007ffe0ff */
[C---:B------:R-:W-:Y:S02]  /*3d90*/  IMAD.IADD R215, R198.reuse, 0x1, R218 ;  /* 0x00000001c6d77824 */ /* 0x040fe400078e02da */
[C---:B------:R-:W-:Y:S02]  /*3da0*/  IMAD.IADD R231, R198.reuse, 0x1, R225 ;  /* 0x00000001c6e77824 */ /* 0x040fe400078e02e1 */
[C---:B------:R-:W-:Y:S02]  /*3db0*/  IMAD.IADD R230, R198.reuse, 0x1, R223 ;  /* 0x00000001c6e67824 */ /* 0x040fe400078e02df */
[----:B------:R-:W-:-:S02]  /*3dc0*/  IMAD.IADD R228, R198, 0x1, R219 ;  /* 0x00000001c6e47824 */ /* 0x000fc400078e02db */
[----:B------:R-:W-:Y:S02]  /*3dd0*/  IMAD.IADD R227, R198, 0x1, R215 ;  /* 0x00000001c6e37824 */ /* 0x000fe400078e02d7 */
.L_x_560:
[----:B------:R-:W0:Y:S01]  /*3de0*/  LDGDEPBAR ;  /* 0x00000000000079af */ /* 0x000e220000000000 */
[----:B------:R-:W-:Y:S01]  /*3df0*/  IMAD.IADD R0, R175, 0x1, R185 ;  /* 0x00000001af007824 */ /* 0x000fe200078e02b9 */
[----:B-----5:R-:W-:Y:S01]  /*3e00*/  FSETP.NEU.FTZ.AND P0, PT, R205, -INF , PT ;  /* 0xff800000cd00780b */ /* 0x020fe20003f1d000 */
[--C-:B------:R-:W-:Y:S01]  /*3e10*/  IMAD.IADD R3, R175, 0x1, R180.reuse ;  /* 0x00000001af037824 */ /* 0x100fe200078e02b4 */
[----:B------:R-:W-:Y:S01]  /*3e20*/  IADD3 R92, R235, 0x32370b8f, RZ ;  /* 0x32370b8feb5c7810 */ /* 0x000fe20007ffe0ff */
[----:B------:R-:W-:Y:S02]  /*3e30*/  IMAD.IADD R2, R0, 0x1, R180 ;  /* 0x0000000100027824 */ /* 0x000fe400078e02b4 */
[----:B------:R-:W-:Y:S01]  /*3e40*/  IMAD.SHL.U32 R88, R251, 0x20, RZ ;  /* 0x00000020fb587824 */ /* 0x000fe200078e00ff */
[----:B------:R-:W-:Y:S04]  /*3e50*/  DEPBAR.LE SB0, 0x0 ;  /* 0x000080000000791a */ /* 0x000fe80000000000 */
[----:B------:R-:W-:Y:S06]  /*3e60*/  BAR.SYNC.DEFER_BLOCKING 0x0 ;  /* 0x0000000000007b1d */ /* 0x000fec0000010000 */
[----:B------:R-:W-:Y:S06]  /*3e70*/  LDSM.16.M88.4 R16, [R175] ;  /* 0x00000000af10783b */ /* 0x000fec0000000200 */
[----:B------:R-:W1:Y:S06]  /*3e80*/  LDSM.16.M88.4 R8, [R172+0x12000] ;  /* 0x01200000ac08783b */ /* 0x000e6c0000000200 */
[----:B------:R-:W2:Y:S06]  /*3e90*/  LDSM.16.M88.4 R68, [R172+0x12800] ;  /* 0x01280000ac44783b */ /* 0x000eac0000000200 */
[----:B------:R-:W-:Y:S06]  /*3ea0*/  LDSM.16.M88.4 R72, [R0] ;  /* 0x000000000048783b */ /* 0x000fec0000000200 */
[----:B------:R-:W3:Y:S06]  /*3eb0*/  LDSM.16.M88.4 R76, [R169+0x12000] ;  /* 0x01200000a94c783b */ /* 0x000eec0000000200 */
[----:B------:R-:W4:Y:S06]  /*3ec0*/  LDSM.16.M88.4 R80, [R169+0x12800] ;  /* 0x01280000a950783b */ /* 0x000f2c0000000200 */
[----:B------:R-:W-:Y:S01]  /*3ed0*/  LDSM.16.M88.4 R84, [R171+0x12000] ;  /* 0x01200000ab54783b */ /* 0x000fe20000000200 */
        /* <DEDUP_REMOVED lines=10> */
[----:B------:R-:W-:Y:S06]  /*3f80*/  LDSM.16.M88.4 R72, [R2] ;  /* 0x000000000248783b */ /* 0x000fec0000000200 */
[----:B------:R-:W3:Y:S01]  /*3f90*/  LDSM.16.M88.4 R80, [R170+0x12000] ;  /* 0x01200000aa50783b */ /* 0x000ee20000000200 */
[C---:B-1----:R-:W-:Y:S08]  /*3fa0*/  HMMA.16816.F32.BF16 R4, R68.reuse, R84, R4 ;  /* 0x000000544404723c */ /* 0x042ff00000041804 */
[C---:B------:R-:W-:Y:S01]  /*3fb0*/  HMMA.16816.F32.BF16 R8, R68.reuse, R86, R8 ;  /* 0x000000564408723c */ /* 0x040fe20000041808 */
[----:B------:R-:W1:Y:S07]  /*3fc0*/  LDSM.16.M88.4 R84, [R170+0x12800] ;  /* 0x01280000aa54783b */ /* 0x000e6e0000000200 */
[C---:B--2---:R-:W-:Y:S08]  /*3fd0*/  HMMA.16816.F32.BF16 R12, R68.reuse, R76, R12 ;  /* 0x0000004c440c723c */ /* 0x044ff0000004180c */
[----:B------:R-:W-:Y:S01]  /*3fe0*/  HMMA.16816.F32.BF16 R16, R68, R78, R16 ;  /* 0x0000004e4410723c */ /* 0x000fe20000041810 */
[----:B------:R-:W-:Y:S06]  /*3ff0*/  LDSM.16.M88.4 R68, [R175+0x2000] ;  /* 0x00200000af44783b */ /* 0x000fec0000000200 */
[----:B------:R-:W2:Y:S01]  /*4000*/  LDSM.16.M88.4 R76, [R172+0x14000] ;  /* 0x01400000ac4c783b */ /* 0x000ea20000000200 */
[C---:B---3--:R-:W-:Y:S08]  /*4010*/  HMMA.16816.F32.BF16 R4, R72.reuse, R80, R4 ;  /* 0x000000504804723c */ /* 0x048ff00000041804 */
[C---:B------:R-:W-:Y:S01]  /*4020*/  HMMA.16816.F32.BF16 R8, R72.reuse, R82, R8 ;  /* 0x000000524808723c */ /* 0x040fe20000041808 */
[----:B------:R-:W-:Y:S07]  /*4030*/  LDSM.16.M88.4 R80, [R0+0x2000] ;  /* 0x002000000050783b */ /* 0x000fee0000000200 */
[C---:B-1----:R-:W-:Y:S08]  /*4040*/  HMMA.16816.F32.BF16 R12, R72.reuse, R84, R12 ;  /* 0x00000054480c723c */ /* 0x042ff0000004180c */
[----:B------:R-:W-:Y:S01]  /*4050*/  HMMA.16816.F32.BF16 R16, R72, R86, R16 ;  /* 0x000000564810723c */ /* 0x000fe20000041810 */
[----:B------:R-:W1:Y:S06]  /*4060*/  LDSM.16.M88.4 R72, [R172+0x14800] ;  /* 0x01480000ac48783b */ /* 0x000e6c0000000200 */
[----:B------:R-:W3:Y:S01]  /*4070*/  LDSM.16.M88.4 R84, [R169+0x14000] ;  /* 0x01400000a954783b */ /* 0x000ee20000000200 */
[C---:B--2---:R-:W-:Y:S08]  /*4080*/  HMMA.16816.F32.BF16 R4, R68.reuse, R76, R4 ;  /* 0x0000004c4404723c */ /* 0x044ff00000041804 */
[C---:B------:R-:W-:Y:S01]  /*4090*/  HMMA.16816.F32.BF16 R8, R68.reuse, R78, R8 ;  /* 0x0000004e4408723c */ /* 0x040fe20000041808 */
[----:B------:R-:W2:Y:S07]  /*40a0*/  LDSM.16.M88.4 R76, [R169+0x14800] ;  /* 0x01480000a94c783b */ /* 0x000eae0000000200 */
[C---:B-1----:R-:W-:Y:S08]  /*40b0*/  HMMA.16816.F32.BF16 R12, R68.reuse, R72, R12 ;  /* 0x00000048440c723c */ /* 0x042ff0000004180c */
[----:B------:R-:W-:Y:S01]  /*40c0*/  HMMA.16816.F32.BF16 R16, R68, R74, R16 ;  /* 0x0000004a4410723c */ /* 0x000fe20000041810 */
[----:B------:R-:W-:Y:S06]  /*40d0*/  LDSM.16.M88.4 R68, [R3+0x2000] ;  /* 0x002000000344783b */ /* 0x000fec0000000200 */
[----:B------:R-:W1:Y:S01]  /*40e0*/  LDSM.16.M88.4 R72, [R171+0x14000] ;  /* 0x01400000ab48783b */ /* 0x000e620000000200 */
[C---:B---3--:R-:W-:Y:S08]  /*40f0*/  HMMA.16816.F32.BF16 R4, R80.reuse, R84, R4 ;  /* 0x000000545004723c */ /* 0x048ff00000041804 */
[C---:B------:R-:W-:Y:S01]  /*4100*/  HMMA.16816.F32.BF16 R8, R80.reuse, R86, R8 ;  /* 0x000000565008723c */ /* 0x040fe20000041808 */
[----:B------:R-:W3:Y:S07]  /*4110*/  LDSM.16.M88.4 R84, [R171+0x14800] ;  /* 0x01480000ab54783b */ /* 0x000eee0000000200 */
[C---:B--2---:R-:W-:Y:S08]  /*4120*/  HMMA.16816.F32.BF16 R12, R80.reuse, R76, R12 ;  /* 0x0000004c500c723c */ /* 0x044ff0000004180c */
[----:B------:R-:W-:Y:S01]  /*4130*/  HMMA.16816.F32.BF16 R16, R80, R78, R16 ;  /* 0x0000004e5010723c */ /* 0x000fe20000041810 */
[----:B------:R-:W-:Y:S06]  /*4140*/  LDSM.16.M88.4 R76, [R2+0x2000] ;  /* 0x00200000024c783b */ /* 0x000fec0000000200 */
[----:B------:R-:W2:Y:S01]  /*4150*/  LDSM.16.M88.4 R80, [R170+0x14000] ;  /* 0x01400000aa50783b */ /* 0x000ea20000000200 */
[C---:B-1----:R-:W-:Y:S08]  /*4160*/  HMMA.16816.F32.BF16 R4, R68.reuse, R72, R4 ;  /* 0x000000484404723c */ /* 0x042ff00000041804 */
[C---:B------:R-:W-:Y:S01]  /*4170*/  HMMA.16816.F32.BF16 R8, R68.reuse, R74, R8 ;  /* 0x0000004a4408723c */ /* 0x040fe20000041808 */
[----:B------:R-:W-:Y:S07]  /*4180*/  LDSM.16.M88.4 R72, [R175+0x4000] ;  /* 0x00400000af48783b */ /* 0x000fee0000000200 */
[C---:B---3--:R-:W-:Y:S08]  /*4190*/  HMMA.16816.F32.BF16 R12, R68.reuse, R84, R12 ;  /* 0x00000054440c723c */ /* 0x048ff0000004180c */
        /* <DEDUP_REMOVED lines=19> */
[----:B------:R1:W-:Y:S07]  /*42d0*/  LDSM.16.M88.4 R76, [R2+0x4000] ;  /* 0x00400000024c783b */ /* 0x0003ee0000000200 */
[C---:B---3--:R-:W-:Y:S08]  /*42e0*/  HMMA.16816.F32.BF16 R12, R68.reuse, R84, R12 ;  /* 0x00000054440c723c */ /* 0x048ff0000004180c */
[----:B------:R-:W-:Y:S01]  /*42f0*/  HMMA.16816.F32.BF16 R16, R68, R86, R16 ;  /* 0x000000564410723c */ /* 0x000fe20000041810 */
[----:B------:R-:W3:Y:S06]  /*4300*/  LDSM.16.M88.4 R68, [R171+0x16800] ;  /* 0x01680000ab44783b */ /* 0x000eec0000000200 */
[----:B------:R-:W4:Y:S01]  /*4310*/  LDSM.16.M88.4 R84, [R170+0x16000] ;  /* 0x01600000aa54783b */ /* 0x000f220000000200 */
[C---:B--2---:R-:W-:Y:S05]  /*4320*/  HMMA.16816.F32.BF16 R4, R72.reuse, R80, R4 ;  /* 0x000000504804723c */ /* 0x044fea0000041804 */
[C---:B-1----:R-:W-:Y:S02]  /*4330*/  IMAD.SHL.U32 R2, R192.reuse, 0x40, RZ ;  /* 0x00000040c0027824 */ /* 0x042fe400078e00ff */
[----:B------:R-:W-:Y:S01]  /*4340*/  IMAD R80, R192, 0x4, R252 ;  /* 0x00000004c0507824 */ /* 0x000fe200078e02fc */
[C---:B------:R-:W-:Y:S03]  /*4350*/  HMMA.16816.F32.BF16 R8, R72.reuse, R82, R8 ;  /* 0x000000524808723c */ /* 0x040fe60000041808 */
[----:B------:R-:W-:Y:S01]  /*4360*/  ISETP.GE.AND P6, PT, R2, R242, PT ;  /* 0x000000f20200720c */ /* 0x000fe20003fc6270 */
[----:B------:R-:W-:Y:S03]  /*4370*/  IMAD.WIDE.U32 R80, R80, -0x326172a9, RZ ;  /* 0xcd9e8d5750507825 */ /* 0x000fe600078e00ff */
[-C--:B------:R-:W-:Y:S02]  /*4380*/  ISETP.LT.AND P6, PT, R243, R199.reuse, P6 ;  /* 0x000000c7f300720c */ /* 0x080fe400037c1270 */
[----:B------:R-:W-:Y:S03]  /*4390*/  IADD3 R83, R235, -0x4498517b, RZ ;  /* 0xbb67ae85eb537810 */ /* 0x000fe60007ffe0ff */
[----:B------:R-:W-:Y:S08]  /*43a0*/  IADD3 R82, R234, -0x61c88647, RZ ;  /* 0x9e3779b9ea527810 */ /* 0x000ff00007ffe0ff */
[----:B------:R-:W1:Y:S01]  /*43b0*/  @!P6 S2R R3, SR_TID.X ;  /* 0x000000000003e919 */ /* 0x000e620000002100 */
[----:B------:R-:W-:Y:S01]  /*43c0*/  @!P6 IADD3 R0, -R239, 0x1, R204 ;  /* 0x00000001ef00e810 */ /* 0x000fe20007ffe1cc */
[C---:B---3--:R-:W-:Y:S03]  /*43d0*/  HMMA.16816.F32.BF16 R12, R72.reuse, R68, R12 ;  /* 0x00000044480c723c */ /* 0x048fe6000004180c */
[----:B------:R-:W-:Y:S05]  /*43e0*/  @!P6 IADD3 R2, R2, R0, R199 ;  /* 0x000000000202e210 */ /* 0x000fea0007ffe0c7 */
[----:B------:R-:W-:Y:S01]  /*43f0*/  HMMA.16816.F32.BF16 R16, R72, R70, R16 ;  /* 0x000000464810723c */ /* 0x000fe20000041810 */
[----:B------:R-:W2:Y:S06]  /*4400*/  LDSM.16.M88.4 R68, [R170+0x16800] ;  /* 0x01680000aa44783b */ /* 0x000eac0000000200 */
[CC--:B------:R-:W-:Y:S01]  /*4410*/  @!P6 IMNMX R72, R2.reuse, R199.reuse, PT ;  /* 0x000000c70248e217 */ /* 0x0c0fe20003800200 */
[C---:B----4-:R-:W-:Y:S05]  /*4420*/  HMMA.16816.F32.BF16 R4, R76.reuse, R84, R4 ;  /* 0x000000544c04723c */ /* 0x050fea0000041804 */
[----:B-1----:R-:W-:Y:S01]  /*4430*/  @!P6 IMAD.SHL.U32 R3, R3, 0x2, RZ ;  /* 0x000000020303e824 */ /* 0x002fe200078e00ff */
[----:B------:R-:W-:Y:S01]  /*4440*/  @!P6 IADD3 R2, R2, 0x8, RZ ;  /* 0x000000080202e810 */ /* 0x000fe20007ffe0ff */
[----:B------:R-:W-:Y:S01]  /*4450*/  FMUL.FTZ R73, R205, 1.4426950216293334961 ;  /* 0x3fb8aa3bcd497820 */ /* 0x000fe20000410000 */
[C---:B------:R-:W-:Y:S04]  /*4460*/  HMMA.16816.F32.BF16 R8, R76.reuse, R86, R8 ;  /* 0x000000564c08723c */ /* 0x040fe80000041808 */
[----:B------:R-:W-:Y:S01]  /*4470*/  @!P6 LOP3.LUT R0, R88, 0x6, R3, 0xf8, !PT ;  /* 0x000000065800e812 */ /* 0x000fe200078ef803 */
[----:B------:R-:W-:Y:S01]  /*4480*/  FMUL.FTZ R3, R206, 1.4426950216293334961 ;  /* 0x3fb8aa3bce037820 */ /* 0x000fe20000410000 */
[----:B------:R-:W-:Y:S02]  /*4490*/  FSEL R73, R73, RZ, P0 ;  /* 0x000000ff49497208 */ /* 0x000fe40000000000 */
[----:B------:R-:W-:Y:S01]  /*44a0*/  @!P6 IMNMX R2, R2, R199, PT ;  /* 0x000000c70202e217 */ /* 0x000fe20003800200 */
[----:B------:R-:W-:Y:S01]  /*44b0*/  @!P6 IMAD R0, R233, 0x40, R0 ;  /* 0x00000040e900e824 */ /* 0x000fe200078e0200 */
[----:B------:R-:W-:Y:S02]  /*44c0*/  FSETP.NEU.FTZ.AND P0, PT, R206, -INF , PT ;  /* 0xff800000ce00780b */ /* 0x000fe40003f1d000 */
[----:B------:R-:W-:Y:S02]  /*44d0*/  IADD3 R84, R235, 0x76cf5d0a, RZ ;  /* 0x76cf5d0aeb547810 */ /* 0x000fe40007ffe0ff */
[CC--:B------:R-:W-:Y:S02]  /*44e0*/  @!P6 ISETP.GE.AND P1, PT, R0.reuse, R72.reuse, PT ;  /* 0x000000480000e20c */ /* 0x0c0fe40003f26270 */
[----:B------:R-:W-:Y:S02]  /*44f0*/  @!P6 IADD3 R74, R0, 0x1, RZ ;  /* 0x00000001004ae810 */ /* 0x000fe40007ffe0ff */
[----:B------:R-:W-:Y:S02]  /*4500*/  @!P6 FSEL R4, R4, -INF , !P1 ;  /* 0xff8000000404e808 */ /* 0x000fe40004800000 */
[----:B------:R-:W-:Y:S02]  /*4510*/  @!P6 ISETP.GE.AND P1, PT, R74, R72, PT ;  /* 0x000000484a00e20c */ /* 0x000fe40003f26270 */
[----:B------:R-:W-:Y:S01]  /*4520*/  FSEL R3, R3, RZ, P0 ;  /* 0x000000ff03037208 */ /* 0x000fe20000000000 */
[--C-:B------:R-:W-:Y:S01]  /*4530*/  FFMA.FTZ R4, R4, c[0x0][0x23c], -R73.reuse ;  /* 0x00008f0004047a23 */ /* 0x100fe20000010849 */
[----:B------:R-:W-:Y:S01]  /*4540*/  @!P6 FSEL R5, R5, -INF , !P1 ;  /* 0xff8000000505e808 */ /* 0x000fe20004800000 */
[C---:B--2---:R-:W-:Y:S02]  /*4550*/  HMMA.16816.F32.BF16 R12, R76.reuse, R68, R12 ;  /* 0x000000444c0c723c */ /* 0x044fe4000004180c */
[----:B------:R1:W-:Y:S01]  /*4560*/  MUFU.EX2 R89, R4 ;  /* 0x0000000400597308 */ /* 0x0003e20000000800 */
[-C--:B------:R-:W-:Y:S01]  /*4570*/  @!P6 ISETP.GE.AND P1, PT, R0, R2.reuse, PT ;  /* 0x000000020000e20c */ /* 0x080fe20003f26270 */
[----:B------:R-:W-:Y:S01]  /*4580*/  FFMA.FTZ R5, R5, c[0x0][0x23c], -R73 ;  /* 0x00008f0005057a23 */ /* 0x000fe20000010849 */
[----:B------:R-:W-:Y:S02]  /*4590*/  @!P6 ISETP.GE.AND P0, PT, R74, R2, PT ;  /* 0x000000024a00e20c */ /* 0x000fe40003f06270 */
[----:B------:R-:W-:Y:S01]  /*45a0*/  @!P6 FSEL R6, R6, -INF , !P1 ;  /* 0xff8000000606e808 */ /* 0x000fe20004800000 */
[----:B------:R-:W-:Y:S04]  /*45b0*/  HMMA.16816.F32.BF16 R16, R76, R70, R16 ;  /* 0x000000464c10723c */ /* 0x000fe80000041810 */
[--C-:B------:R-:W-:Y:S01]  /*45c0*/  FFMA.FTZ R6, R6, c[0x0][0x23c], -R3.reuse ;  /* 0x00008f0006067a23 */ /* 0x100fe20000010803 */
[----:B------:R2:W3:Y:S01]  /*45d0*/  MUFU.EX2 R88, R5 ;  /* 0x0000000500587308 */ /* 0x0004e20000000800 */
[----:B------:R-:W-:Y:S02]  /*45e0*/  LOP3.LUT R74, R81, R244, R234, 0x96, !PT ;  /* 0x000000f4514a7212 */ /* 0x000fe400078e96ea */
[----:B------:R-:W-:Y:S04]  /*45f0*/  @!P6 FSEL R7, R7, -INF , !P0 ;  /* 0xff8000000707e808 */ /* 0x000fe80004000000 */
[----:B------:R-:W-:Y:S01]  /*4600*/  IMAD.WIDE.U32 R74, R74, -0x2daee0ad, RZ ;  /* 0xd2511f534a4a7825 */ /* 0x000fe200078e00ff */
[C---:B------:R-:W-:Y:S02]  /*4610*/  IADD3 R85, R234.reuse, 0x3c6ef372, RZ ;  /* 0x3c6ef372ea557810 */ /* 0x040fe40007ffe0ff */
[----:B------:R4:W3:Y:S01]  /*4620*/  MUFU.EX2 R91, R6 ;  /* 0x00000006005b7308 */ /* 0x0008e20000000800 */
[----:B------:R-:W-:Y:S01]  /*4630*/  FFMA.FTZ R7, R7, c[0x0][0x23c], -R3 ;  /* 0x00008f0007077a23 */ /* 0x000fe20000010803 */
[C---:B------:R-:W-:Y:S01]  /*4640*/  IADD3 R86, R234.reuse, 0x78dde6e4, RZ ;  /* 0x78dde6e4ea567810 */ /* 0x040fe20007ffe0ff */
[----:B-1----:R-:W-:Y:S01]  /*4650*/  IMAD R4, R233, 0x2, R251 ;  /* 0x00000002e9047824 */ /* 0x002fe200078e02fb */
[----:B------:R-:W-:Y:S02]  /*4660*/  IADD3 R68, R235, -0x56f99767, RZ ;  /* 0xa9066899eb447810 */ /* 0x000fe40007ffe0ff */
[----:B------:R-:W-:Y:S02]  /*4670*/  IADD3 R69, R234, -0x4ab325aa, RZ ;  /* 0xb54cda56ea457810 */ /* 0x000fe40007ffe0ff */
[----:B------:R-:W-:Y:S02]  /*4680*/  LOP3.LUT R4, R217, R235, R4, 0x96, !PT ;  /* 0x000000ebd9047212 */ /* 0x000fe400078e9604 */
[----:B------:R1:W1:Y:S03]  /*4690*/  MUFU.EX2 R90, R7 ;  /* 0x00000007005a7308 */ /* 0x0002660000000800 */
[----:B--2---:R-:W-:Y:S05]  /*46a0*/  IMAD.WIDE.U32 R4, R4, -0x326172a9, RZ ;  /* 0xcd9e8d5704047825 */ /* 0x004fea00078e00ff */
[----:B------:R-:W-:Y:S02]  /*46b0*/  LOP3.LUT R82, R5, R80, R82, 0x96, !PT ;  /* 0x0000005005527212 */ /* 0x000fe400078e9652 */
[----:B------:R-:W-:Y:S02]  /*46c0*/  LOP3.LUT R80, R75, R216, R83, 0x96, !PT ;  /* 0x000000d84b507212 */ /* 0x000fe400078e9653 */
[----:B------:R-:W-:Y:S01]  /*46d0*/  @!P6 IADD3 R5, R0, 0x9, RZ ;  /* 0x000000090005e810 */ /* 0x000fe20007ffe0ff */
[----:B------:R-:W-:Y:S01]  /*46e0*/  IMAD.WIDE.U32 R82, R82, -0x2daee0ad, RZ ;  /* 0xd2511f5352527825 */ /* 0x000fe200078e00ff */
[----:B----4-:R-:W-:Y:S03]  /*46f0*/  @!P6 IADD3 R6, R0, 0x8, RZ ;  /* 0x000000080006e810 */ /* 0x010fe60007ffe0ff */
[----:B------:R-:W-:Y:S01]  /*4700*/  IMAD.WIDE.U32 R80, R80, -0x326172a9, RZ ;  /* 0xcd9e8d5750507825 */ /* 0x000fe200078e00ff */
[----:B------:R-:W-:Y:S02]  /*4710*/  @!P6 ISETP.GE.AND P0, PT, R6, R72, PT ;  /* 0x000000480600e20c */ /* 0x000fe40003f06270 */
[----:B------:R-:W-:Y:S02]  /*4720*/  LOP3.LUT R74, R83, R74, R84, 0x96, !PT ;  /* 0x0000004a534a7212 */ /* 0x000fe400078e9654 */
[----:B------:R-:W-:Y:S02]  /*4730*/  @!P6 FSEL R8, R8, -INF , !P0 ;  /* 0xff8000000808e808 */ /* 0x000fe40004000000 */
[----:B------:R-:W-:Y:S01]  /*4740*/  @!P6 ISETP.GE.AND P0, PT, R5, R72, PT ;  /* 0x000000480500e20c */ /* 0x000fe20003f06270 */
[----:B------:R-:W-:Y:S01]  /*4750*/  IMAD.WIDE.U32 R74, R74, -0x326172a9, RZ ;  /* 0xcd9e8d574a4a7825 */ /* 0x000fe200078e00ff */
[----:B-1----:R-:W-:Y:S02]  /*4760*/  LOP3.LUT R7, R81, R4, R85, 0x96, !PT ;  /* 0x0000000451077212 */ /* 0x002fe400078e9655 */
[----:B------:R-:W-:Y:S01]  /*4770*/  @!P6 FSEL R9, R9, -INF , !P0 ;  /* 0xff8000000909e808 */ /* 0x000fe20004000000 */
[--C-:B------:R-:W-:Y:S01]  /*4780*/  FFMA.FTZ R8, R8, c[0x0][0x23c], -R73.reuse ;  /* 0x00008f0008087a23 */ /* 0x100fe20000010849 */
[----:B------:R-:W-:Y:S01]  /*4790*/  @!P6 ISETP.GE.AND P0, PT, R6, R2, PT ;  /* 0x000000020600e20c */ /* 0x000fe20003f06270 */
[----:B------:R-:W-:Y:S01]  /*47a0*/  IMAD.WIDE.U32 R6, R7, -0x2daee0ad, RZ ;  /* 0xd2511f5307067825 */ /* 0x000fe200078e00ff */
[----:B------:R-:W-:Y:S01]  /*47b0*/  IADD3 R85, R234, -0x255992d5, RZ ;  /* 0xdaa66d2bea557810 */ /* 0x000fe20007ffe0ff */
[----:B------:R1:W2:Y:S01]  /*47c0*/  MUFU.EX2 R84, R8 ;  /* 0x0000000800547308 */ /* 0x0002a20000000800 */
[----:B------:R-:W-:Y:S01]  /*47d0*/  @!P6 FSEL R10, R10, -INF , !P0 ;  /* 0xff8000000a0ae808 */ /* 0x000fe20004000000 */
[----:B------:R-:W-:Y:S01]  /*47e0*/  FFMA.FTZ R9, R9, c[0x0][0x23c], -R73 ;  /* 0x00008f0009097a23 */ /* 0x000fe20000010849 */
[----:B------:R-:W-:Y:S02]  /*47f0*/  LOP3.LUT R82, R7, R82, R92, 0x96, !PT ;  /* 0x0000005207527212 */ /* 0x000fe400078e965c */
[----:B------:R-:W-:Y:S01]  /*4800*/  @!P6 IADD3 R4, R0, 0x10, RZ ;  /* 0x000000100004e810 */ /* 0x000fe20007ffe0ff */
[--C-:B------:R-:W-:Y:S01]  /*4810*/  FFMA.FTZ R10, R10, c[0x0][0x23c], -R3.reuse ;  /* 0x00008f000a0a7a23 */ /* 0x100fe20000010803 */
[----:B------:R-:W-:Y:S02]  /*4820*/  @!P6 ISETP.GE.AND P0, PT, R5, R2, PT ;  /* 0x000000020500e20c */ /* 0x000fe40003f06270 */
[C---:B------:R-:W-:Y:S01]  /*4830*/  @!P6 ISETP.GE.AND P1, PT, R4.reuse, R72, PT ;  /* 0x000000480400e20c */ /* 0x040fe20003f26270 */
[----:B------:R-:W-:Y:S01]  /*4840*/  MUFU.EX2 R87, R10 ;  /* 0x0000000a00577308 */ /* 0x000fe20000000800 */
[----:B------:R-:W-:Y:S01]  /*4850*/  @!P6 ISETP.GE.AND P3, PT, R4, R2, PT ;  /* 0x000000020400e20c */ /* 0x000fe20003f66270 */
[----:B------:R-:W-:Y:S01]  /*4860*/  IMAD.WIDE.U32 R4, R82, -0x326172a9, RZ ;  /* 0xcd9e8d5752047825 */ /* 0x000fe200078e00ff */
[----:B------:R-:W-:Y:S02]  /*4870*/  @!P6 FSEL R11, R11, -INF , !P0 ;  /* 0xff8000000b0be808 */ /* 0x000fe40004000000 */
[----:B------:R-:W-:Y:S02]  /*4880*/  IADD3 R92, R235, -0x126145ec, RZ ;  /* 0xed9eba14eb5c7810 */ /* 0x000fe40007ffe0ff */
[----:B------:R-:W-:Y:S01]  /*4890*/  LOP3.LUT R74, R5, R74, R86, 0x96, !PT ;  /* 0x0000004a054a7212 */ /* 0x000fe200078e9656 */
[----:B------:R-:W-:Y:S01]  /*48a0*/  FFMA.FTZ R5, R11, c[0x0][0x23c], -R3 ;  /* 0x00008f000b057a23 */ /* 0x000fe20000010803 */
[----:B------:R-:W-:Y:S02]  /*48b0*/  @!P6 IADD3 R7, R0, 0x11, RZ ;  /* 0x000000110007e810 */ /* 0x000fe40007ffe0ff */
[----:B------:R-:W-:Y:S01]  /*48c0*/  @!P6 FSEL R12, R12, -INF , !P1 ;  /* 0xff8000000c0ce808 */ /* 0x000fe20004800000 */
[----:B------:R-:W-:Y:S01]  /*48d0*/  MUFU.EX2 R86, R5 ;  /* 0x0000000500567308 */ /* 0x000fe20000000800 */
[----:B------:R-:W-:Y:S02]  /*48e0*/  @!P6 ISETP.GE.AND P4, PT, R7, R72, PT ;  /* 0x000000480700e20c */ /* 0x000fe40003f86270 */
[----:B-1----:R-:W-:Y:S01]  /*48f0*/  LOP3.LUT R8, R75, R80, R85, 0x96, !PT ;  /* 0x000000504b087212 */ /* 0x002fe200078e9655 */
[--C-:B------:R-:W-:Y:S01]  /*4900*/  FFMA.FTZ R12, R12, c[0x0][0x23c], -R73.reuse ;  /* 0x00008f000c0c7a23 */ /* 0x100fe20000010849 */
[----:B------:R-:W-:Y:S02]  /*4910*/  @!P6 FSEL R13, R13, -INF , !P4 ;  /* 0xff8000000d0de808 */ /* 0x000fe40006000000 */
[----:B------:R-:W-:Y:S02]  /*4920*/  @!P6 ISETP.GE.AND P0, PT, R7, R2, PT ;  /* 0x000000020700e20c */ /* 0x000fe40003f06270 */
[----:B------:R-:W-:Y:S01]  /*4930*/  @!P6 FSEL R14, R14, -INF , !P3 ;  /* 0xff8000000e0ee808 */ /* 0x000fe20005800000 */
[----:B------:R1:W-:Y:S01]  /*4940*/  MUFU.EX2 R85, R9 ;  /* 0x0000000900557308 */ /* 0x0003e20000000800 */
[----:B------:R-:W-:Y:S01]  /*4950*/  FFMA.FTZ R13, R13, c[0x0][0x23c], -R73 ;  /* 0x00008f000d0d7a23 */ /* 0x000fe20000010849 */
[----:B------:R-:W-:Y:S02]  /*4960*/  @!P6 FSEL R15, R15, -INF , !P0 ;  /* 0xff8000000f0fe808 */ /* 0x000fe40004000000 */
[--C-:B------:R-:W-:Y:S03]  /*4970*/  FFMA.FTZ R14, R14, c[0x0][0x23c], -R3.reuse ;  /* 0x00008f000e0e7a23 */ /* 0x100fe60000010803 */
[----:B------:R-:W-:Y:S03]  /*4980*/  FFMA.FTZ R15, R15, c[0x0][0x23c], -R3 ;  /* 0x00008f000f0f7a23 */ /* 0x000fe60000010803 */
[----:B------:R4:W2:Y:S10]  /*4990*/  MUFU.EX2 R83, R12 ;  /* 0x0000000c00537308 */ /* 0x0008b40000000800 */
[----:B------:R2:W-:Y:S01]  /*49a0*/  MUFU.EX2 R80, R13 ;  /* 0x0000000d00507308 */ /* 0x0005e20000000800 */
[----:B-1----:R-:W-:Y:S05]  /*49b0*/  IMAD.WIDE.U32 R8, R8, -0x2daee0ad, RZ ;  /* 0xd2511f5308087825 */ /* 0x002fea00078e00ff */
[----:B------:R-:W-:Y:S04]  /*49c0*/  LOP3.LUT R10, R9, R6, R92, 0x96, !PT ;  /* 0x00000006090a7212 */ /* 0x000fe800078e965c */
[----:B------:R-:W-:Y:S01]  /*49d0*/  MUFU.EX2 R82, R14 ;  /* 0x0000000e00527308 */ /* 0x000fe20000000800 */
[----:B------:R-:W-:Y:S02]  /*49e0*/  IADD3 R92, R234, 0x1715609d, RZ ;  /* 0x1715609dea5c7810 */ /* 0x000fe40007ffe0ff */
[----:B------:R-:W-:Y:S01]  /*49f0*/  @!P6 IADD3 R6, R0, 0x18, RZ ;  /* 0x000000180006e810 */ /* 0x000fe20007ffe0ff */
[----:B------:R-:W-:Y:S01]  /*4a00*/  IMAD.WIDE.U32 R10, R10, -0x326172a9, RZ ;  /* 0xcd9e8d570a0a7825 */ /* 0x000fe200078e00ff */
[----:B------:R-:W-:Y:S02]  /*4a10*/  @!P6 IADD3 R0, R0, 0x19, RZ ;  /* 0x000000190000e810 */ /* 0x000fe40007ffe0ff */
[----:B------:R-:W-:Y:S02]  /*4a20*/  @!P6 ISETP.GE.AND P1, PT, R6, R72, PT ;  /* 0x000000480600e20c */ /* 0x000fe40003f26270 */
[----:B------:R-:W-:Y:S01]  /*4a30*/  LOP3.LUT R7, R11, R4, R92, 0x96, !PT ;  /* 0x000000040b077212 */ /* 0x000fe200078e965c */
[----:B------:R-:W-:Y:S01]  /*4a40*/  IMAD.WIDE.U32 R4, R74, -0x2daee0ad, RZ ;  /* 0xd2511f534a047825 */ /* 0x000fe200078e00ff */
[-C--:B------:R-:W-:Y:S01]  /*4a50*/  @!P6 ISETP.GE.AND P5, PT, R6, R2.reuse, PT ;  /* 0x000000020600e20c */ /* 0x080fe20003fa6270 */
[----:B------:R-:W1:Y:S01]  /*4a60*/  MUFU.EX2 R81, R15 ;  /* 0x0000000f00517308 */ /* 0x000e620000000800 */
[C---:B------:R-:W-:Y:S01]  /*4a70*/  @!P6 ISETP.GE.AND P4, PT, R0.reuse, R2, PT ;  /* 0x000000020000e20c */ /* 0x040fe20003f86270 */
[----:B------:R-:W-:Y:S01]  /*4a80*/  IMAD.WIDE.U32 R6, R7, -0x2daee0ad, RZ ;  /* 0xd2511f5307067825 */ /* 0x000fe200078e00ff */
[----:B------:R-:W-:Y:S02]  /*4a90*/  LOP3.LUT R5, R5, R8, R68, 0x96, !PT ;  /* 0x0000000805057212 */ /* 0x000fe400078e9644 */
[----:B------:R-:W-:Y:S01]  /*4aa0*/  IADD3 R68, R235, 0x646e171e, RZ ;  /* 0x646e171eeb447810 */ /* 0x000fe20007ffe0ff */
[----:B------:R-:W-:Y:S01]  /*4ab0*/  IMAD.MOV.U32 R92, RZ, RZ, c[0x0][0x22c] ;  /* 0x00008b00ff5c7624 */ /* 0x000fe200078e00ff */
[----:B------:R-:W-:Y:S02]  /*4ac0*/  @!P6 ISETP.GE.AND P2, PT, R0, R72, PT ;  /* 0x000000480000e20c */ /* 0x000fe40003f46270 */
[----:B------:R-:W-:Y:S01]  /*4ad0*/  LOP3.LUT R2, R7, R4, R68, 0x96, !PT ;  /* 0x0000000407027212 */ /* 0x000fe200078e9644 */
[----:B------:R-:W-:Y:S01]  /*4ae0*/  IMAD.WIDE.U32 R4, R5, -0x326172a9, RZ ;  /* 0xcd9e8d5705047825 */ /* 0x000fe200078e00ff */
[----:B------:R-:W-:Y:S02]  /*4af0*/  LOP3.LUT R68, R6, 0xffff, RZ, 0xc0, !PT ;  /* 0x0000ffff06447812 */ /* 0x000fe400078ec0ff */
[----:B------:R-:W-:Y:S01]  /*4b00*/  @!P6 FSEL R19, R19, -INF , !P4 ;  /* 0xff8000001313e808 */ /* 0x000fe20006000000 */
[----:B------:R-:W-:Y:S01]  /*4b10*/  IMAD R92, R92, c[0x0][0x1c0], RZ ;  /* 0x000070005c5c7a24 */ /* 0x000fe200078e02ff */
[----:B------:R-:W-:Y:S02]  /*4b20*/  LOP3.LUT R0, R5, R10, R69, 0x96, !PT ;  /* 0x0000000a05007212 */ /* 0x000fe400078e9645 */
[----:B------:R-:W-:Y:S01]  /*4b30*/  LOP3.LUT R7, R4, 0xffff, RZ, 0xc0, !PT ;  /* 0x0000ffff04077812 */ /* 0x000fe200078ec0ff */
[----:B------:R-:W-:Y:S01]  /*4b40*/  IMAD.U32 R92, R92, -0x40, RZ ;  /* 0xffffffc05c5c7824 */ /* 0x000fe200078e00ff */
[----:B------:R-:W-:Y:S02]  /*4b50*/  LOP3.LUT R5, R0, 0xffff, RZ, 0xc0, !PT ;  /* 0x0000ffff00057812 */ /* 0x000fe400078ec0ff */
[--C-:B------:R-:W-:Y:S02]  /*4b60*/  SHF.R.U32.HI R10, RZ, 0x18, R4.reuse ;  /* 0x00000018ff0a7819 */ /* 0x100fe40000011604 */
[----:B------:R-:W-:Y:S02]  /*4b70*/  SHF.R.U32.HI R11, RZ, 0x10, R4 ;  /* 0x00000010ff0b7819 */ /* 0x000fe40000011604 */
[----:B----4-:R-:W-:Y:S02]  /*4b80*/  LOP3.LUT R12, R4, 0xff, RZ, 0xc0, !PT ;  /* 0x000000ff040c7812 */ /* 0x010fe400078ec0ff */
[----:B------:R-:W-:Y:S02]  /*4b90*/  SHF.R.U32.HI R4, RZ, 0x8, R5 ;  /* 0x00000008ff047819 */ /* 0x000fe40000011605 */
[----:B------:R-:W-:Y:S02]  /*4ba0*/  @!P6 FSEL R18, R18, -INF , !P5 ;  /* 0xff8000001212e808 */ /* 0x000fe40006800000 */
[----:B------:R-:W-:Y:S02]  /*4bb0*/  SHF.R.U32.HI R5, RZ, 0x10, R0 ;  /* 0x00000010ff057819 */ /* 0x000fe40000011600 */
[----:B------:R-:W-:Y:S01]  /*4bc0*/  LOP3.LUT R4, R4, 0xffff, RZ, 0xc0, !PT ;  /* 0x0000ffff04047812 */ /* 0x000fe200078ec0ff */
[--C-:B------:R-:W-:Y:S01]  /*4bd0*/  FFMA.FTZ R18, R18, c[0x0][0x23c], -R3.reuse ;  /* 0x00008f0012127a23 */ /* 0x100fe20000010803 */
[----:B------:R-:W-:Y:S01]  /*4be0*/  LOP3.LUT R5, R5, 0xff, RZ, 0xc0, !PT ;  /* 0x000000ff05057812 */ /* 0x000fe200078ec0ff */
[----:B------:R-:W-:Y:S01]  /*4bf0*/  FFMA.FTZ R3, R19, c[0x0][0x23c], -R3 ;  /* 0x00008f0013037a23 */ /* 0x000fe20000010803 */
[----:B------:R-:W-:Y:S01]  /*4c00*/  LOP3.LUT R9, R6, 0xff, RZ, 0xc0, !PT ;  /* 0x000000ff06097812 */ /* 0x000fe200078ec0ff */
[----:B------:R-:W4:Y:S01]  /*4c10*/  MUFU.EX2 R79, R18 ;  /* 0x00000012004f7308 */ /* 0x000f220000000800 */
[--C-:B------:R-:W-:Y:S02]  /*4c20*/  SHF.R.U32.HI R8, RZ, 0x18, R6.reuse ;  /* 0x00000018ff087819 */ /* 0x100fe40000011606 */
[----:B------:R-:W-:Y:S02]  /*4c30*/  @!P6 FSEL R17, R17, -INF , !P2 ;  /* 0xff8000001111e808 */ /* 0x000fe40005000000 */
[----:B--2---:R-:W-:Y:S02]  /*4c40*/  SHF.R.U32.HI R13, RZ, 0x10, R6 ;  /* 0x00000010ff0d7819 */ /* 0x004fe40000011606 */
[----:B------:R-:W-:Y:S02]  /*4c50*/  LOP3.LUT R6, R0, 0xff, RZ, 0xc0, !PT ;  /* 0x000000ff00067812 */ /* 0x000fe400078ec0ff */
[----:B------:R-:W-:Y:S01]  /*4c60*/  ISETP.LE.U32.AND P2, PT, R4, UR6, PT ;  /* 0x0000000604007c0c */ /* 0x000fe2000bf43070 */
[----:B------:R2:W-:Y:S01]  /*4c70*/  MUFU.EX2 R77, R3 ;  /* 0x00000003004d7308 */ /* 0x0005e20000000800 */
[----:B------:R-:W-:Y:S02]  /*4c80*/  SHF.R.U32.HI R0, RZ, 0x18, R0 ;  /* 0x00000018ff007819 */ /* 0x000fe40000011600 */
[----:B------:R-:W-:Y:S02]  /*4c90*/  ISETP.LE.U32.AND P5, PT, R5, UR6, PT ;  /* 0x0000000605007c0c */ /* 0x000fe4000bfa3070 */
[----:B------:R-:W-:Y:S02]  /*4ca0*/  @!P6 FSEL R16, R16, -INF , !P1 ;  /* 0xff8000001010e808 */ /* 0x000fe40004800000 */
[----:B------:R-:W-:Y:S02]  /*4cb0*/  ISETP.LE.U32.AND P1, PT, R6, UR6, PT ;  /* 0x0000000606007c0c */ /* 0x000fe4000bf23070 */
[----:B------:R-:W-:Y:S01]  /*4cc0*/  ISETP.LE.U32.AND P6, PT, R0, UR6, PT ;  /* 0x0000000600007c0c */ /* 0x000fe2000bfc3070 */
[----:B------:R-:W-:Y:S01]  /*4cd0*/  FFMA.FTZ R16, R16, c[0x0][0x23c], -R73 ;  /* 0x00008f0010107a23 */ /* 0x000fe20000010849 */
[----:B------:R-:W-:Y:S01]  /*4ce0*/  SHF.R.U32.HI R4, RZ, 0x8, R7 ;  /* 0x00000008ff047819 */ /* 0x000fe20000011607 */
[----:B---3--:R-:W-:Y:S01]  /*4cf0*/  @!P2 FADD.FTZ R88, -R88, -RZ ;  /* 0x800000ff5858a221 */ /* 0x008fe20000010100 */
[----:B------:R-:W-:Y:S01]  /*4d00*/  LOP3.LUT R0, R2, 0xff, RZ, 0xc0, !PT ;  /* 0x000000ff02007812 */ /* 0x000fe200078ec0ff */
[----:B------:R-:W-:Y:S01]  /*4d10*/  FFMA.FTZ R73, R17, c[0x0][0x23c], -R73 ;  /* 0x00008f0011497a23 */ /* 0x000fe20000010849 */
[----:B------:R-:W-:Y:S01]  /*4d20*/  ISETP.LE.U32.AND P4, PT, R12, UR6, PT ;  /* 0x000000060c007c0c */ /* 0x000fe2000bf83070 */
[----:B------:R-:W-:Y:S01]  /*4d30*/  @!P5 FADD.FTZ R91, -R91, -RZ ;  /* 0x800000ff5b5bd221 */ /* 0x000fe20000010100 */
[----:B------:R-:W-:Y:S01]  /*4d40*/  LOP3.LUT R4, R4, 0xffff, RZ, 0xc0, !PT ;  /* 0x0000ffff04047812 */ /* 0x000fe200078ec0ff */
[----:B------:R-:W3:Y:S01]  /*4d50*/  MUFU.EX2 R78, R16 ;  /* 0x00000010004e7308 */ /* 0x000ee20000000800 */
[----:B------:R-:W-:Y:S01]  /*4d60*/  ISETP.LE.U32.AND P2, PT, R0, UR6, PT ;  /* 0x0000000600007c0c */ /* 0x000fe2000bf43070 */
[----:B------:R-:W-:Y:S01]  /*4d70*/  @!P1 FADD.FTZ R89, -R89, -RZ ;  /* 0x800000ff59599221 */ /* 0x000fe20000010100 */
[----:B------:R-:W-:Y:S01]  /*4d80*/  LOP3.LUT R0, R11, 0xff, RZ, 0xc0, !PT ;  /* 0x000000ff0b007812 */ /* 0x000fe200078ec0ff */
[----:B------:R-:W-:Y:S01]  /*4d90*/  @!P6 FADD.FTZ R90, -R90, -RZ ;  /* 0x800000ff5a5ae221 */ /* 0x000fe20000010100 */
[----:B------:R-:W-:Y:S02]  /*4da0*/  ISETP.LE.U32.AND P5, PT, R4, UR6, PT ;  /* 0x0000000604007c0c */ /* 0x000fe4000bfa3070 */
[----:B------:R-:W-:Y:S02]  /*4db0*/  ISETP.LE.U32.AND P1, PT, R10, UR6, PT ;  /* 0x000000060a007c0c */ /* 0x000fe4000bf23070 */
[----:B------:R-:W-:Y:S01]  /*4dc0*/  ISETP.LE.U32.AND P6, PT, R0, UR6, PT ;  /* 0x0000000600007c0c */ /* 0x000fe2000bfc3070 */
[----:B------:R-:W-:Y:S01]  /*4dd0*/  @!P4 FADD.FTZ R84, -R84, -RZ ;  /* 0x800000ff5454c221 */ /* 0x000fe20000010100 */
[--C-:B------:R-:W-:Y:S01]  /*4de0*/  SHF.R.U32.HI R4, RZ, 0x10, R2.reuse ;  /* 0x00000010ff047819 */ /* 0x100fe20000011602 */
[----:B------:R-:W3:Y:S01]  /*4df0*/  MUFU.EX2 R76, R73 ;  /* 0x00000049004c7308 */ /* 0x000ee20000000800 */
[----:B------:R-:W-:Y:S01]  /*4e00*/  SHF.R.U32.HI R0, RZ, 0x18, R2 ;  /* 0x00000018ff007819 */ /* 0x000fe20000011602 */
[----:B------:R-:W-:Y:S01]  /*4e10*/  @!P2 FADD.FTZ R83, -R83, -RZ ;  /* 0x800000ff5353a221 */ /* 0x000fe20000010100 */
[----:B------:R-:W-:Y:S02]  /*4e20*/  LOP3.LUT R2, R2, 0xffff, RZ, 0xc0, !PT ;  /* 0x0000ffff02027812 */ /* 0x000fe400078ec0ff */
[----:B------:R-:W-:Y:S01]  /*4e30*/  ISETP.LE.U32.AND P4, PT, R0, UR6, PT ;  /* 0x0000000600007c0c */ /* 0x000fe2000bf83070 */
[----:B------:R-:W-:Y:S01]  /*4e40*/  @!P5 FADD.FTZ R85, -R85, -RZ ;  /* 0x800000ff5555d221 */ /* 0x000fe20000010100 */
[----:B------:R-:W-:Y:S01]  /*4e50*/  SHF.R.U32.HI R2, RZ, 0x8, R2 ;  /* 0x00000008ff027819 */ /* 0x000fe20000011602 */
[----:B------:R-:W-:Y:S01]  /*4e60*/  @!P1 FADD.FTZ R86, -R86, -RZ ;  /* 0x800000ff56569221 */ /* 0x000fe20000010100 */
[----:B------:R-:W-:Y:S01]  /*4e70*/  LOP3.LUT R0, R4, 0xff, RZ, 0xc0, !PT ;  /* 0x000000ff04007812 */ /* 0x000fe200078ec0ff */
[----:B------:R-:W-:Y:S01]  /*4e80*/  @!P6 FADD.FTZ R87, -R87, -RZ ;  /* 0x800000ff5757e221 */ /* 0x000fe20000010100 */
[----:B------:R-:W-:Y:S02]  /*4e90*/  LOP3.LUT R2, R2, 0xffff, RZ, 0xc0, !PT ;  /* 0x0000ffff02027812 */ /* 0x000fe400078ec0ff */
[----:B--2---:R-:W-:Y:S02]  /*4ea0*/  LOP3.LUT R3, R13, 0xff, RZ, 0xc0, !PT ;  /* 0x000000ff0d037812 */ /* 0x004fe400078ec0ff */
[----:B------:R-:W-:Y:S02]  /*4eb0*/  ISETP.LE.U32.AND P5, PT, R0, UR6, PT ;  /* 0x0000000600007c0c */ /* 0x000fe4000bfa3070 */
[----:B------:R-:W-:Y:S01]  /*4ec0*/  SHF.R.U32.HI R0, RZ, 0x8, R68 ;  /* 0x00000008ff007819 */ /* 0x000fe20000011644 */
[----:B-1----:R-:W-:Y:S01]  /*4ed0*/  @!P4 FADD.FTZ R81, -R81, -RZ ;  /* 0x800000ff5151c221 */ /* 0x002fe20000010100 */
[----:B------:R-:W-:Y:S02]  /*4ee0*/  ISETP.LE.U32.AND P1, PT, R3, UR6, PT ;  /* 0x0000000603007c0c */ /* 0x000fe4000bf23070 */
[----:B------:R-:W-:Y:S02]  /*4ef0*/  F2FP.RELU.BF16.PACK_AB R3, R88, R89 ;  /* 0x000000595803723e */ /* 0x000fe400000018ff */
[----:B------:R-:W-:Y:S02]  /*4f00*/  ISETP.LE.U32.AND P6, PT, R2, UR6, PT ;  /* 0x0000000602007c0c */ /* 0x000fe4000bfc3070 */
[----:B------:R-:W-:Y:S01]  /*4f10*/  F2FP.RELU.BF16.PACK_AB R2, R90, R91 ;  /* 0x0000005b5a02723e */ /* 0x000fe200000018ff */
[----:B------:R1:W-:Y:S01]  /*4f20*/  STS [R207+0x20000], R3 ;  /* 0x02000003cf007388 */ /* 0x0003e20000000800 */
[----:B------:R-:W-:Y:S01]  /*4f30*/  LOP3.LUT R0, R0, 0xffff, RZ, 0xc0, !PT ;  /* 0x0000ffff00007812 */ /* 0x000fe200078ec0ff */
[----:B------:R-:W-:Y:S01]  /*4f40*/  @!P5 FADD.FTZ R82, -R82, -RZ ;  /* 0x800000ff5252d221 */ /* 0x000fe20000010100 */
[----:B------:R-:W-:Y:S02]  /*4f50*/  ISETP.LE.U32.AND P3, PT, R9, UR6, PT ;  /* 0x0000000609007c0c */ /* 0x000fe4000bf63070 */
[----:B------:R-:W-:Y:S01]  /*4f60*/  ISETP.LE.U32.AND P2, PT, R0, UR6, PT ;  /* 0x0000000600007c0c */ /* 0x000fe2000bf43070 */
[----:B------:R2:W-:Y:S01]  /*4f70*/  STS [R207+0x20400], R2 ;  /* 0x02040002cf007388 */ /* 0x0005e20000000800 */
[----:B------:R-:W-:Y:S01]  /*4f80*/  F2FP.RELU.BF16.PACK_AB R0, R85, R84 ;  /* 0x000000545500723e */ /* 0x000fe200000018ff */
[----:B----4-:R-:W-:Y:S01]  /*4f90*/  @!P1 FADD.FTZ R79, -R79, -RZ ;  /* 0x800000ff4f4f9221 */ /* 0x010fe20000010100 */
[----:B------:R-:W-:Y:S01]  /*4fa0*/  ISETP.LE.U32.AND P0, PT, R8, UR6, PT ;  /* 0x0000000608007c0c */ /* 0x000fe2000bf03070 */
[----:B------:R-:W-:Y:S01]  /*4fb0*/  @!P6 FADD.FTZ R80, -R80, -RZ ;  /* 0x800000ff5050e221 */ /* 0x000fe20000010100 */
[----:B------:R-:W-:Y:S01]  /*4fc0*/  F2FP.RELU.BF16.PACK_AB R5, R86, R87 ;  /* 0x000000575605723e */ /* 0x000fe200000018ff */
[----:B------:R4:W-:Y:S01]  /*4fd0*/  STS [R210+0x20000], R0 ;  /* 0x02000000d2007388 */ /* 0x0009e20000000800 */
[----:B------:R-:W-:Y:S02]  /*4fe0*/  FSETP.GE.FTZ.AND P1, PT, R88, RZ, PT ;  /* 0x000000ff5800720b */ /* 0x000fe40003f36000 */
[----:B------:R-:W-:Y:S01]  /*4ff0*/  F2FP.RELU.BF16.PACK_AB R4, R80, R83 ;  /* 0x000000535004723e */ /* 0x000fe200000018ff */
[----:B---3--:R-:W-:Y:S01]  /*5000*/  @!P3 FADD.FTZ R78, -R78, -RZ ;  /* 0x800000ff4e4eb221 */ /* 0x008fe20000010100 */
[----:B------:R-:W-:Y:S01]  /*5010*/  FSETP.GE.FTZ.AND P5, PT, R85, RZ, PT ;  /* 0x000000ff5500720b */ /* 0x000fe20003fb6000 */
[----:B------:R-:W-:Y:S01]  /*5020*/  STS [R210+0x20400], R5 ;  /* 0x02040005d2007388 */ /* 0x000fe20000000800 */
[----:B------:R-:W-:Y:S01]  /*5030*/  @!P2 FADD.FTZ R76, -R76, -RZ ;  /* 0x800000ff4c4ca221 */ /* 0x000fe20000010100 */
[----:B------:R-:W-:Y:S02]  /*5040*/  FSETP.GE.FTZ.AND P2, PT, R89, RZ, PT ;  /* 0x000000ff5900720b */ /* 0x000fe40003f56000 */
[----:B------:R-:W-:Y:S01]  /*5050*/  @!P0 FADD.FTZ R77, -R77, -RZ ;  /* 0x800000ff4d4d8221 */ /* 0x000fe20000010100 */
[----:B------:R-:W-:Y:S01]  /*5060*/  FSETP.GE.FTZ.AND P4, PT, R83, RZ, PT ;  /* 0x000000ff5300720b */ /* 0x000fe20003f96000 */
[----:B------:R-:W-:Y:S01]  /*5070*/  STS [R208+0x20000], R4 ;  /* 0x02000004d0007388 */ /* 0x000fe20000000800 */
[----:B-1----:R-:W-:Y:S02]  /*5080*/  F2FP.RELU.BF16.PACK_AB R3, R81, R82 ;  /* 0x000000525103723e */ /* 0x002fe400000018ff */
[----:B------:R-:W-:Y:S02]  /*5090*/  FSETP.GE.FTZ.AND P3, PT, R80, RZ, PT ;  /* 0x000000ff5000720b */ /* 0x000fe40003f76000 */
[----:B------:R-:W-:Y:S01]  /*50a0*/  ISETP.GT.AND P6, PT, R192, R232, PT ;  /* 0x000000e8c000720c */ /* 0x000fe20003fc4270 */
[----:B------:R1:W-:Y:S01]  /*50b0*/  STS [R208+0x20400], R3 ;  /* 0x02040003d0007388 */ /* 0x0003e20000000800 */
[----:B--2---:R-:W-:Y:S05]  /*50c0*/  F2FP.RELU.BF16.PACK_AB R2, R76, R78 ;  /* 0x0000004e4c02723e */ /* 0x004fea00000018ff */
[----:B------:R2:W-:Y:S01]  /*50d0*/  STS [R209+0x20000], R2 ;  /* 0x02000002d1007388 */ /* 0x0005e20000000800 */
[----:B----4-:R-:W-:Y:S05]  /*50e0*/  F2FP.RELU.BF16.PACK_AB R0, R77, R79 ;  /* 0x0000004f4d00723e */ /* 0x010fea00000018ff */
[----:B------:R-:W-:Y:S06]  /*50f0*/  STS [R209+0x20400], R0 ;  /* 0x02040000d1007388 */ /* 0x000fec0000000800 */
[----:B------:R-:W-:Y:S06]  /*5100*/  LDSM.16.M88.4 R16, [R176+0xc000] ;  /* 0x00c00000b010783b */ /* 0x000fec0000000200 */
[----:B------:R-:W3:Y:S01]  /*5110*/  LDSM.16.M88.4 R8, [R172+0x18000] ;  /* 0x01800000ac08783b */ /* 0x000ee20000000200 */
[----:B-1----:R-:W-:Y:S05]  /*5120*/  IMAD.MOV.U32 R3, RZ, RZ, R211 ;  /* 0x000000ffff037224 */ /* 0x002fea00078e00d3 */
[----:B------:R-:W1:Y:S01]  /*5130*/  LDSM.16.M88.4 R68, [R172+0x18800] ;  /* 0x01880000ac44783b */ /* 0x000e620000000200 */
[----:B--2---:R-:W-:Y:S05]  /*5140*/  IMAD.MOV.U32 R2, RZ, RZ, R212 ;  /* 0x000000ffff027224 */ /* 0x004fea00078e00d4 */
[----:B------:R-:W-:Y:S01]  /*5150*/  LDSM.16.M88.4 R72, [R177+0xc000] ;  /* 0x00c00000b148783b */ /* 0x000fe20000000200 */
[C---:B---3--:R-:W-:Y:S08]  /*5160*/  HMMA.16816.F32.BF16 R4, R16.reuse, R8, RZ ;  /* 0x000000081004723c */ /* 0x048ff000000418ff */
[C---:B------:R-:W-:Y:S08]  /*5170*/  HMMA.16816.F32.BF16 R8, R16.reuse, R10, RZ ;  /* 0x0000000a1008723c */ /* 0x040ff000000418ff */
[C---:B-1----:R-:W-:Y:S08]  /*5180*/  HMMA.16816.F32.BF16 R12, R16.reuse, R68, RZ ;  /* 0x00000044100c723c */ /* 0x042ff000000418ff */
[----:B------:R-:W-:Y:S01]  /*5190*/  HMMA.16816.F32.BF16 R16, R16, R70, RZ ;  /* 0x000000461010723c */ /* 0x000fe200000418ff */
[----:B------:R-:W1:Y:S07]  /*51a0*/  LDSM.16.M88.4 R68, [R169+0x18000] ;  /* 0x01800000a944783b */ /* 0x000e6e0000000200 */
[C---:B-1----:R-:W-:Y:S08]  /*51b0*/  HMMA.16816.F32.BF16 R4, R72.reuse, R68, R4 ;  /* 0x000000444804723c */ /* 0x042ff00000041804 */
[C---:B------:R-:W-:Y:S01]  /*51c0*/  HMMA.16816.F32.BF16 R8, R72.reuse, R70, R8 ;  /* 0x000000464808723c */ /* 0x040fe20000041808 */
[----:B------:R-:W1:Y:S07]  /*51d0*/  LDSM.16.M88.4 R68, [R169+0x18800] ;  /* 0x01880000a944783b */ /* 0x000e6e0000000200 */
[C---:B-1----:R-:W-:Y:S08]  /*51e0*/  HMMA.16816.F32.BF16 R12, R72.reuse, R68, R12 ;  /* 0x00000044480c723c */ /* 0x042ff0000004180c */
[----:B------:R-:W-:Y:S01]  /*51f0*/  HMMA.16816.F32.BF16 R16, R72, R70, R16 ;  /* 0x000000464810723c */ /* 0x000fe20000041810 */
[----:B------:R-:W-:Y:S06]  /*5200*/  LDSM.16.M88.4 R68, [R179+0xc000] ;  /* 0x00c00000b344783b */ /* 0x000fec0000000200 */
[----:B------:R-:W1:Y:S02]  /*5210*/  LDSM.16.M88.4 R72, [R171+0x18000] ;  /* 0x01800000ab48783b */ /* 0x000e640000000200 */
        /* <DEDUP_REMOVED lines=63> */
[C---:B-1----:R-:W-:Y:S07]  /*5610*/  HMMA.16816.F32.BF16 R4, R68.reuse, R72, R4 ;  /* 0x000000484404723c */ /* 0x042fee0000041804 */
[C---:B------:R-:W-:Y:S01]  /*5620*/  LEA R72, P0, R204.reuse, R2, 0x2 ;  /* 0x00000002cc487211 */ /* 0x040fe200078010ff */
[C---:B------:R-:W-:Y:S04]  /*5630*/  HMMA.16816.F32.BF16 R8, R68.reuse, R74, R8 ;  /* 0x0000004a4408723c */ /* 0x040fe80000041808 */
[----:B------:R-:W-:Y:S02]  /*5640*/  LEA.HI.X.SX32 R73, R204, R3, 0x2, P0 ;  /* 0x00000003cc497211 */ /* 0x000fe400000f16ff */
[----:B------:R-:W-:Y:S03]  /*5650*/  FSETP.GE.FTZ.AND P0, PT, R84, RZ, PT ;  /* 0x000000ff5400720b */ /* 0x000fe60003f16000 */
[----:B------:R-:W2:Y:S06]  /*5660*/  LDG.E R2, [R72.64] ;  /* 0x0000000848027981 */ /* 0x000eac000c1e1900 */
[----:B------:R2:W3:Y:S02]  /*5670*/  LDG.E R0, [R72.64+0x20] ;  /* 0x0000200848007981 */ /* 0x0004e4000c1e1900 */
[C---:B--2---:R-:W-:Y:S02]  /*5680*/  FADD.FTZ R72, -R2.reuse, R4 ;  /* 0x0000000402487221 */ /* 0x044fe40000010100 */
[C---:B------:R-:W-:Y:S05]  /*5690*/  FADD.FTZ R4, -R2.reuse, R5 ;  /* 0x0000000502047221 */ /* 0x040fea0000010100 */
[----:B------:R-:W-:Y:S01]  /*56a0*/  FADD.FTZ R3, -R2, R8 ;  /* 0x0000000802037221 */ /* 0x000fe20000010100 */
[-C--:B------:R-:W-:Y:S01]  /*56b0*/  FSEL R5, R72, R2.reuse, P2 ;  /* 0x0000000248057208 */ /* 0x080fe20001000000 */
[----:B------:R-:W-:Y:S01]  /*56c0*/  FADD.FTZ R8, -R2, R9 ;  /* 0x0000000902087221 */ /* 0x000fe20000010100 */
[----:B------:R-:W1:Y:S01]  /*56d0*/  LDSM.16.M88.4 R72, [R170+0x1c800] ;  /* 0x01c80000aa48783b */ /* 0x000e620000000200 */
[----:B---3--:R-:W-:Y:S01]  /*56e0*/  FADD.FTZ R10, -R0, R10 ;  /* 0x0000000a000a7221 */ /* 0x008fe20000010100 */
[-C--:B------:R-:W-:Y:S01]  /*56f0*/  FSEL R3, R3, R2.reuse, P0 ;  /* 0x0000000203037208 */ /* 0x080fe20000000000 */
[----:B------:R-:W-:Y:S01]  /*5700*/  FMUL.FTZ R89, R89, R5 ;  /* 0x0000000559597220 */ /* 0x000fe20000410000 */
[----:B------:R-:W-:Y:S01]  /*5710*/  FSEL R4, R4, R2, P1 ;  /* 0x0000000204047208 */ /* 0x000fe20000800000 */
[----:B------:R-:W-:Y:S01]  /*5720*/  FADD.FTZ R6, -R0, R6 ;  /* 0x0000000600067221 */ /* 0x000fe20000010100 */
[----:B------:R-:W-:Y:S01]  /*5730*/  FSETP.GE.FTZ.AND P1, PT, R76, RZ, PT ;  /* 0x000000ff4c00720b */ /* 0x000fe20003f36000 */
[----:B------:R-:W-:Y:S01]  /*5740*/  FMUL.FTZ R84, R84, R3 ;  /* 0x0000000354547220 */ /* 0x000fe20000410000 */
[----:B------:R-:W-:Y:S01]  /*5750*/  FSETP.GE.FTZ.AND P2, PT, R78, RZ, PT ;  /* 0x000000ff4e00720b */ /* 0x000fe20003f56000 */
[----:B------:R-:W-:Y:S01]  /*5760*/  FMUL.FTZ R88, R88, R4 ;  /* 0x0000000458587220 */ /* 0x000fe20000410000 */
[----:B------:R-:W-:Y:S02]  /*5770*/  LEA R188, P0, R92, R188, 0x2 ;  /* 0x000000bc5cbc7211 */ /* 0x000fe400078010ff */
[----:B------:R-:W-:Y:S02]  /*5780*/  FSEL R8, R8, R2, P5 ;  /* 0x0000000208087208 */ /* 0x000fe40002800000 */
[----:B------:R-:W-:Y:S02]  /*5790*/  LEA.HI.X.SX32 R189, R92, R189, 0x2, P0 ;  /* 0x000000bd5cbd7211 */ /* 0x000fe400000f16ff */
[----:B------:R-:W-:Y:S01]  /*57a0*/  FSETP.GE.FTZ.AND P0, PT, R87, RZ, PT ;  /* 0x000000ff5700720b */ /* 0x000fe20003f16000 */
[C---:B-1----:R-:W-:Y:S07]  /*57b0*/  HMMA.16816.F32.BF16 R12, R68.reuse, R72, R12 ;  /* 0x00000048440c723c */ /* 0x042fee000004180c */
[----:B------:R-:W-:Y:S01]  /*57c0*/  FMUL.FTZ R72, R85, R8 ;  /* 0x0000000855487220 */ /* 0x000fe20000410000 */
[----:B------:R-:W-:Y:S11]  /*57d0*/  HMMA.16816.F32.BF16 R16, R68, R74, R16 ;  /* 0x0000004a4410723c */ /* 0x000ff60000041810 */
[----:B------:R-:W-:Y:S05]  /*57e0*/  @!UPT UIADD3 URZ, URZ, URZ, URZ ;  /* 0x0000003f3f3ff290 */ /* 0x000fea000fffe03f */
[C---:B------:R-:W-:Y:S02]  /*57f0*/  FADD.FTZ R5, -R2.reuse, R12 ;  /* 0x0000000c02057221 */ /* 0x040fe40000010100 */
[----:B------:R-:W-:Y:S03]  /*5800*/  FADD.FTZ R4, -R2, R13 ;  /* 0x0000000d02047221 */ /* 0x000fe60000010100 */
[-C--:B------:R-:W-:Y:S02]  /*5810*/  FSEL R5, R5, R2.reuse, P4 ;  /* 0x0000000205057208 */ /* 0x080fe40002000000 */
[----:B------:R-:W-:Y:S01]  /*5820*/  FSEL R4, R4, R2, P3 ;  /* 0x0000000204047208 */ /* 0x000fe20001800000 */
[----:B------:R-:W-:Y:S01]  /*5830*/  FADD.FTZ R3, -R2, R16 ;  /* 0x0000001002037221 */ /* 0x000fe20000010100 */
[----:B------:R-:W-:Y:S01]  /*5840*/  FSETP.GE.FTZ.AND P4, PT, R86, RZ, PT ;  /* 0x000000ff5600720b */ /* 0x000fe20003f96000 */
[----:B------:R-:W-:Y:S01]  /*5850*/  FMUL.FTZ R73, R83, R5 ;  /* 0x0000000553497220 */ /* 0x000fe20000410000 */
[----:B------:R-:W-:Y:S01]  /*5860*/  FSETP.GE.FTZ.AND P3, PT, R82, RZ, PT ;  /* 0x000000ff5200720b */ /* 0x000fe20003f76000 */
[----:B------:R-:W-:Y:S01]  /*5870*/  FMUL.FTZ R71, R80, R4 ;  /* 0x0000000450477220 */ /* 0x000fe20000410000 */
[----:B------:R-:W-:Y:S01]  /*5880*/  FSEL R3, R3, R2, P2 ;  /* 0x0000000203037208 */ /* 0x000fe20001000000 */
[----:B------:R-:W-:Y:S01]  /*5890*/  @P1 FADD.FTZ R2, -R2, R17 ;  /* 0x0000001102021221 */ /* 0x000fe20000010100 */
[----:B------:R-:W-:Y:S01]  /*58a0*/  FSETP.GE.FTZ.AND P1, PT, R90, RZ, PT ;  /* 0x000000ff5a00720b */ /* 0x000fe20003f36000 */
[----:B------:R-:W-:Y:S01]  /*58b0*/  FADD.FTZ R5, -R0, R11 ;  /* 0x0000000b00057221 */ /* 0x000fe20000010100 */
[----:B------:R-:W-:Y:S01]  /*58c0*/  FSETP.GE.FTZ.AND P2, PT, R91, RZ, PT ;  /* 0x000000ff5b00720b */ /* 0x000fe20003f56000 */
[----:B------:R-:W-:Y:S02]  /*58d0*/  FMUL.FTZ R78, R78, R3 ;  /* 0x000000034e4e7220 */ /* 0x000fe40000410000 */
[----:B------:R-:W-:Y:S01]  /*58e0*/  FADD.FTZ R3, -R0, R7 ;  /* 0x0000000700037221 */ /* 0x000fe20000010100 */
[----:B------:R-:W-:Y:S01]  /*58f0*/  FSEL R6, R6, R0, P2 ;  /* 0x0000000006067208 */ /* 0x000fe20001000000 */
[----:B------:R-:W-:Y:S01]  /*5900*/  FMUL.FTZ R70, R76, R2 ;  /* 0x000000024c467220 */ /* 0x000fe20000410000 */
[----:B------:R-:W-:Y:S01]  /*5910*/  FSEL R2, R10, R0, P0 ;  /* 0x000000000a027208 */ /* 0x000fe20000000000 */
[C---:B------:R-:W-:Y:S01]  /*5920*/  FADD.FTZ R4, -R0.reuse, R14 ;  /* 0x0000000e00047221 */ /* 0x040fe20000010100 */
[----:B------:R-:W-:Y:S01]  /*5930*/  FSETP.GE.FTZ.AND P0, PT, R77, RZ, PT ;  /* 0x000000ff4d00720b */ /* 0x000fe20003f16000 */
[----:B------:R-:W-:Y:S01]  /*5940*/  FMUL.FTZ R69, R91, R6 ;  /* 0x000000065b457220 */ /* 0x000fe20000410000 */
[----:B------:R-:W-:Y:S01]  /*5950*/  FSEL R3, R3, R0, P1 ;  /* 0x0000000003037208 */ /* 0x000fe20000800000 */
[----:B------:R-:W-:Y:S01]  /*5960*/  FMUL.FTZ R17, R87, R2 ;  /* 0x0000000257117220 */ /* 0x000fe20000410000 */
[----:B------:R-:W-:Y:S01]  /*5970*/  FSETP.GE.FTZ.AND P2, PT, R81, RZ, PT ;  /* 0x000000ff5100720b */ /* 0x000fe20003f56000 */
[----:B------:R-:W-:Y:S01]  /*5980*/  FADD.FTZ R2, -R0, R18 ;  /* 0x0000001200027221 */ /* 0x000fe20000010100 */
[----:B------:R-:W-:Y:S01]  /*5990*/  FSETP.GE.FTZ.AND P1, PT, R79, RZ, PT ;  /* 0x000000ff4f00720b */ /* 0x000fe20003f36000 */
[----:B------:R-:W-:Y:S01]  /*59a0*/  FMUL.FTZ R68, R90, R3 ;  /* 0x000000035a447220 */ /* 0x000fe20000410000 */
[-C--:B------:R-:W-:Y:S01]  /*59b0*/  FSEL R5, R5, R0.reuse, P4 ;  /* 0x0000000005057208 */ /* 0x080fe20002000000 */
[----:B------:R-:W-:Y:S01]  /*59c0*/  FADD.FTZ R3, -R0, R15 ;  /* 0x0000000f00037221 */ /* 0x000fe20000010100 */
[-C--:B------:R-:W-:Y:S02]  /*59d0*/  FSEL R4, R4, R0.reuse, P3 ;  /* 0x0000000004047208 */ /* 0x080fe40001800000 */
[-C--:B------:R-:W-:Y:S01]  /*59e0*/  FSEL R2, R2, R0.reuse, P1 ;  /* 0x0000000002027208 */ /* 0x080fe20000800000 */
[----:B------:R-:W-:Y:S01]  /*59f0*/  FMUL.FTZ R16, R86, R5 ;  /* 0x0000000556107220 */ /* 0x000fe20000410000 */
[----:B------:R-:W-:Y:S01]  /*5a00*/  FSEL R3, R3, R0, P2 ;  /* 0x0000000003037208 */ /* 0x000fe20001000000 */
[----:B------:R-:W-:Y:S02]  /*5a10*/  @P0 FADD.FTZ R0, -R0, R19 ;  /* 0x0000001300000221 */ /* 0x000fe40000010100 */
        /* <DEDUP_REMOVED lines=80> */
.L_x_558:
        /* <DEDUP_REMOVED lines=25> */
[----:B------:R-:W3:Y:S01]  /*60b0*/  LDSM.16.MT88.4 R80, [R173+0x20800] ;  /* 0x02080000ad50783b */ /* 0x000ee20000004200 */
[-C--:B-1----:R-:W-:Y:S08]  /*60c0*/  HMMA.16816.F32.BF16 R20, R4, R8.reuse, R20 ;  /* 0x000000080414723c */ /* 0x082ff00000041814 */
        /* <DEDUP_REMOVED lines=21> */
[-C--:B-1----:R-:W-:Y:S08]  /*6220*/  HMMA.16816.F32.BF16 R36, R72, R8.reuse, R36 ;  /* 0x000000084824723c */ /* 0x082ff00000041824 */
[C---:B------:R-:W-:Y:S08]  /*6230*/  HMMA.16816.F32.BF16 R40, R80.reuse, R8, R40 ;  /* 0x000000085028723c */ /* 0x040ff00000041828 */
[-C--:B------:R-:W-:Y:S08]  /*6240*/  HMMA.16816.F32.BF16 R44, R80, R10.reuse, R44 ;  /* 0x0000000a502c723c */ /* 0x080ff0000004182c */
[C---:B------:R-:W-:Y:S01]  /*6250*/  HMMA.16816.F32.BF16 R48, R72.reuse, R10, R48 ;  /* 0x0000000a4830723c */ /* 0x040fe20000041830 */
[----:B------:R-:W-:Y:S07]  /*6260*/  LDSM.16.MT88.4 R8, [R174+0x21800] ;  /* 0x02180000ae08783b */ /* 0x000fee0000004200 */
[-C--:B--2---:R-:W-:Y:S08]  /*6270*/  HMMA.16816.F32.BF16 R52, R72, R4.reuse, R52 ;  /* 0x000000044834723c */ /* 0x084ff00000041834 */
[C---:B------:R-:W-:Y:S08]  /*6280*/  HMMA.16816.F32.BF16 R56, R80.reuse, R4, R56 ;  /* 0x000000045038723c */ /* 0x040ff00000041838 */
[-C--:B------:R-:W-:Y:S01]  /*6290*/  HMMA.16816.F32.BF16 R60, R80, R6.reuse, R60 ;  /* 0x00000006503c723c */ /* 0x080fe2000004183c */
[----:B------:R-:W-:Y:S07]  /*62a0*/  LDSM.16.MT88.4 R80, [R0+0xf800] ;  /* 0x00f800000050783b */ /* 0x000fee0000004200 */
[----:B------:R-:W-:Y:S01]  /*62b0*/  HMMA.16816.F32.BF16 R64, R72, R6, R64 ;  /* 0x000000064840723c */ /* 0x000fe20000041840 */
[----:B------:R-:W1:Y:S05]  /*62c0*/  LDSM.16.MT88.4 R4, [R0+0x11000] ;  /* 0x011000000004783b */ /* 0x000e6a0000004200 */
[----:B------:R-:W-:Y:S02]  /*62d0*/  LDSM.16.MT88.4 R72, [R173+0x21800] ;  /* 0x02180000ad48783b */ /* 0x000fe40000004200 */
[-C--:B------:R-:W-:Y:S08]  /*62e0*/  HMMA.16816.F32.BF16 R20, R12, R16.reuse, R20 ;  /* 0x000000100c14723c */ /* 0x080ff00000041814 */
[C---:B---3--:R-:W-:Y:S08]  /*62f0*/  HMMA.16816.F32.BF16 R24, R68.reuse, R16, R24 ;  /* 0x000000104418723c */ /* 0x048ff00000041818 */
[-C--:B------:R-:W-:Y:S08]  /*6300*/  HMMA.16816.F32.BF16 R28, R68, R18.reuse, R28 ;  /* 0x00000012441c723c */ /* 0x080ff0000004181c */
[C---:B------:R-:W-:Y:S01]  /*6310*/  HMMA.16816.F32.BF16 R32, R12.reuse, R18, R32 ;  /* 0x000000120c20723c */ /* 0x040fe20000041820 */
[----:B------:R-:W2:Y:S07]  /*6320*/  LDSM.16.MT88.4 R16, [R0+0xd800] ;  /* 0x00d800000010783b */ /* 0x000eae0000004200 */
[-C--:B----4-:R-:W-:Y:S08]  /*6330*/  HMMA.16816.F32.BF16 R36, R12, R76.reuse, R36 ;  /* 0x0000004c0c24723c */ /* 0x090ff00000041824 */
[C---:B------:R-:W-:Y:S08]  /*6340*/  HMMA.16816.F32.BF16 R40, R68.reuse, R76, R40 ;  /* 0x0000004c4428723c */ /* 0x040ff00000041828 */
[-C--:B------:R-:W-:Y:S08]  /*6350*/  HMMA.16816.F32.BF16 R44, R68, R78.reuse, R44 ;  /* 0x0000004e442c723c */ /* 0x080ff0000004182c */
[C---:B------:R-:W-:Y:S01]  /*6360*/  HMMA.16816.F32.BF16 R48, R12.reuse, R78, R48 ;  /* 0x0000004e0c30723c */ /* 0x040fe20000041830 */
[----:B------:R-:W3:Y:S05]  /*6370*/  LDSM.16.MT88.4 R76, [R0+0x11800] ;  /* 0x01180000004c783b */ /* 0x000eea0000004200 */
[----:B------:R-:W-:Y:S02]  /*6380*/  BAR.SYNC.DEFER_BLOCKING 0x0 ;  /* 0x0000000000007b1d */ /* 0x000fe40000010000 */
[-C--:B-1----:R-:W-:Y:S08]  /*6390*/  HMMA.16816.F32.BF16 R52, R12, R4.reuse, R52 ;  /* 0x000000040c34723c */ /* 0x082ff00000041834 */
[C---:B------:R-:W-:Y:S08]  /*63a0*/  HMMA.16816.F32.BF16 R56, R68.reuse, R4, R56 ;  /* 0x000000044438723c */ /* 0x040ff00000041838 */
[-C--:B------:R-:W-:Y:S08]  /*63b0*/  HMMA.16816.F32.BF16 R60, R68, R6.reuse, R60 ;  /* 0x00000006443c723c */ /* 0x080ff0000004183c */
[----:B------:R-:W-:Y:S08]  /*63c0*/  HMMA.16816.F32.BF16 R64, R12, R6, R64 ;  /* 0x000000060c40723c */ /* 0x000ff00000041840 */
[-C--:B--2---:R-:W-:Y:S08]  /*63d0*/  HMMA.16816.F32.BF16 R20, R8, R16.reuse, R20 ;  /* 0x000000100814723c */ /* 0x084ff00000041814 */
[C---:B------:R-:W-:Y:S08]  /*63e0*/  HMMA.16816.F32.BF16 R24, R72.reuse, R16, R24 ;  /* 0x000000104818723c */ /* 0x040ff00000041818 */
[-C--:B------:R-:W-:Y:S08]  /*63f0*/  HMMA.16816.F32.BF16 R28, R72, R18.reuse, R28 ;  /* 0x00000012481c723c */ /* 0x080ff0000004181c */
[C---:B------:R-:W-:Y:S08]  /*6400*/  HMMA.16816.F32.BF16 R32, R8.reuse, R18, R32 ;  /* 0x000000120820723c */ /* 0x040ff00000041820 */
[-C--:B------:R-:W-:Y:S08]  /*6410*/  HMMA.16816.F32.BF16 R36, R8, R80.reuse, R36 ;  /* 0x000000500824723c */ /* 0x080ff00000041824 */
[C---:B------:R-:W-:Y:S08]  /*6420*/  HMMA.16816.F32.BF16 R40, R72.reuse, R80, R40 ;  /* 0x000000504828723c */ /* 0x040ff00000041828 */
[-C--:B------:R-:W-:Y:S08]  /*6430*/  HMMA.16816.F32.BF16 R44, R72, R82.reuse, R44 ;  /* 0x00000052482c723c */ /* 0x080ff0000004182c */
[C---:B------:R-:W-:Y:S08]  /*6440*/  HMMA.16816.F32.BF16 R48, R8.reuse, R82, R48 ;  /* 0x000000520830723c */ /* 0x040ff00000041830 */
[-C--:B---3--:R-:W-:Y:S08]  /*6450*/  HMMA.16816.F32.BF16 R52, R8, R76.reuse, R52 ;  /* 0x0000004c0834723c */ /* 0x088ff00000041834 */
        /* <DEDUP_REMOVED lines=54> */
.L_x_559:
[----:B------:R-:W-:Y:S01]  /*67c0*/  LDSM.16.M88.4 R96, [R181] ;  /* 0x00000000b560783b */ /* 0x000fe20000000200 */
[----:B-1----:R-:W-:Y:S03]  /*67d0*/  @P6 IADD3 R2, P0, R200, -0x100, RZ ;  /* 0xffffff00c8026810 */ /* 0x002fe60007f1e0ff */
[----:B------:R-:W1:Y:S02]  /*67e0*/  LDSM.16.MT88.4 R16, [R0+0x12000] ;  /* 0x012000000010783b */ /* 0x000e640000004200 */
[----:B------:R-:W-:Y:S01]  /*67f0*/  @P6 IMAD.MOV.U32 R200, RZ, RZ, R2 ;  /* 0x000000ffffc86224 */ /* 0x000fe200078e0002 */
[CC--:B------:R-:W-:Y:S01]  /*6800*/  LEA R2, P1, R198.reuse, R188.reuse, 0x2 ;  /* 0x000000bcc6027211 */ /* 0x0c0fe200078210ff */
[----:B------:R-:W2:Y:S03]  /*6810*/  LDSM.16.M88.4 R92, [R181+0x1000] ;  /* 0x00100000b55c783b */ /* 0x000ea60000000200 */
[CC--:B------:R-:W-:Y:S01]  /*6820*/  LEA.HI.X.SX32 R3, R198.reuse, R189.reuse, 0x2, P1 ;  /* 0x000000bdc6037211 */ /* 0x0c0fe200008f16ff */
        /* <DEDUP_REMOVED lines=53> */
[-C--:B-1----:R-:W-:Y:S05]  /*6b80*/  HMMA.16816.F32.BF16 R4, R152, R156.reuse, R4 ;  /* 0x0000009c9804723c */ /* 0x082fea0000041804 */
[----:B----4-:R-:W-:Y:S03]  /*6b90*/  @P6 IADD3.X R0, R201, -0x1, RZ, P0, !PT ;  /* 0xffffffffc9006810 */ /* 0x010fe600007fe4ff */
[C---:B--2---:R-:W-:Y:S04]  /*6ba0*/  HMMA.16816.F32.BF16 R8, R160.reuse, R156, R8 ;  /* 0x0000009ca008723c */ /* 0x044fe80000041808 */
[----:B------:R-:W-:Y:S02]  /*6bb0*/  @P6 IMAD.MOV.U32 R201, RZ, RZ, R0 ;  /* 0x000000ffffc96224 */ /* 0x000fe400078e0000 */
[----:B------:R-:W-:Y:S02]  /*6bc0*/  IMAD.IADD R0, R198, 0x1, R248 ;  /* 0x00000001c6007824 */ /* 0x000fe400078e02f8 */
[-C--:B------:R-:W-:Y:S01]  /*6bd0*/  HMMA.16816.F32.BF16 R12, R160, R158.reuse, R12 ;  /* 0x0000009ea00c723c */ /* 0x080fe2000004180c */
[----:B------:R-:W-:Y:S03]  /*6be0*/  IMAD.MOV.U32 R157, RZ, RZ, c[0x0][0x22c] ;  /* 0x00008b00ff9d7624 */ /* 0x000fe600078e00ff */
[----:B------:R-:W-:Y:S02]  /*6bf0*/  IMAD.MOV.U32 R156, RZ, RZ, c[0x0][0x22c] ;  /* 0x00008b00ff9c7624 */ /* 0x000fe400078e00ff */
[----:B------:R-:W-:Y:S02]  /*6c00*/  IMAD R157, R157, c[0x0][0x1c0], RZ ;  /* 0x000070009d9d7a24 */ /* 0x000fe400078e02ff */
[C---:B------:R-:W-:Y:S04]  /*6c10*/  HMMA.16816.F32.BF16 R16, R152.reuse, R158, R16 ;  /* 0x0000009e9810723c */ /* 0x040fe80000041810 */
[----:B------:R-:W-:Y:S02]  /*6c20*/  IMAD R157, R157, 0x18, RZ ;  /* 0x000000189d9d7824 */ /* 0x000fe400078e02ff */
[----:B------:R-:W-:Y:S02]  /*6c30*/  IMAD R156, R156, c[0x0][0x1c0], RZ ;  /* 0x000070009c9c7a24 */ /* 0x000fe400078e02ff */
[-C--:B---3--:R-:W-:Y:S01]  /*6c40*/  HMMA.16816.F32.BF16 R68, R152, R148.reuse, R68 ;  /* 0x000000949844723c */ /* 0x088fe20000041844 */
[----:B------:R-:W-:Y:S03]  /*6c50*/  IMAD.MOV.U32 R158, RZ, RZ, c[0x0][0x22c] ;  /* 0x00008b00ff9e7624 */ /* 0x000fe600078e00ff */
[----:B------:R-:W-:Y:S02]  /*6c60*/  IMAD R156, R156, 0x30, RZ ;  /* 0x000000309c9c7824 */ /* 0x000fe400078e02ff */
[----:B------:R-:W-:Y:S02]  /*6c70*/  IMAD R158, R158, c[0x0][0x1c0], RZ ;  /* 0x000070009e9e7a24 */ /* 0x000fe400078e02ff */
[C---:B------:R-:W-:Y:S01]  /*6c80*/  HMMA.16816.F32.BF16 R72, R160.reuse, R148, R72 ;  /* 0x00000094a048723c */ /* 0x040fe20000041848 */
[----:B------:R-:W-:Y:S03]  /*6c90*/  IMAD.MOV.U32 R159, RZ, RZ, c[0x0][0x22c] ;  /* 0x00008b00ff9f7624 */ /* 0x000fe600078e00ff */
[----:B------:R-:W-:Y:S02]  /*6ca0*/  IMAD.SHL.U32 R158, R158, 0x20, RZ ;  /* 0x000000209e9e7824 */ /* 0x000fe400078e00ff */
[----:B------:R-:W-:Y:S02]  /*6cb0*/  IMAD R159, R159, c[0x0][0x1c0], RZ ;  /* 0x000070009f9f7a24 */ /* 0x000fe400078e02ff */
[-C--:B------:R-:W-:Y:S04]  /*6cc0*/  HMMA.16816.F32.BF16 R76, R160, R150.reuse, R76 ;  /* 0x00000096a04c723c */ /* 0x080fe8000004184c */
[----:B------:R-:W-:Y:S04]  /*6cd0*/  @P6 IMAD.WIDE R148, R204, 0x4, R200 ;  /* 0x00000004cc946825 */ /* 0x000fe800078e02c8 */
[C---:B------:R-:W-:Y:S01]  /*6ce0*/  HMMA.16816.F32.BF16 R80, R152.reuse, R150, R80 ;  /* 0x000000969850723c */ /* 0x040fe20000041850 */
[----:B------:R1:W5:Y:S03]  /*6cf0*/  @P6 LDG.E R205, [R148.64] ;  /* 0x0000000894cd6981 */ /* 0x000366000c1e1900 */
[----:B------:R-:W-:Y:S01]  /*6d00*/  IMAD R159, R159, 0x28, RZ ;  /* 0x000000289f9f7824 */ /* 0x000fe200078e02ff */
[----:B------:R1:W5:Y:S03]  /*6d10*/  @P6 LDG.E R206, [R148.64+0x20] ;  /* 0x0000200894ce6981 */ /* 0x000366000c1e1900 */
        /* <DEDUP_REMOVED lines=26> */
[----:B------:R-:W-:Y:S01]  /*6ec0*/  IADD3 R156, R236, 0x20, RZ ;  /* 0x00000020ec9c7810 */ /* 0x000fe20007ffe0ff */
[----:B------:R2:W-:Y:S03]  /*6ed0*/  RED.E.ADD.F32.FTZ.RN.STRONG.GPU [R6.64], R10 ;  /* 0x0000000a0600798e */ /* 0x0005e6000c10e788 */
[CC--:B---3--:R-:W-:Y:S01]  /*6ee0*/  LEA R8, P0, R156.reuse, R188.reuse, 0x2 ;  /* 0x000000bc9c087211 */ /* 0x0c8fe200078010ff */
[----:B------:R3:W-:Y:S04]  /*6ef0*/  RED.E.ADD.F32.FTZ.RN.STRONG.GPU [R4.64], R11 ;  /* 0x0000000b0400798e */ /* 0x0007e8000c10e788 */
[----:B------:R-:W-:Y:S04]  /*6f00*/  RED.E.ADD.F32.FTZ.RN.STRONG.GPU [R188.64+0x80], R16 ;  /* 0x00008010bc00798e */ /* 0x000fe8000c10e788 */
[----:B------:R-:W-:Y:S01]  /*6f10*/  RED.E.ADD.F32.FTZ.RN.STRONG.GPU [R2.64+0x80], R17 ;  /* 0x000080110200798e */ /* 0x000fe2000c10e788 */
[-C--:B-1----:R-:W-:Y:S02]  /*6f20*/  LEA.HI.X.SX32 R9, R156, R189.reuse, 0x2, P0 ;  /* 0x000000bd9c097211 */ /* 0x082fe400000f16ff */
[C---:B------:R-:W-:Y:S02]  /*6f30*/  IADD3 R156, R236.reuse, 0x40, RZ ;  /* 0x00000040ec9c7810 */ /* 0x040fe40007ffe0ff */
[----:B------:R-:W-:Y:S01]  /*6f40*/  IADD3 R148, R236, 0x60, RZ ;  /* 0x00000060ec947810 */ /* 0x000fe20007ffe0ff */
[----:B------:R1:W-:Y:S01]  /*6f50*/  RED.E.ADD.F32.FTZ.RN.STRONG.GPU [R8.64], R18 ;  /* 0x000000120800798e */ /* 0x0003e2000c10e788 */
[-C--:B--2---:R-:W-:Y:S02]  /*6f60*/  LEA R6, P1, R249, R188.reuse, 0x2 ;  /* 0x000000bcf9067211 */ /* 0x084fe400078210ff */
[-C--:B------:R-:W-:Y:S02]  /*6f70*/  LEA R10, P0, R157, R188.reuse, 0x2 ;  /* 0x000000bc9d0a7211 */ /* 0x080fe400078010ff */
[-C--:B------:R-:W-:Y:S02]  /*6f80*/  LEA.HI.X.SX32 R7, R249, R189.reuse, 0x2, P1 ;  /* 0x000000bdf9077211 */ /* 0x080fe400008f16ff */
[-C--:B---3--:R-:W-:Y:S02]  /*6f90*/  LEA.HI.X.SX32 R11, R157, R189.reuse, 0x2, P0 ;  /* 0x000000bd9d0b7211 */ /* 0x088fe400000f16ff */
[CC--:B------:R-:W-:Y:S01]  /*6fa0*/  LEA R4, P1, R225.reuse, R188.reuse, 0x2 ;  /* 0x000000bce1047211 */ /* 0x0c0fe200078210ff */
[----:B------:R2:W-:Y:S03]  /*6fb0*/  RED.E.ADD.F32.FTZ.RN.STRONG.GPU [R6.64], R19 ;  /* 0x000000130600798e */ /* 0x0005e6000c10e788 */
[-C--:B------:R-:W-:Y:S01]  /*6fc0*/  LEA.HI.X.SX32 R5, R225, R189.reuse, 0x2, P1 ;  /* 0x000000bde1057211 */ /* 0x080fe200008f16ff */
[----:B------:R3:W-:Y:S04]  /*6fd0*/  RED.E.ADD.F32.FTZ.RN.STRONG.GPU [R10.64], R12 ;  /* 0x0000000c0a00798e */ /* 0x0007e8000c10e788 */
[----:B------:R-:W-:Y:S01]  /*6fe0*/  LDSM.16.MT88.4 R16, [R168+0x2000] ;  /* 0x00200000a810783b */ /* 0x000fe20000004200 */
        /* <DEDUP_REMOVED lines=66> */
[----:B------:R-:W-:Y:S01]  /*7410*/  IADD3 R12, R236, 0xa0, RZ ;  /* 0x000000a0ec0c7810 */ /* 0x000fe20007ffe0ff */
        /* <DEDUP_REMOVED lines=20> */
[C---:B--2---:R-:W-:Y:S01]  /*7560*/  LEA R6, P2, R218.reuse, R188, 0x2 ;  /* 0x000000bcda067211 */ /* 0x044fe200078410ff */
[----:B------:R-:W-:Y:S03]  /*7570*/  LDSM.16.MT88.4 R12, [R173+0x1e000] ;  /* 0x01e00000ad0c783b */ /* 0x000fe60000004200 */
[-C--:B------:R-:W-:Y:S01]  /*7580*/  LEA.HI.X.SX32 R7, R218, R189.reuse, 0x2, P2 ;  /* 0x000000bdda077211 */ /* 0x080fe200010f16ff */
[----:B------:R1:W-:Y:S01]  /*7590*/  RED.E.ADD.F32.FTZ.RN.STRONG.GPU [R4.64], R98 ;  /* 0x000000620400798e */ /* 0x0003e2000c10e788 */
[----:B------:R-:W-:Y:S02]  /*75a0*/  ISETP.GT.AND P2, PT, R192, R232, PT ;  /* 0x000000e8c000720c */ /* 0x000fe40003f44270 */
[CC--:B---3--:R-:W-:Y:S01]  /*75b0*/  LEA R2, P0, R227.reuse, R188.reuse, 0x2 ;  /* 0x000000bce3027211 */ /* 0x0c8fe200078010ff */
[----:B------:R-:W-:Y:S03]  /*75c0*/  RED.E.ADD.F32.FTZ.RN.STRONG.GPU [R10.64], R99 ;  /* 0x000000630a00798e */ /* 0x000fe6000c10e788 */
[-C--:B------:R-:W-:Y:S01]  /*75d0*/  LEA.HI.X.SX32 R3, R227, R189.reuse, 0x2, P0 ;  /* 0x000000bde3037211 */ /* 0x080fe200000f16ff */
[----:B------:R-:W-:Y:S01]  /*75e0*/  RED.E.ADD.F32.FTZ.RN.STRONG.GPU [R8.64], R92 ;  /* 0x0000005c0800798e */ /* 0x000fe2000c10e788 */
[----:B------:R-:W-:Y:S02]  /*75f0*/  ISETP.NE.U32.AND P0, PT, R0, 0x1, PT ;  /* 0x000000010000780c */ /* 0x000fe40003f05070 */
[C---:B------:R-:W-:Y:S01]  /*7600*/  IADD3 R0, R168.reuse, -0x6000, RZ ;  /* 0xffffa000a8007810 */ /* 0x040fe20007ffe0ff */
[----:B------:R-:W-:Y:S04]  /*7610*/  RED.E.ADD.F32.FTZ.RN.STRONG.GPU [R6.64], R93 ;  /* 0x0000005d0600798e */ /* 0x000fe8000c10e788 */
[----:B------:R-:W-:Y:S06]  /*7620*/  LDSM.16.MT88.4 R8, [R168] ;  /* 0x00000000a808783b */ /* 0x000fec0000004200 */
        /* <DEDUP_REMOVED lines=9> */
[----:B--2---:R-:W-:Y:S05]  /*76c0*/  IADD3 R2, R192, -0x1, RZ ;  /* 0xffffffffc0027810 */ /* 0x004fea0007ffe0ff */
[----:B------:R-:W-:Y:S01]  /*76d0*/  IMAD.MOV.U32 R192, RZ, RZ, R2 ;  /* 0x000000ffffc07224 */ /* 0x000fe200078e0002 */
        /* <DEDUP_REMOVED lines=60> */
[----:B------:R-:W-:-:S02]  /*7aa0*/  FMUL.FTZ R68, R48, c[0x0][0x2dc] ;  /* 0x0000b70030447a20 */ /* 0x000fc40000410000 */
[----:B------:R-:W-:Y:S01]  /*7ab0*/  FMUL.FTZ R13, R43, c[0x0][0x2dc] ;  /* 0x0000b7002b0d7a20 */ /* 0x000fe20000410000 */
[----:B------:R-:W1:Y:S01]  /*7ac0*/  S2R R96, SR_CTAID.Y ;  /* 0x0000000000607919 */ /* 0x000e620000002600 */
[----:B------:R-:W-:Y:S02]  /*7ad0*/  FMUL.FTZ R48, R44, c[0x0][0x2dc] ;  /* 0x0000b7002c307a20 */ /* 0x000fe40000410000 */
[----:B------:R-:W-:Y:S02]  /*7ae0*/  FMUL.FTZ R15, R39, c[0x0][0x2dc] ;  /* 0x0000b700270f7a20 */ /* 0x000fe40000410000 */
[----:B------:R-:W-:Y:S02]  /*7af0*/  FMUL.FTZ R70, R40, c[0x0][0x2dc] ;  /* 0x0000b70028467a20 */ /* 0x000fe40000410000 */
[----:B------:R-:W-:Y:S02]  /*7b00*/  FMUL.FTZ R100, R100, c[0x0][0x2e0] ;  /* 0x0000b80064647a20 */ /* 0x000fe40000410000 */
[----:B------:R-:W-:-:S02]  /*7b10*/  FMUL.FTZ R44, R101, c[0x0][0x2e0] ;  /* 0x0000b800652c7a20 */ /* 0x000fc40000410000 */
[----:B------:R-:W-:Y:S02]  /*7b20*/  FMUL.FTZ R102, R102, c[0x0][0x2e0] ;  /* 0x0000b80066667a20 */ /* 0x000fe40000410000 */
[----:B------:R-:W-:Y:S01]  /*7b30*/  FMUL.FTZ R43, R103, c[0x0][0x2e0] ;  /* 0x0000b800672b7a20 */ /* 0x000fe20000410000 */
[----:B------:R-:W-:Y:S01]  /*7b40*/  F2FP.BF16.PACK_AB R44, R44, R100 ;  /* 0x000000642c2c723e */ /* 0x000fe200000010ff */
[----:B------:R-:W-:Y:S01]  /*7b50*/  BAR.SYNC.DEFER_BLOCKING 0x0 ;  /* 0x0000000000007b1d */ /* 0x000fe20000010000 */
[----:B------:R-:W-:Y:S02]  /*7b60*/  FMUL.FTZ R14, R41, c[0x0][0x2dc] ;  /* 0x0000b700290e7a20 */ /* 0x000fe40000410000 */
        /* <DEDUP_REMOVED lines=36> */
[----:B------:R-:W-:-:S02]  /*7db0*/  FMUL.FTZ R116, R116, c[0x0][0x2e0] ;  /* 0x0000b80074747a20 */ /* 0x000fc40000410000 */
[----:B------:R-:W-:Y:S01]  /*7dc0*/  FMUL.FTZ R36, R117, c[0x0][0x2e0] ;  /* 0x0000b80075247a20 */ /* 0x000fe20000410000 */
[----:B------:R-:W-:Y:S01]  /*7dd0*/  STS [R240+0x1400], R41 ;  /* 0x00140029f0007388 */ /* 0x000fe20000000800 */
[----:B------:R-:W-:Y:S02]  /*7de0*/  FMUL.FTZ R118, R118, c[0x0][0x2e0] ;  /* 0x0000b80076767a20 */ /* 0x000fe40000410000 */
        /* <DEDUP_REMOVED lines=27> */
[----:B------:R-:W-:Y:S01]  /*7fa0*/  F2FP.BF16.PACK_AB R34, R34, R120 ;  /* 0x000000782222723e */ /* 0x000fe200000010ff */
[----:B------:R-:W-:-:S02]  /*7fb0*/  FMUL.FTZ R21, R27, c[0x0][0x2dc] ;  /* 0x0000b7001b157a20 */ /* 0x000fc40000410000 */
        /* <DEDUP_REMOVED lines=10> */
[----:B------:R-:W-:-:S02]  /*8060*/  FMUL.FTZ R79, R22, c[0x0][0x2dc] ;  /* 0x0000b700164f7a20 */ /* 0x000fc40000410000 */
[----:B------:R-:W-:Y:S01]  /*8070*/  FMUL.FTZ R132, R132, c[0x0][0x2e0] ;  /* 0x0000b80084847a20 */ /* 0x000fe20000410000 */
[----:B------:R-:W-:Y:S01]  /*8080*/  F2FP.BF16.PACK_AB R29, R29, R126 ;  /* 0x0000007e1d1d723e */ /* 0x000fe200000010ff */
        /* <DEDUP_REMOVED lines=76> */
[----:B------:R-:W-:Y:S01]  /*8550*/  F2FP.BF16.PACK_AB R6, R6, R56 ;  /* 0x000000380606723e */ /* 0x000fe200000010ff */
[----:B------:R-:W-:Y:S01]  /*8560*/  FMUL.FTZ R60, R60, c[0x0][0x2dc] ;  /* 0x0000b7003c3c7a20 */ /* 0x000fe20000410000 */
[----:B------:R-:W-:Y:S01]  /*8570*/  F2FP.BF16.PACK_AB R5, R5, R58 ;  /* 0x0000003a0505723e */ /* 0x000fe200000010ff */
[----:B------:R-:W-:Y:S01]  /*8580*/  STS [R241+0x7400], R17 ;  /* 0x00740011f1007388 */ /* 0x000fe20000000800 */
[----:B------:R-:W-:Y:S01]  /*8590*/  FMUL.FTZ R2, R61, c[0x0][0x2dc] ;  /* 0x0000b7003d027a20 */ /* 0x000fe20000410000 */
[----:B------:R-:W-:-:S02]  /*85a0*/  F2FP.BF16.PACK_AB R0, R0, R62 ;  /* 0x0000003e0000723e */ /* 0x000fc400000010ff */
[----:B------:R-:W-:Y:S02]  /*85b0*/  STS [R240+0x8000], R16 ;  /* 0x00800010f0007388 */ /* 0x000fe40000000800 */
[----:B------:R-:W-:Y:S02]  /*85c0*/  F2FP.BF16.PACK_AB R2, R2, R60 ;  /* 0x0000003c0202723e */ /* 0x000fe400000010ff */
[----:B------:R-:W-:Y:S04]  /*85d0*/  STS [R240+0x8400], R15 ;  /* 0x0084000ff0007388 */ /* 0x000fe80000000800 */
        /* <DEDUP_REMOVED lines=11> */
[----:B------:R1:W-:Y:S04]  /*8690*/  STS [R240+0xb400], R5 ;  /* 0x00b40005f0007388 */ /* 0x0003e80000000800 */
[----:B------:R3:W-:Y:S04]  /*86a0*/  STS [R241+0xb400], R0 ;  /* 0x00b40000f1007388 */ /* 0x0007e80000000800 */
[----:B------:R4:W-:Y:S01]  /*86b0*/  STS [R241+0xb000], R2 ;  /* 0x00b00002f1007388 */ /* 0x0009e20000000800 */
[----:B-1----:R-:W-:-:S02]  /*86c0*/  SHF.R.S32.HI R5, RZ, 0x1f, R96 ;  /* 0x0000001fff057819 */ /* 0x002fc40000011460 */
[----:B--2---:R-:W-:-:S13]  /*86d0*/  ISETP.NE.AND P0, PT, R97, -0x1, PT ;  /* 0xffffffff6100780c */ /* 0x004fda0003f05270 */
[----:B---3--:R-:W-:-:S05]  /*86e0*/  @P0 IADD3 R0, R238, R97, RZ ;  /* 0x00000061ee000210 */ /* 0x008fca0007ffe0ff */
[----:B----4-:R-:W-:-:S04]  /*86f0*/  @P0 IMAD.WIDE.U32 R2, R0, c[0x0][0x3a0], RZ ;  /* 0x0000e80000020a25 */ /* 0x010fc800078e00ff */
        /* <DEDUP_REMOVED lines=13> */
.L_x_561:
        /* <DEDUP_REMOVED lines=15> */
.L_x_562:
[----:B------:R-:W-:Y:S01]  /*88c0*/  BAR.SYNC.DEFER_BLOCKING 0x0 ;  /* 0x0000000000007b1d */ /* 0x000fe20000010000 */
[----:B------:R-:W-:Y:S01]  /*88d0*/  SHF.R.S32.HI R24, RZ, 0x1f, R250 ;  /* 0x0000001fff187819 */ /* 0x000fe200000114fa */
[----:B------:R-:W-:Y:S01]  /*88e0*/  IMAD R11, R233, -0x40, R199 ;  /* 0xffffffc0e90b7824 */ /* 0x000fe200078e02c7 */
[----:B------:R-:W-:Y:S02]  /*88f0*/  SHF.R.S32.HI R5, RZ, 0x1f, R202 ;  /* 0x0000001fff057819 */ /* 0x000fe400000114ca */
        /* <DEDUP_REMOVED lines=42> */
.L_x_564:
[----:B------:R-:W-:Y:S05]  /*8ba0*/  BSYNC B0 ;  /* 0x0000000000007941 */ /* 0x000fea0003800000 */
.L_x_563:
        /* <DEDUP_REMOVED lines=20> */
.L_x_566:
[----:B------:R-:W-:Y:S05]  /*8cf0*/  BSYNC B0 ;  /* 0x0000000000007941 */ /* 0x000fea0003800000 */
.L_x_565:
        /* <DEDUP_REMOVED lines=25> */
.L_x_568:
[----:B------:R-:W-:Y:S05]  /*8e90*/  BSYNC B0 ;  /* 0x0000000000007941 */ /* 0x000fea0003800000 */
.L_x_567:
        /* <DEDUP_REMOVED lines=17> */
.L_x_539:
[----:B------:R-:W-:Y:S05]  /*8fb0*/  BSYNC B1 ;  /* 0x0000000000017941 */ /* 0x000fea0003800000 */
.L_x_525:
[----:B------:R-:W-:Y:S01]  /*8fc0*/  ULDC UR5, c[0x0][0x218] ;  /* 0x0000860000057ab9 */ /* 0x000fe20000000800 */
        /* <DEDUP_REMOVED lines=8> */
.L_x_569:
[----:B------:R-:W-:Y:S05]  /*9050*/  EXIT ;  /* 0x000000000000794d */ /* 0x000fea0003800000 */
.L_x_571:
        /* <DEDUP_REMOVED lines=10> */
.L_x_814:


//--------------------- .text._ZN5flash44flash_bwd_dq_dk_dv_loop_seqk_parallel_kernelI23Flash_bwd_kernel_traitsILi192ELi64ELi64ELi8ELi4ELi2ELi2ELb0ELb0EN7cutlass10bfloat16_tE19Flash_kernel_traitsILi192ELi64ELi64ELi8ES3_EELb0ELb1ELb0ELb0ELb0ELb0ELb1EEEvNS_16Flash_bwd_paramsE --------------------------
	.section	.text._ZN5flash44flash_bwd_dq_dk_dv_loop_seqk_parallel_kernelI23Flash_bwd_kernel_traitsILi192ELi64ELi64ELi8ELi4ELi2ELi2ELb0ELb0EN7cutlass10bfloat16_tE19Flash_kernel_traitsILi192ELi64ELi64ELi8ES3_EELb0ELb1ELb0ELb0ELb0ELb0ELb1EEEvNS_16Flash_bwd_paramsE,"ax",@progbits
	.sectioninfo	@"SHI_REGISTERS=255"
	.align	128
        .global         _ZN5flash44flash_bwd_dq_dk_dv_loop_seqk_parallel_kernelI23Flash_bwd_kernel_traitsILi192ELi64ELi64ELi8ELi4ELi2ELi2ELb0ELb0EN7cutlass10bfloat16_tE19Flash_kernel_traitsILi192ELi64ELi64ELi8ES3_EELb0ELb1ELb0ELb0ELb0ELb0ELb1EEEvNS_16Flash_bwd_paramsE
        .type           _ZN5flash44flash_bwd_dq_dk_dv_loop_seqk_parallel_kernelI23Flash_bwd_kernel_traitsILi192ELi64ELi64ELi8ELi4ELi2ELi2ELb0ELb0EN7cutlass10bfloat16_tE19Flash_kernel_traitsILi192ELi64ELi64ELi8ES3_EELb0ELb1ELb0ELb0ELb0ELb0ELb1EEEvNS_16Flash_bwd_paramsE,@function
        .size           _ZN5flash44flash_bwd_dq_dk_dv_loop_seqk_parallel_kernelI23Flash_bwd_kernel_traitsILi192ELi64ELi64ELi8ELi4ELi2ELi2ELb0ELb0EN7cutlass10bfloat16_tE19Flash_kernel_traitsILi192ELi64ELi64ELi8ES3_EELb0ELb1ELb0ELb0ELb0ELb0ELb1EEEvNS_16Flash_bwd_paramsE,(.L_x_815 - _ZN5flash44flash_bwd_dq_dk_dv_loop_seqk_parallel_kernelI23Flash_bwd_kernel_traitsILi192ELi64ELi64ELi8ELi4ELi2ELi2ELb0ELb0EN7cutlass10bfloat16_tE19Flash_kernel_traitsILi192ELi64ELi64ELi8ES3_EELb0ELb1ELb0ELb0ELb0ELb0ELb1EEEvNS_16Flash_bwd_paramsE)
        .other          _ZN5flash44flash_bwd_dq_dk_dv_loop_seqk_parallel_kernelI23Flash_bwd_kernel_traitsILi192ELi64ELi64ELi8ELi4ELi2ELi2ELb0ELb0EN7cutlass10bfloat16_tE19Flash_kernel_traitsILi192ELi64ELi64ELi8ES3_EELb0ELb1ELb0ELb0ELb0ELb0ELb1EEEvNS_16Flash_bwd_paramsE,@"STO_CUDA_ENTRY STV_DEFAULT"
_ZN5flash44flash_bwd_dq_dk_dv_loop_seqk_parallel_kernelI23Flash_bwd_kernel_traitsILi192ELi64ELi64ELi8ELi4ELi2ELi2ELb0ELb0EN7cutlass10bfloat16_tE19Flash_kernel_traitsILi192ELi64ELi64ELi8ES3_EELb0ELb1ELb0ELb0ELb0ELb0ELb1EEEvNS_16Flash_bwd_paramsE:
.text._ZN5flash44flash_bwd_dq_dk_dv_loop_seqk_parallel_kernelI23Flash_bwd_kernel_traitsILi192ELi64ELi64ELi8ELi4ELi2ELi2ELb0ELb0EN7cutlass10bfloat16_tE19Flash_kernel_traitsILi192ELi64ELi64ELi8ES3_EELb0ELb1ELb0ELb0ELb0ELb0ELb1EEEvNS_16Flash_bwd_paramsE:
        /* <DEDUP_REMOVED lines=140> */
.L_x_618:
        /* <DEDUP_REMOVED lines=36> */
.L_x_572:
        /* <DEDUP_REMOVED lines=45> */
.L_x_574:
        /* <DEDUP_REMOVED lines=15> */
.L_x_575:
        /* <DEDUP_REMOVED lines=86> */
.L_x_576:
[----:B------:R-:W-:-:S04]  /*1420*/  IMAD R0, R34, c[0x0][0x1c0], R33 ;  /* 0x0000700022007a24 */ /* 0x000fc800078e0221 */
[----:B------:R-:W-:Y:S02]  /*1430*/  IMAD R0, R0, c[0x0][0x224], RZ ;  /* 0x0000890000007a24 */ /* 0x000fe400078e02ff */
.L_x_577:
        /* <DEDUP_REMOVED lines=83> */
.L_x_579:
        /* <DEDUP_REMOVED lines=15> */
.L_x_580:
        /* <DEDUP_REMOVED lines=27> */
.L_x_582:
[----:B------:R-:W-:Y:S05]  /*1c10*/  BSYNC B0 ;  /* 0x0000000000007941 */ /* 0x000fea0003800000 */
.L_x_581:
        /* <DEDUP_REMOVED lines=19> */
.L_x_584:
[----:B------:R-:W-:Y:S05]  /*1d50*/  BSYNC B0 ;  /* 0x0000000000007941 */ /* 0x000fea0003800000 */
.L_x_583:
        /* <DEDUP_REMOVED lines=25> */
.L_x_586:
[----:B------:R-:W-:Y:S05]  /*1ef0*/  BSYNC B0 ;  /* 0x0000000000007941 */ /* 0x000fea0003800000 */
.L_x_585:
        /* <DEDUP_REMOVED lines=18> */
.L_x_578:
        /* <DEDUP_REMOVED lines=31> */
.L_x_589:
[----:B------:R-:W-:Y:S05]  /*2210*/  BSYNC B0 ;  /* 0x0000000000007941 */ /* 0x000fea0003800000 */
.L_x_588:
        /* <DEDUP_REMOVED lines=39> */
.L_x_591:
[----:B------:R-:W-:Y:S05]  /*2490*/  BSYNC B0 ;  /* 0x0000000000007941 */ /* 0x000fea0003800000 */
.L_x_590:
        /* <DEDUP_REMOVED lines=19> */
.L_x_593:
        /* <DEDUP_REMOVED lines=28> */
.L_x_594:
[----:B------:R-:W-:Y:S05]  /*2790*/  BSYNC B0 ;  /* 0x0000000000007941 */ /* 0x000fea0003800000 */
.L_x_592:
        /* <DEDUP_REMOVED lines=17> */
.L_x_596:
        /* <DEDUP_REMOVED lines=38> */
.L_x_597:
[----:B------:R-:W-:Y:S05]  /*2b10*/  BSYNC B0 ;  /* 0x0000000000007941 */ /* 0x000fea0003800000 */
.L_x_595:
        /* <DEDUP_REMOVED lines=60> */
.L_x_599:
[----:B------:R-:W-:Y:S05]  /*2ee0*/  BSYNC B0 ;  /* 0x0000000000007941 */ /* 0x000fea0003800000 */
.L_x_598:
        /* <DEDUP_REMOVED lines=38> */
.L_x_601:
[----:B------:R-:W-:Y:S05]  /*3150*/  BSYNC B0 ;  /* 0x0000000000007941 */ /* 0x000fea0003800000 */
.L_x_600:
        /* <DEDUP_REMOVED lines=45> */
.L_x_603:
[----:B------:R-:W-:Y:S05]  /*3430*/  BSYNC B0 ;  /* 0x0000000000007941 */ /* 0x000fea0003800000 */
.L_x_602:
        /* <DEDUP_REMOVED lines=37> */
.L_x_605:
[----:B------:R-:W-:Y:S05]  /*3690*/  BSYNC B0 ;  /* 0x0000000000007941 */ /* 0x000fea0003800000 */
.L_x_604:
        /* <DEDUP_REMOVED lines=107> */
.L_x_608:
[----:B------:R-:W0:Y:S01]  /*3d50*/  LDGDEPBAR ;  /* 0x00000000000079af */ /* 0x000e220000000000 */
[C---:B------:R-:W-:Y:S02]  /*3d60*/  IADD3 R0, R175.reuse, R185, RZ ;  /* 0x000000b9af007210 */ /* 0x040fe40007ffe0ff */
[-C--:B------:R-:W-:Y:S02]  /*3d70*/  IADD3 R2, R175, R180.reuse, RZ ;  /* 0x000000b4af027210 */ /* 0x080fe40007ffe0ff */
[----:B------:R-:W-:Y:S02]  /*3d80*/  IADD3 R3, R0, R180, RZ ;  /* 0x000000b400037210 */ /* 0x000fe40007ffe0ff */
[----:B-----5:R-:W-:Y:S02]  /*3d90*/  FSETP.NEU.FTZ.AND P0, PT, R199, -INF , PT ;  /* 0xff800000c700780b */ /* 0x020fe40003f1d000 */
[----:B------:R-:W-:Y:S02]  /*3da0*/  MOV R158, c[0x0][0x22c] ;  /* 0x00008b00009e7a02 */ /* 0x000fe40000000f00 */
[C---:B------:R-:W-:Y:S03]  /*3db0*/  ISETP.GT.AND P6, PT, R193.reuse, R231, PT ;  /* 0x000000e7c100720c */ /* 0x040fe60003fc4270 */
[----:B------:R-:W-:Y:S05]  /*3dc0*/  IMAD R158, R158, c[0x0][0x1c0], RZ ;  /* 0x000070009e9e7a24 */ /* 0x000fea00078e02ff */
[----:B------:R-:W-:Y:S01]  /*3dd0*/  LEA R158, -R158, RZ, 0x6 ;  /* 0x000000ff9e9e7211 */ /* 0x000fe200078e31ff */
[----:B------:R-:W-:Y:S04]  /*3de0*/  DEPBAR.LE SB0, 0x0 ;  /* 0x000080000000791a */ /* 0x000fe80000000000 */
[----:B------:R-:W-:Y:S08]  /*3df0*/  BAR.SYNC.DEFER_BLOCKING 0x0 ;  /* 0x0000000000007b1d */ /* 0x000ff00000010000 */
[----:B------:R-:W-:Y:S08]  /*3e00*/  LDSM.16.M88.4 R16, [R175] ;  /* 0x00000000af10783b */ /* 0x000ff00000000200 */
[----:B------:R-:W1:Y:S08]  /*3e10*/  LDSM.16.M88.4 R8, [R169+0x12000] ;  /* 0x01200000a908783b */ /* 0x000e700000000200 */
[----:B------:R-:W2:Y:S08]  /*3e20*/  LDSM.16.M88.4 R68, [R169+0x12800] ;  /* 0x01280000a944783b */ /* 0x000eb00000000200 */
[----:B------:R-:W-:Y:S08]  /*3e30*/  LDSM.16.M88.4 R72, [R0] ;  /* 0x000000000048783b */ /* 0x000ff00000000200 */
[----:B------:R-:W3:Y:S08]  /*3e40*/  LDSM.16.M88.4 R76, [R170+0x12000] ;  /* 0x01200000aa4c783b */ /* 0x000ef00000000200 */
[----:B------:R-:W4:Y:S01]  /*3e50*/  LDSM.16.M88.4 R80, [R170+0x12800] ;  /* 0x01280000aa50783b */ /* 0x000f220000000200 */
[C---:B-1----:R-:W-:Y:S07]  /*3e60*/  HMMA.16816.F32.BF16 R4, R16.reuse, R8, RZ ;  /* 0x000000081004723c */ /* 0x042fee00000418ff */
[----:B------:R-:W-:Y:S01]  /*3e70*/  LDSM.16.M88.4 R84, [R2] ;  /* 0x000000000254783b */ /* 0x000fe20000000200 */
[C---:B------:R-:W-:Y:S07]  /*3e80*/  HMMA.16816.F32.BF16 R8, R16.reuse, R10, RZ ;  /* 0x0000000a1008723c */ /* 0x040fee00000418ff */
[----:B------:R-:W1:Y:S01]  /*3e90*/  LDSM.16.M88.4 R88, [R172+0x12000] ;  /* 0x01200000ac58783b */ /* 0x000e620000000200 */
[C---:B--2---:R-:W-:Y:S07]  /*3ea0*/  HMMA.16816.F32.BF16 R12, R16.reuse, R68, RZ ;  /* 0x00000044100c723c */ /* 0x044fee00000418ff */
[----:B------:R-:W-:Y:S01]  /*3eb0*/  LDSM.16.M88.4 R92, [R3] ;  /* 0x00000000035c783b */ /* 0x000fe20000000200 */
[----:B------:R-:W-:Y:S07]  /*3ec0*/  HMMA.16816.F32.BF16 R16, R16, R70, RZ ;  /* 0x000000461010723c */ /* 0x000fee00000418ff */
[----:B------:R-:W2:Y:S01]  /*3ed0*/  LDSM.16.M88.4 R68, [R172+0x12800] ;  /* 0x01280000ac44783b */ /* 0x000ea20000000200 */
[C---:B---3--:R-:W-:Y:S07]  /*3ee0*/  HMMA.16816.F32.BF16 R4, R72.reuse, R76, R4 ;  /* 0x0000004c4804723c */ /* 0x048fee0000041804 */
[----:B------:R-:W3:Y:S01]  /*3ef0*/  LDSM.16.M88.4 R96, [R171+0x12000] ;  /* 0x01200000ab60783b */ /* 0x000ee20000000200 */
[C---:B------:R-:W-:Y:S07]  /*3f00*/  HMMA.16816.F32.BF16 R8, R72.reuse, R78, R8 ;  /* 0x0000004e4808723c */ /* 0x040fee0000041808 */
[----:B------:R-:W-:Y:S01]  /*3f10*/  LDSM.16.M88.4 R76, [R175+0x2000] ;  /* 0x00200000af4c783b */ /* 0x000fe20000000200 */
[C---:B----4-:R-:W-:Y:S08]  /*3f20*/  HMMA.16816.F32.BF16 R12, R72.reuse, R80, R12 ;  /* 0x00000050480c723c */ /* 0x050ff0000004180c */
[----:B------:R-:W-:Y:S01]  /*3f30*/  HMMA.16816.F32.BF16 R16, R72, R82, R16 ;  /* 0x000000524810723c */ /* 0x000fe20000041810 */
[----:B------:R-:W4:Y:S07]  /*3f40*/  LDSM.16.M88.4 R72, [R171+0x12800] ;  /* 0x01280000ab48783b */ /* 0x000f2e0000000200 */
[C---:B-1----:R-:W-:Y:S01]  /*3f50*/  HMMA.16816.F32.BF16 R4, R84.reuse, R88, R4 ;  /* 0x000000585404723c */ /* 0x042fe20000041804 */
[----:B------:R-:W1:Y:S07]  /*3f60*/  LDSM.16.M88.4 R80, [R169+0x14000] ;  /* 0x01400000a950783b */ /* 0x000e6e0000000200 */
[C---:B------:R-:W-:Y:S01]  /*3f70*/  HMMA.16816.F32.BF16 R8, R84.reuse, R90, R8 ;  /* 0x0000005a5408723c */ /* 0x040fe20000041808 */
[----:B------:R-:W-:Y:S07]  /*3f80*/  LDSM.16.M88.4 R88, [R170+0x14000] ;  /* 0x01400000aa58783b */ /* 0x000fee0000000200 */
[C---:B--2---:R-:W-:Y:S08]  /*3f90*/  HMMA.16816.F32.BF16 R12, R84.reuse, R68, R12 ;  /* 0x00000044540c723c */ /* 0x044ff0000004180c */
[----:B------:R-:W-:Y:S01]  /*3fa0*/  HMMA.16816.F32.BF16 R16, R84, R70, R16 ;  /* 0x000000465410723c */ /* 0x000fe20000041810 */
[----:B------:R-:W2:Y:S07]  /*3fb0*/  LDSM.16.M88.4 R68, [R169+0x14800] ;  /* 0x01480000a944783b */ /* 0x000eae0000000200 */
[C---:B---3--:R-:W-:Y:S01]  /*3fc0*/  HMMA.16816.F32.BF16 R4, R92.reuse, R96, R4 ;  /* 0x000000605c04723c */ /* 0x048fe20000041804 */
[----:B------:R-:W3:Y:S07]  /*3fd0*/  LDSM.16.M88.4 R84, [R0+0x2000] ;  /* 0x002000000054783b */ /* 0x000eee0000000200 */
        /* <DEDUP_REMOVED lines=27> */
[----:B------:R3:W2:Y:S07]  /*4190*/  LDSM.16.M88.4 R92, [R0+0x4000] ;  /* 0x00400000005c783b */ /* 0x0006ae0000000200 */
[C---:B------:R-:W-:Y:S01]  /*41a0*/  HMMA.16816.F32.BF16 R8, R76.reuse, R82, R8 ;  /* 0x000000524c08723c */ /* 0x040fe20000041808 */
[----:B------:R-:W-:Y:S07]  /*41b0*/  LDSM.16.M88.4 R80, [R172+0x16000] ;  /* 0x01600000ac50783b */ /* 0x000fee0000000200 */
[C---:B----4-:R-:W-:Y:S08]  /*41c0*/  HMMA.16816.F32.BF16 R12, R76.reuse, R72, R12 ;  /* 0x000000484c0c723c */ /* 0x050ff0000004180c */
[----:B------:R-:W-:Y:S01]  /*41d0*/  HMMA.16816.F32.BF16 R16, R76, R74, R16 ;  /* 0x0000004a4c10723c */ /* 0x000fe20000041810 */
[----:B------:R-:W4:Y:S03]  /*41e0*/  LDSM.16.M88.4 R72, [R170+0x16800] ;  /* 0x01680000aa48783b */ /* 0x000f260000000200 */
[----:B---3--:R-:W-:Y:S04]  /*41f0*/  SHF.L.U32 R0, R193, 0x6, RZ ;  /* 0x00000006c1007819 */ /* 0x008fe800000006ff */
[C---:B-1----:R-:W-:Y:S01]  /*4200*/  HMMA.16816.F32.BF16 R4, R84.reuse, R88, R4 ;  /* 0x000000585404723c */ /* 0x042fe20000041804 */
[----:B------:R1:W3:Y:S04]  /*4210*/  LDSM.16.M88.4 R76, [R2+0x4000] ;  /* 0x00400000024c783b */ /* 0x0002e80000000200 */
[----:B------:R-:W-:Y:S03]  /*4220*/  ISETP.GE.AND P2, PT, R0, R238, PT ;  /* 0x000000ee0000720c */ /* 0x000fe60003f46270 */
[C---:B------:R-:W-:Y:S01]  /*4230*/  HMMA.16816.F32.BF16 R8, R84.reuse, R90, R8 ;  /* 0x0000005a5408723c */ /* 0x040fe20000041808 */
[----:B------:R-:W-:Y:S02]  /*4240*/  LDSM.16.M88.4 R88, [R171+0x16000] ;  /* 0x01600000ab58783b */ /* 0x000fe40000000200 */
[----:B------:R-:W-:Y:S05]  /*4250*/  ISETP.LT.AND P2, PT, R239, R209, P2 ;  /* 0x000000d1ef00720c */ /* 0x000fea0001741270 */
[C---:B--2---:R-:W-:Y:S08]  /*4260*/  HMMA.16816.F32.BF16 R12, R84.reuse, R68, R12 ;  /* 0x00000044540c723c */ /* 0x044ff0000004180c */
[----:B------:R-:W-:Y:S01]  /*4270*/  HMMA.16816.F32.BF16 R16, R84, R70, R16 ;  /* 0x000000465410723c */ /* 0x000fe20000041810 */
[----:B------:R-:W2:Y:S03]  /*4280*/  LDSM.16.M88.4 R68, [R172+0x16800] ;  /* 0x01680000ac44783b */ /* 0x000ea60000000200 */
[----:B-1----:R-:W-:Y:S04]  /*4290*/  FMUL.FTZ R2, R199, 1.4426950216293334961 ;  /* 0x3fb8aa3bc7027820 */ /* 0x002fe80000410000 */
[C---:B------:R-:W-:Y:S01]  /*42a0*/  HMMA.16816.F32.BF16 R4, R92.reuse, R96, R4 ;  /* 0x000000605c04723c */ /* 0x040fe20000041804 */
[----:B------:R1:W2:Y:S04]  /*42b0*/  LDSM.16.M88.4 R84, [R3+0x4000] ;  /* 0x004000000354783b */ /* 0x0002a80000000200 */
[----:B------:R-:W-:Y:S03]  /*42c0*/  FSEL R2, R2, RZ, P0 ;  /* 0x000000ff02027208 */ /* 0x000fe60000000000 */
[C---:B------:R-:W-:Y:S08]  /*42d0*/  HMMA.16816.F32.BF16 R8, R92.reuse, R98, R8 ;  /* 0x000000625c08723c */ /* 0x040ff00000041808 */
[C---:B----4-:R-:W-:Y:S08]  /*42e0*/  HMMA.16816.F32.BF16 R12, R92.reuse, R72, R12 ;  /* 0x000000485c0c723c */ /* 0x050ff0000004180c */
[----:B------:R-:W-:Y:S04]  /*42f0*/  HMMA.16816.F32.BF16 R16, R92, R74, R16 ;  /* 0x0000004a5c10723c */ /* 0x000fe80000041810 */
[----:B-1----:R-:W-:Y:S04]  /*4300*/  @!P2 LEA R3, R235, R247, 0x6 ;  /* 0x000000f7eb03a211 */ /* 0x002fe800078e30ff */
[C---:B---3--:R-:W-:Y:S08]  /*4310*/  HMMA.16816.F32.BF16 R4, R76.reuse, R80, R4 ;  /* 0x000000504c04723c */ /* 0x048ff00000041804 */
[C---:B------:R-:W-:Y:S08]  /*4320*/  HMMA.16816.F32.BF16 R8, R76.reuse, R82, R8 ;  /* 0x000000524c08723c */ /* 0x040ff00000041808 */
[C---:B--2---:R-:W-:Y:S08]  /*4330*/  HMMA.16816.F32.BF16 R12, R76.reuse, R68, R12 ;  /* 0x000000444c0c723c */ /* 0x044ff0000004180c */
[----:B------:R-:W-:Y:S01]  /*4340*/  HMMA.16816.F32.BF16 R16, R76, R70, R16 ;  /* 0x000000464c10723c */ /* 0x000fe20000041810 */
[----:B------:R-:W1:Y:S07]  /*4350*/  LDSM.16.M88.4 R68, [R171+0x16800] ;  /* 0x01680000ab44783b */ /* 0x000e6e0000000200 */
[C---:B------:R-:W-:Y:S08]  /*4360*/  HMMA.16816.F32.BF16 R4, R84.reuse, R88, R4 ;  /* 0x000000585404723c */ /* 0x040ff00000041804 */
        /* <DEDUP_REMOVED lines=9> */
[----:B------:R1:W4:Y:S01]  /*4400*/  MUFU.TANH R83, R5 ;  /* 0x0000000500537308 */ /* 0x0003220000002400 */
[----:B------:R-:W-:Y:S01]  /*4410*/  FMUL.FTZ R8, R8, c[0x0][0x2ec] ;  /* 0x0000bb0008087a20 */ /* 0x000fe20000410000 */
[----:B------:R-:W-:Y:S04]  /*4420*/  HMMA.16816.F32.BF16 R16, R84, R70, R16 ;  /* 0x000000465410723c */ /* 0x000fe80000041810 */
[----:B------:R-:W-:Y:S02]  /*4430*/  FMUL.FTZ R10, R10, c[0x0][0x2ec] ;  /* 0x0000bb000a0a7a20 */ /* 0x000fe40000410000 */
[----:B------:R-:W-:Y:S02]  /*4440*/  FMUL.FTZ R11, R11, c[0x0][0x2ec] ;  /* 0x0000bb000b0b7a20 */ /* 0x000fe40000410000 */
[----:B------:R4:W-:Y:S01]  /*4450*/  MUFU.TANH R92, R7 ;  /* 0x00000007005c7308 */ /* 0x0009e20000002400 */
[----:B--2---:R-:W-:Y:S03]  /*4460*/  @!P2 IADD3 R4, R240, R0, RZ ;  /* 0x00000000f004a210 */ /* 0x004fe60007ffe0ff */
[----:B---3--:R-:W-:Y:S04]  /*4470*/  MOV R0, R89 ;  /* 0x0000005900007202 */ /* 0x008fe80000000f00 */
[----:B------:R-:W-:Y:S02]  /*4480*/  FMUL.FTZ R12, R12, c[0x0][0x2ec] ;  /* 0x0000bb000c0c7a20 */ /* 0x000fe40000410000 */
[----:B------:R2:W3:Y:S01]  /*4490*/  MUFU.TANH R93, R6 ;  /* 0x00000006005d7308 */ /* 0x0004e20000002400 */
[----:B------:R-:W-:Y:S02]  /*44a0*/  FMUL.FTZ R13, R13, c[0x0][0x2ec] ;  /* 0x0000bb000d0d7a20 */ /* 0x000fe40000410000 */
[----:B------:R-:W-:Y:S01]  /*44b0*/  FMUL.FTZ R14, R14, c[0x0][0x2ec] ;  /* 0x0000bb000e0e7a20 */ /* 0x000fe20000410000 */
[C---:B-1----:R-:W-:Y:S01]  /*44c0*/  @!P2 IMNMX R5, R4.reuse, R209, PT ;  /* 0x000000d10405a217 */ /* 0x042fe20003800200 */
[----:B------:R-:W-:Y:S01]  /*44d0*/  FMUL.FTZ R15, R15, c[0x0][0x2ec] ;  /* 0x0000bb000f0f7a20 */ /* 0x000fe20000410000 */
[----:B------:R-:W-:Y:S01]  /*44e0*/  @!P2 IADD3 R4, R4, 0x8, RZ ;  /* 0x000000080404a810 */ /* 0x000fe20007ffe0ff */
[----:B------:R-:W-:Y:S01]  /*44f0*/  FMUL.FTZ R16, R16, c[0x0][0x2ec] ;  /* 0x0000bb0010107a20 */ /* 0x000fe20000410000 */
[----:B------:R-:W-:Y:S01]  /*4500*/  @!P2 ISETP.GE.AND P1, PT, R3, R5, PT ;  /* 0x000000050300a20c */ /* 0x000fe20003f26270 */
[----:B------:R-:W-:Y:S01]  /*4510*/  FMUL.FTZ R17, R17, c[0x0][0x2ec] ;  /* 0x0000bb0011117a20 */ /* 0x000fe20000410000 */
[----:B------:R1:W-:Y:S01]  /*4520*/  MUFU.TANH R81, R9 ;  /* 0x0000000900517308 */ /* 0x0003e20000002400 */
[----:B------:R-:W-:Y:S01]  /*4530*/  @!P2 IMNMX R4, R4, R209, PT ;  /* 0x000000d10404a217 */ /* 0x000fe20003800200 */
[----:B------:R-:W-:Y:S01]  /*4540*/  FMUL.FTZ R18, R18, c[0x0][0x2ec] ;  /* 0x0000bb0012127a20 */ /* 0x000fe20000410000 */
[----:B------:R-:W-:Y:S01]  /*4550*/  @!P2 FSEL R0, R89, -INF , !P1 ;  /* 0xff8000005900a808 */ /* 0x000fe20004800000 */
[----:B------:R-:W-:Y:S01]  /*4560*/  FMUL.FTZ R19, R19, c[0x0][0x2ec] ;  /* 0x0000bb0013137a20 */ /* 0x000fe20000410000 */
[C---:B----4-:R-:W-:Y:S02]  /*4570*/  @!P2 IADD3 R7, R3.reuse, 0x1, RZ ;  /* 0x000000010307a810 */ /* 0x050fe40007ffe0ff */
[-C--:B------:R-:W-:Y:S02]  /*4580*/  @!P2 ISETP.GE.AND P1, PT, R3, R4.reuse, PT ;  /* 0x000000040300a20c */ /* 0x080fe40003f26270 */
[----:B------:R-:W-:Y:S01]  /*4590*/  @!P2 ISETP.GE.AND P0, PT, R7, R5, PT ;  /* 0x000000050700a20c */ /* 0x000fe20003f06270 */
[----:B------:R4:W3:Y:S01]  /*45a0*/  MUFU.TANH R82, R8 ;  /* 0x0000000800527308 */ /* 0x0008e20000002400 */
[--C-:B--2---:R-:W-:Y:S01]  /*45b0*/  FFMA.FTZ R6, R0, c[0x0][0x23c], -R2.reuse ;  /* 0x00008f0000067a23 */ /* 0x104fe20000010802 */
[----:B------:R-:W-:Y:S02]  /*45c0*/  MOV R0, R83 ;  /* 0x0000005300007202 */ /* 0x000fe40000000f00 */
[----:B------:R-:W-:Y:S02]  /*45d0*/  @!P2 FSEL R0, R83, -INF , !P0 ;  /* 0xff8000005300a808 */ /* 0x000fe40004000000 */
[----:B------:R-:W-:Y:S04]  /*45e0*/  FSETP.NEU.FTZ.AND P0, PT, R202, -INF , PT ;  /* 0xff800000ca00780b */ /* 0x000fe80003f1d000 */
[----:B------:R3:W-:Y:S01]  /*45f0*/  MUFU.EX2 R94, R6 ;  /* 0x00000006005e7308 */ /* 0x0007e20000000800 */
[----:B-1----:R-:W-:Y:S09]  /*4600*/  FFMA.FTZ R9, R0, c[0x0][0x23c], -R2 ;  /* 0x00008f0000097a23 */ /* 0x002ff20000010802 */
[----:B------:R1:W-:Y:S01]  /*4610*/  MUFU.EX2 R148, R9 ;  /* 0x0000000900947308 */ /* 0x0003e20000000800 */
[----:B----4-:R-:W-:Y:S05]  /*4620*/  FMUL.FTZ R8, R202, 1.4426950216293334961 ;  /* 0x3fb8aa3bca087820 */ /* 0x010fea0000410000 */
[----:B------:R-:W-:Y:S04]  /*4630*/  FSEL R0, R8, RZ, P0 ;  /* 0x000000ff08007208 */ /* 0x000fe80000000000 */
[----:B------:R-:W2:Y:S01]  /*4640*/  MUFU.TANH R91, R10 ;  /* 0x0000000a005b7308 */ /* 0x000ea20000002400 */
[----:B------:R-:W-:Y:S02]  /*4650*/  @!P2 ISETP.GE.AND P0, PT, R7, R4, PT ;  /* 0x000000040700a20c */ /* 0x000fe40003f06270 */
[----:B------:R-:W-:Y:S02]  /*4660*/  @!P2 IADD3 R8, R3, 0x8, RZ ;  /* 0x000000080308a810 */ /* 0x000fe40007ffe0ff */
[----:B---3--:R-:W-:Y:S02]  /*4670*/  MOV R6, R93 ;  /* 0x0000005d00067202 */ /* 0x008fe40000000f00 */
[----:B------:R-:W-:Y:S03]  /*4680*/  @!P2 FSEL R6, R93, -INF , !P1 ;  /* 0xff8000005d06a808 */ /* 0x000fe60004800000 */
[----:B------:R-:W3:Y:S02]  /*4690*/  MUFU.TANH R90, R11 ;  /* 0x0000000b005a7308 */ /* 0x000ee40000002400 */
[--C-:B------:R-:W-:Y:S01]  /*46a0*/  FFMA.FTZ R7, R6, c[0x0][0x23c], -R0.reuse ;  /* 0x00008f0006077a23 */ /* 0x100fe20000010800 */
[----:B------:R-:W-:Y:S02]  /*46b0*/  MOV R6, R92 ;  /* 0x0000005c00067202 */ /* 0x000fe40000000f00 */
[----:B------:R-:W-:Y:S02]  /*46c0*/  @!P2 FSEL R6, R92, -INF , !P0 ;  /* 0xff8000005c06a808 */ /* 0x000fe40004000000 */
[-C--:B------:R-:W-:Y:S03]  /*46d0*/  @!P2 ISETP.GE.AND P0, PT, R8, R5.reuse, PT ;  /* 0x000000050800a20c */ /* 0x080fe60003f06270 */
[----:B-1----:R-:W-:Y:S01]  /*46e0*/  FFMA.FTZ R9, R6, c[0x0][0x23c], -R0 ;  /* 0x00008f0006097a23 */ /* 0x002fe20000010800 */
[----:B------:R1:W-:Y:S01]  /*46f0*/  MUFU.EX2 R157, R7 ;  /* 0x00000007009d7308 */ /* 0x0003e20000000800 */
[----:B------:R-:W-:Y:S02]  /*4700*/  MOV R6, R82 ;  /* 0x0000005200067202 */ /* 0x000fe40000000f00 */
[----:B------:R-:W-:Y:S07]  /*4710*/  @!P2 FSEL R6, R82, -INF , !P0 ;  /* 0xff8000005206a808 */ /* 0x000fee0004000000 */
[----:B------:R4:W-:Y:S10]  /*4720*/  MUFU.EX2 R155, R9 ;  /* 0x00000009009b7308 */ /* 0x0009f40000000800 */
[----:B------:R-:W3:Y:S01]  /*4730*/  MUFU.TANH R88, R12 ;  /* 0x0000000c00587308 */ /* 0x000ee20000002400 */
[----:B-1----:R-:W-:Y:S04]  /*4740*/  @!P2 IADD3 R7, R3, 0x9, RZ ;  /* 0x000000090307a810 */ /* 0x002fe80007ffe0ff */
[----:B------:R-:W-:Y:S05]  /*4750*/  @!P2 ISETP.GE.AND P0, PT, R7, R5, PT ;  /* 0x000000050700a20c */ /* 0x000fea0003f06270 */
[----:B------:R-:W1:Y:S01]  /*4760*/  MUFU.TANH R80, R13 ;  /* 0x0000000d00507308 */ /* 0x000e620000002400 */
[--C-:B----4-:R-:W-:Y:S01]  /*4770*/  FFMA.FTZ R9, R6, c[0x0][0x23c], -R2.reuse ;  /* 0x00008f0006097a23 */ /* 0x110fe20000010802 */
[----:B------:R-:W-:Y:S02]  /*4780*/  MOV R6, R81 ;  /* 0x0000005100067202 */ /* 0x000fe40000000f00 */
[----:B------:R-:W-:Y:S02]  /*4790*/  @!P2 FSEL R6, R81, -INF , !P0 ;  /* 0xff8000005106a808 */ /* 0x000fe40004000000 */
[-C--:B------:R-:W-:Y:S04]  /*47a0*/  @!P2 ISETP.GE.AND P0, PT, R8, R4.reuse, PT ;  /* 0x000000040800a20c */ /* 0x080fe80003f06270 */
[----:B------:R4:W-:Y:S01]  /*47b0*/  MUFU.EX2 R99, R9 ;  /* 0x0000000900637308 */ /* 0x0009e20000000800 */
[----:B------:R-:W-:Y:S01]  /*47c0*/  FFMA.FTZ R8, R6, c[0x0][0x23c], -R2 ;  /* 0x00008f0006087a23 */ /* 0x000fe20000010802 */
[----:B--2---:R-:W-:Y:S02]  /*47d0*/  MOV R6, R91 ;  /* 0x0000005b00067202 */ /* 0x004fe40000000f00 */
[----:B------:R-:W-:Y:S02]  /*47e0*/  @!P2 FSEL R6, R91, -INF , !P0 ;  /* 0xff8000005b06a808 */ /* 0x000fe40004000000 */
[----:B------:R-:W-:Y:S04]  /*47f0*/  @!P2 ISETP.GE.AND P0, PT, R7, R4, PT ;  /* 0x000000040700a20c */ /* 0x000fe80003f06270 */
[----:B------:R2:W-:Y:S01]  /*4800*/  MUFU.EX2 R97, R8 ;  /* 0x0000000800617308 */ /* 0x0005e20000000800 */
[--C-:B------:R-:W-:Y:S01]  /*4810*/  FFMA.FTZ R7, R6, c[0x0][0x23c], -R0.reuse ;  /* 0x00008f0006077a23 */ /* 0x100fe20000010800 */
[----:B---3--:R-:W-:Y:S02]  /*4820*/  MOV R6, R90 ;  /* 0x0000005a00067202 */ /* 0x008fe40000000f00 */
[----:B------:R-:W-:Y:S06]  /*4830*/  @!P2 FSEL R6, R90, -INF , !P0 ;  /* 0xff8000005a06a808 */ /* 0x000fec0004000000 */
[----:B------:R3:W-:Y:S01]  /*4840*/  MUFU.EX2 R154, R7 ;  /* 0x00000007009a7308 */ /* 0x0007e20000000800 */
[----:B----4-:R-:W-:Y:S01]  /*4850*/  FFMA.FTZ R9, R6, c[0x0][0x23c], -R0 ;  /* 0x00008f0006097a23 */ /* 0x010fe20000010800 */
[----:B------:R-:W-:Y:S08]  /*4860*/  MOV R6, R88 ;  /* 0x0000005800067202 */ /* 0x000ff00000000f00 */
[----:B------:R4:W-:Y:S01]  /*4870*/  MUFU.EX2 R152, R9 ;  /* 0x0000000900987308 */ /* 0x0009e20000000800 */
[C---:B--2---:R-:W-:Y:S04]  /*4880*/  @!P2 IADD3 R8, R3.reuse, 0x10, RZ ;  /* 0x000000100308a810 */ /* 0x044fe80007ffe0ff */
[-C--:B------:R-:W-:Y:S05]  /*4890*/  @!P2 ISETP.GE.AND P0, PT, R8, R5.reuse, PT ;  /* 0x000000050800a20c */ /* 0x080fea0003f06270 */
[----:B------:R-:W2:Y:S01]  /*48a0*/  MUFU.TANH R87, R14 ;  /* 0x0000000e00577308 */ /* 0x000ea20000002400 */
[----:B------:R-:W-:Y:S02]  /*48b0*/  @!P2 FSEL R6, R88, -INF , !P0 ;  /* 0xff8000005806a808 */ /* 0x000fe40004000000 */
[----:B---3--:R-:W-:Y:S04]  /*48c0*/  @!P2 IADD3 R7, R3, 0x11, RZ ;  /* 0x000000110307a810 */ /* 0x008fe80007ffe0ff */
[----:B------:R-:W-:Y:S03]  /*48d0*/  @!P2 ISETP.GE.AND P0, PT, R7, R5, PT ;  /* 0x000000050700a20c */ /* 0x000fe60003f06270 */
[----:B------:R-:W3:Y:S01]  /*48e0*/  MUFU.TANH R86, R15 ;  /* 0x0000000f00567308 */ /* 0x000ee20000002400 */
[--C-:B----4-:R-:W-:Y:S01]  /*48f0*/  FFMA.FTZ R9, R6, c[0x0][0x23c], -R2.reuse ;  /* 0x00008f0006097a23 */ /* 0x110fe20000010802 */
[----:B-1----:R-:W-:Y:S02]  /*4900*/  MOV R6, R80 ;  /* 0x0000005000067202 */ /* 0x002fe40000000f00 */
[----:B------:R-:W-:Y:S02]  /*4910*/  @!P2 FSEL R6, R80, -INF , !P0 ;  /* 0xff8000005006a808 */ /* 0x000fe40004000000 */
[-C--:B------:R-:W-:Y:S04]  /*4920*/  @!P2 ISETP.GE.AND P0, PT, R8, R4.reuse, PT ;  /* 0x000000040800a20c */ /* 0x080fe80003f06270 */
[----:B------:R-:W1:Y:S01]  /*4930*/  MUFU.TANH R79, R16 ;  /* 0x00000010004f7308 */ /* 0x000e620000002400 */
        /* <DEDUP_REMOVED lines=8> */
[----:B------:R3:W-:Y:S10]  /*49c0*/  MUFU.EX2 R156, R7 ;  /* 0x00000007009c7308 */ /* 0x0007f40000000800 */
[----:B------:R4:W-:Y:S01]  /*49d0*/  MUFU.EX2 R149, R9 ;  /* 0x0000000900957308 */ /* 0x0009e20000000800 */
[C---:B--2---:R-:W-:Y:S04]  /*49e0*/  @!P2 IADD3 R8, R3.reuse, 0x18, RZ ;  /* 0x000000180308a810 */ /* 0x044fe80007ffe0ff */
[----:B------:R-:W-:Y:S05]  /*49f0*/  @!P2 ISETP.GE.AND P0, PT, R8, R5, PT ;  /* 0x000000050800a20c */ /* 0x000fea0003f06270 */
[----:B------:R-:W2:Y:S01]  /*4a00*/  MUFU.TANH R78, R17 ;  /* 0x00000011004e7308 */ /* 0x000ea20000002400 */
[----:B---3--:R-:W-:Y:S09]  /*4a10*/  @!P2 IADD3 R7, R3, 0x19, RZ ;  /* 0x000000190307a810 */ /* 0x008ff20007ffe0ff */
[----:B------:R-:W3:Y:S01]  /*4a20*/  MUFU.TANH R85, R18 ;  /* 0x0000001200557308 */ /* 0x000ee20000002400 */
[----:B----4-:R-:W-:Y:S01]  /*4a30*/  FFMA.FTZ R9, R6, c[0x0][0x23c], -R0 ;  /* 0x00008f0006097a23 */ /* 0x010fe20000010800 */
[----:B-1----:R-:W-:Y:S02]  /*4a40*/  MOV R6, R79 ;  /* 0x0000004f00067202 */ /* 0x002fe40000000f00 */
[----:B------:R-:W-:Y:S02]  /*4a50*/  @!P2 FSEL R6, R79, -INF , !P0 ;  /* 0xff8000004f06a808 */ /* 0x000fe40004000000 */
[----:B------:R-:W-:Y:S04]  /*4a60*/  @!P2 ISETP.GE.AND P0, PT, R7, R5, PT ;  /* 0x000000050700a20c */ /* 0x000fe80003f06270 */
[----:B------:R-:W1:Y:S01]  /*4a70*/  MUFU.TANH R84, R19 ;  /* 0x0000001300547308 */ /* 0x000e620000002400 */
[--C-:B------:R-:W-:Y:S01]  /*4a80*/  FFMA.FTZ R5, R6, c[0x0][0x23c], -R2.reuse ;  /* 0x00008f0006057a23 */ /* 0x100fe20000010802 */
[----:B--2---:R-:W-:Y:S02]  /*4a90*/  MOV R3, R78 ;  /* 0x0000004e00037202 */ /* 0x004fe40000000f00 */
[----:B------:R-:W-:Y:S02]  /*4aa0*/  @!P2 FSEL R3, R78, -INF , !P0 ;  /* 0xff8000004e03a808 */ /* 0x000fe40004000000 */
[-C--:B------:R-:W-:Y:S04]  /*4ab0*/  @!P2 ISETP.GE.AND P0, PT, R8, R4.reuse, PT ;  /* 0x000000040800a20c */ /* 0x080fe80003f06270 */
[----:B------:R2:W-:Y:S01]  /*4ac0*/  MUFU.EX2 R96, R5 ;  /* 0x0000000500607308 */ /* 0x0005e20000000800 */
[----:B------:R-:W-:Y:S01]  /*4ad0*/  FFMA.FTZ R2, R3, c[0x0][0x23c], -R2 ;  /* 0x00008f0003027a23 */ /* 0x000fe20000010802 */
[----:B---3--:R-:W-:Y:S02]  /*4ae0*/  MOV R3, R85 ;  /* 0x0000005500037202 */ /* 0x008fe40000000f00 */
[----:B------:R-:W-:Y:S02]  /*4af0*/  @!P2 FSEL R3, R85, -INF , !P0 ;  /* 0xff8000005503a808 */ /* 0x000fe40004000000 */
[----:B------:R-:W-:Y:S04]  /*4b00*/  @!P2 ISETP.GE.AND P0, PT, R7, R4, PT ;  /* 0x000000040700a20c */ /* 0x000fe80003f06270 */
[----:B------:R1:W3:Y:S01]  /*4b10*/  MUFU.EX2 R95, R2 ;  /* 0x00000002005f7308 */ /* 0x0002e20000000800 */
[--C-:B------:R-:W-:Y:S01]  /*4b20*/  FFMA.FTZ R3, R3, c[0x0][0x23c], -R0.reuse ;  /* 0x00008f0003037a23 */ /* 0x100fe20000010800 */
[----:B------:R-:W-:Y:S08]  /*4b30*/  F2FP.BF16.PACK_AB R4, R98, R149 ;  /* 0x000000956204723e */ /* 0x000ff000000010ff */
[----:B------:R4:W-:Y:S01]  /*4b40*/  MUFU.EX2 R151, R3 ;  /* 0x0000000300977308 */ /* 0x0009e20000000800 */
[----:B--2---:R-:W-:Y:S09]  /*4b50*/  F2FP.BF16.PACK_AB R5, R152, R154 ;  /* 0x0000009a9805723e */ /* 0x004ff200000010ff */
[----:B------:R-:W2:Y:S01]  /*4b60*/  MUFU.EX2 R153, R9 ;  /* 0x0000000900997308 */ /* 0x000ea20000000800 */
[----:B-1----:R-:W-:Y:S02]  /*4b70*/  MOV R2, R84 ;  /* 0x0000005400027202 */ /* 0x002fe40000000f00 */
[----:B------:R-:W-:Y:S02]  /*4b80*/  @!P2 FSEL R2, R84, -INF , !P0 ;  /* 0xff8000005402a808 */ /* 0x000fe40004000000 */
[----:B------:R-:W-:Y:S03]  /*4b90*/  IADD3 R76, P0, R230, R213, RZ ;  /* 0x000000d5e64c7210 */ /* 0x000fe60007f1e0ff */
[----:B------:R-:W-:Y:S01]  /*4ba0*/  FFMA.FTZ R0, R2, c[0x0][0x23c], -R0 ;  /* 0x00008f0002007a23 */ /* 0x000fe20000010800 */
[----:B------:R-:W-:Y:S02]  /*4bb0*/  F2FP.BF16.PACK_AB R2, R155, R157 ;  /* 0x0000009d9b02723e */ /* 0x000fe400000010ff */
[----:B----4-:R-:W-:Y:S01]  /*4bc0*/  F2FP.BF16.PACK_AB R3, R148, R94 ;  /* 0x0000005e9403723e */ /* 0x010fe200000010ff */
[----:B------:R1:W4:Y:S01]  /*4bd0*/  MUFU.EX2 R150, R0 ;  /* 0x0000000000967308 */ /* 0x0003220000000800 */
[----:B------:R-:W-:Y:S01]  /*4be0*/  IADD3.X R77, R229, R212, RZ, P0, !PT ;  /* 0x000000d4e54d7210 */ /* 0x000fe200007fe4ff */
[----:B------:R3:W-:Y:S01]  /*4bf0*/  STS [R203+0x20400], R2 ;  /* 0x02040002cb007388 */ /* 0x0007e20000000800 */
[C---:B------:R-:W-:Y:S03]  /*4c00*/  LEA R188, P0, R158.reuse, R188, 0x2 ;  /* 0x000000bc9ebc7211 */ /* 0x040fe600078010ff */
[----:B------:R2:W-:Y:S01]  /*4c10*/  STS [R203+0x20000], R3 ;  /* 0x02000003cb007388 */ /* 0x0005e20000000800 */
[----:B------:R-:W-:Y:S03]  /*4c20*/  LEA.HI.X.SX32 R189, R158, R189, 0x2, P0 ;  /* 0x000000bd9ebd7211 */ /* 0x000fe600000f16ff */
[----:B------:R-:W-:Y:S01]  /*4c30*/  STS [R206+0x20400], R5 ;  /* 0x02040005ce007388 */ /* 0x000fe20000000800 */
[----:B-1----:R-:W-:Y:S02]  /*4c40*/  F2FP.BF16.PACK_AB R0, R97, R99 ;  /* 0x000000636100723e */ /* 0x002fe400000010ff */
[----:B---3--:R-:W-:Y:S03]  /*4c50*/  F2FP.BF16.PACK_AB R2, R95, R96 ;  /* 0x000000605f02723e */ /* 0x008fe600000010ff */
[----:B------:R4:W-:Y:S01]  /*4c60*/  STS [R206+0x20000], R0 ;  /* 0x02000000ce007388 */ /* 0x0009e20000000800 */
[----:B--2---:R-:W-:Y:S03]  /*4c70*/  F2FP.BF16.PACK_AB R3, R153, R156 ;  /* 0x0000009c9903723e */ /* 0x004fe600000010ff */
[----:B------:R-:W-:Y:S04]  /*4c80*/  STS [R204+0x20000], R4 ;  /* 0x02000004cc007388 */ /* 0x000fe80000000800 */
[----:B------:R1:W-:Y:S04]  /*4c90*/  STS [R204+0x20400], R3 ;  /* 0x02040003cc007388 */ /* 0x0003e80000000800 */
[----:B------:R2:W-:Y:S01]  /*4ca0*/  STS [R205+0x20000], R2 ;  /* 0x02000002cd007388 */ /* 0x0005e20000000800 */
[----:B----4-:R-:W-:Y:S05]  /*4cb0*/  F2FP.BF16.PACK_AB R0, R150, R151 ;  /* 0x000000979600723e */ /* 0x010fea00000010ff */
[----:B------:R3:W-:Y:S01]  /*4cc0*/  STS [R205+0x20400], R0 ;  /* 0x02040000cd007388 */ /* 0x0007e20000000800 */
[----:B-1----:R-:W-:Y:S03]  /*4cd0*/  FFMA.FTZ R3, -R83, R83, 1 ;  /* 0x3f80000053037423 */ /* 0x002fe60000010153 */
[----:B------:R-:W-:Y:S01]  /*4ce0*/  LDSM.16.M88.4 R16, [R176+0xc000] ;  /* 0x00c00000b010783b */ /* 0x000fe20000000200 */
[----:B------:R-:W-:Y:S07]  /*4cf0*/  FMUL.FTZ R3, R3, c[0x0][0x2ec] ;  /* 0x0000bb0003037a20 */ /* 0x000fee0000410000 */
[----:B------:R-:W1:Y:S08]  /*4d00*/  LDSM.16.M88.4 R8, [R169+0x18000] ;  /* 0x01800000a908783b */ /* 0x000e700000000200 */
[----:B------:R-:W4:Y:S08]  /*4d10*/  LDSM.16.M88.4 R68, [R169+0x18800] ;  /* 0x01880000a944783b */ /* 0x000f300000000200 */
[----:B--2---:R-:W2:Y:S04]  /*4d20*/  LDG.E R2, [R76.64] ;  /* 0x000000064c027981 */ /* 0x004ea8000c1e1900 */
[----:B------:R-:W-:Y:S08]  /*4d30*/  LDSM.16.M88.4 R72, [R177+0xc000] ;  /* 0x00c00000b148783b */ /* 0x000ff00000000200 */
[----:B---3--:R3:W2:Y:S01]  /*4d40*/  LDG.E R0, [R76.64+0x20] ;  /* 0x000020064c007981 */ /* 0x0086a2000c1e1900 */
[C---:B-1----:R-:W-:Y:S08]  /*4d50*/  HMMA.16816.F32.BF16 R4, R16.reuse, R8, RZ ;  /* 0x000000081004723c */ /* 0x042ff000000418ff */
[C---:B------:R-:W-:Y:S08]  /*4d60*/  HMMA.16816.F32.BF16 R8, R16.reuse, R10, RZ ;  /* 0x0000000a1008723c */ /* 0x040ff000000418ff */
[C---:B----4-:R-:W-:Y:S08]  /*4d70*/  HMMA.16816.F32.BF16 R12, R16.reuse, R68, RZ ;  /* 0x00000044100c723c */ /* 0x050ff000000418ff */
[----:B------:R-:W-:Y:S01]  /*4d80*/  HMMA.16816.F32.BF16 R16, R16, R70, RZ ;  /* 0x000000461010723c */ /* 0x000fe200000418ff */
[----:B------:R-:W1:Y:S07]  /*4d90*/  LDSM.16.M88.4 R68, [R170+0x18000] ;  /* 0x01800000aa44783b */ /* 0x000e6e0000000200 */
[C---:B-1----:R-:W-:Y:S08]  /*4da0*/  HMMA.16816.F32.BF16 R4, R72.reuse, R68, R4 ;  /* 0x000000444804723c */ /* 0x042ff00000041804 */
[C---:B------:R-:W-:Y:S01]  /*4db0*/  HMMA.16816.F32.BF16 R8, R72.reuse, R70, R8 ;  /* 0x000000464808723c */ /* 0x040fe20000041808 */
[----:B------:R-:W1:Y:S07]  /*4dc0*/  LDSM.16.M88.4 R68, [R170+0x18800] ;  /* 0x01880000aa44783b */ /* 0x000e6e0000000200 */
[C---:B-1----:R-:W-:Y:S08]  /*4dd0*/  HMMA.16816.F32.BF16 R12, R72.reuse, R68, R12 ;  /* 0x00000044480c723c */ /* 0x042ff0000004180c */
[----:B------:R-:W-:Y:S01]  /*4de0*/  HMMA.16816.F32.BF16 R16, R72, R70, R16 ;  /* 0x000000464810723c */ /* 0x000fe20000041810 */
[----:B------:R-:W-:Y:S08]  /*4df0*/  LDSM.16.M88.4 R68, [R179+0xc000] ;  /* 0x00c00000b344783b */ /* 0x000ff00000000200 */
[----:B------:R-:W1:Y:S02]  /*4e00*/  LDSM.16.M88.4 R72, [R172+0x18000] ;  /* 0x01800000ac48783b */ /* 0x000e640000000200 */
        /* <DEDUP_REMOVED lines=65> */
[----:B------:R-:W1:Y:S11]  /*5220*/  LDSM.16.M88.4 R72, [R171+0x1c800] ;  /* 0x01c80000ab48783b */ /* 0x000e760000000200 */
[----:B------:R-:W-:Y:S04]  /*5230*/  @!UPT UIADD3 URZ, URZ, URZ, URZ ;  /* 0x0000003f3f3ff290 */ /* 0x000fe8000fffe03f */
[C---:B--2---:R-:W-:Y:S02]  /*5240*/  FADD.FTZ R4, -R2.reuse, R4 ;  /* 0x0000000402047221 */ /* 0x044fe40000010100 */
[----:B------:R-:W-:Y:S02]  /*5250*/  FADD.FTZ R5, -R2, R5 ;  /* 0x0000000502057221 */ /* 0x000fe40000010100 */
[----:B---3--:R-:W-:Y:S02]  /*5260*/  FMUL.FTZ R76, R94, R4 ;  /* 0x000000045e4c7220 */ /* 0x008fe40000410000 */
[----:B------:R-:W-:Y:S04]  /*5270*/  FFMA.FTZ R4, -R89, R89, 1 ;  /* 0x3f80000059047423 */ /* 0x000fe80000010159 */
[----:B------:R-:W-:Y:S01]  /*5280*/  FMUL.FTZ R4, R4, c[0x0][0x2ec] ;  /* 0x0000bb0004047a20 */ /* 0x000fe20000410000 */
[C---:B-1----:R-:W-:Y:S07]  /*5290*/  HMMA.16816.F32.BF16 R12, R68.reuse, R72, R12 ;  /* 0x00000048440c723c */ /* 0x042fee000004180c */
[----:B------:R-:W-:Y:S01]  /*52a0*/  FFMA.FTZ R73, -R88, R88, 1 ;  /* 0x3f80000058497423 */ /* 0x000fe20000010158 */
[----:B------:R-:W-:Y:S04]  /*52b0*/  HMMA.16816.F32.BF16 R16, R68, R74, R16 ;  /* 0x0000004a4410723c */ /* 0x000fe80000041810 */
[----:B------:R-:W-:Y:S02]  /*52c0*/  FFMA.FTZ R72, -R80, R80, 1 ;  /* 0x3f80000050487423 */ /* 0x000fe40000010150 */
[----:B------:R-:W-:Y:S02]  /*52d0*/  FMUL.FTZ R73, R73, c[0x0][0x2ec] ;  /* 0x0000bb0049497a20 */ /* 0x000fe40000410000 */
[----:B------:R-:W-:Y:S04]  /*52e0*/  FMUL.FTZ R74, R148, R5 ;  /* 0x00000005944a7220 */ /* 0x000fe80000410000 */
[----:B------:R-:W-:Y:S02]  /*52f0*/  FADD.FTZ R5, -R2, R8 ;  /* 0x0000000802057221 */ /* 0x000fe40000010100 */
[----:B------:R-:W-:Y:S02]  /*5300*/  FMUL.FTZ R74, R74, R3 ;  /* 0x000000034a4a7220 */ /* 0x000fe40000410000 */
[----:B------:R-:W-:Y:S02]  /*5310*/  FFMA.FTZ R69, -R82, R82, 1 ;  /* 0x3f80000052457423 */ /* 0x000fe40000010152 */
[C---:B------:R-:W-:Y:S02]  /*5320*/  FADD.FTZ R12, -R2.reuse, R12 ;  /* 0x0000000c020c7221 */ /* 0x040fe40000010100 */
[C---:B------:R-:W-:Y:S02]  /*5330*/  FADD.FTZ R3, -R2.reuse, R13 ;  /* 0x0000000d02037221 */ /* 0x040fe40000010100 */
[----:B------:R-:W-:Y:S02]  /*5340*/  FADD.FTZ R8, -R2, R9 ;  /* 0x0000000902087221 */ /* 0x000fe40000010100 */
[----:B------:R-:W-:Y:S02]  /*5350*/  FMUL.FTZ R5, R99, R5 ;  /* 0x0000000563057220 */ /* 0x000fe40000410000 */
[----:B------:R-:W-:Y:S02]  /*5360*/  FMUL.FTZ R75, R76, R4 ;  /* 0x000000044c4b7220 */ /* 0x000fe40000410000 */
[C---:B------:R-:W-:Y:S02]  /*5370*/  FADD.FTZ R4, -R2.reuse, R16 ;  /* 0x0000001002047221 */ /* 0x040fe40000010100 */
[----:B------:R-:W-:Y:S02]  /*5380*/  FADD.FTZ R17, -R2, R17 ;  /* 0x0000001102117221 */ /* 0x000fe40000010100 */
[----:B------:R-:W-:Y:S02]  /*5390*/  FMUL.FTZ R69, R69, c[0x0][0x2ec] ;  /* 0x0000bb0045457a20 */ /* 0x000fe40000410000 */
[----:B------:R-:W-:Y:S02]  /*53a0*/  FMUL.FTZ R2, R149, R12 ;  /* 0x0000000c95027220 */ /* 0x000fe40000410000 */
[----:B------:R-:W-:Y:S02]  /*53b0*/  FMUL.FTZ R3, R98, R3 ;  /* 0x0000000362037220 */ /* 0x000fe40000410000 */
[----:B------:R-:W-:Y:S02]  /*53c0*/  FMUL.FTZ R72, R72, c[0x0][0x2ec] ;  /* 0x0000bb0048487a20 */ /* 0x000fe40000410000 */
[----:B------:R-:W-:Y:S02]  /*53d0*/  FMUL.FTZ R69, R5, R69 ;  /* 0x0000004505457220 */ /* 0x000fe40000410000 */
[----:B------:R-:W-:Y:S02]  /*53e0*/  FMUL.FTZ R5, R95, R17 ;  /* 0x000000115f057220 */ /* 0x000fe40000410000 */
[----:B------:R-:W-:Y:S02]  /*53f0*/  FFMA.FTZ R71, -R79, R79, 1 ;  /* 0x3f8000004f477423 */ /* 0x000fe4000001014f */
[----:B------:R-:W-:Y:S02]  /*5400*/  FFMA.FTZ R70, -R78, R78, 1 ;  /* 0x3f8000004e467423 */ /* 0x000fe4000001014e */
[----:B------:R-:W-:Y:S02]  /*5410*/  FMUL.FTZ R73, R2, R73 ;  /* 0x0000004902497220 */ /* 0x000fe40000410000 */
[----:B------:R-:W-:Y:S02]  /*5420*/  FMUL.FTZ R72, R3, R72 ;  /* 0x0000004803487220 */ /* 0x000fe40000410000 */
[C---:B------:R-:W-:Y:S02]  /*5430*/  FADD.FTZ R2, -R0.reuse, R6 ;  /* 0x0000000600027221 */ /* 0x040fe40000010100 */
[----:B------:R-:W-:Y:S02]  /*5440*/  FADD.FTZ R3, -R0, R7 ;  /* 0x0000000700037221 */ /* 0x000fe40000010100 */
[----:B------:R-:W-:Y:S02]  /*5450*/  FFMA.FTZ R17, -R93, R93, 1 ;  /* 0x3f8000005d117423 */ /* 0x000fe4000001015d */
[----:B------:R-:W-:Y:S02]  /*5460*/  FFMA.FTZ R16, -R92, R92, 1 ;  /* 0x3f8000005c107423 */ /* 0x000fe4000001015c */
[----:B------:R-:W-:Y:S02]  /*5470*/  FMUL.FTZ R4, R96, R4 ;  /* 0x0000000460047220 */ /* 0x000fe40000410000 */
[----:B------:R-:W-:Y:S02]  /*5480*/  FMUL.FTZ R71, R71, c[0x0][0x2ec] ;  /* 0x0000bb0047477a20 */ /* 0x000fe40000410000 */
[----:B------:R-:W-:Y:S02]  /*5490*/  FMUL.FTZ R70, R70, c[0x0][0x2ec] ;  /* 0x0000bb0046467a20 */ /* 0x000fe40000410000 */
[----:B------:R-:W-:Y:S02]  /*54a0*/  FMUL.FTZ R2, R157, R2 ;  /* 0x000000029d027220 */ /* 0x000fe40000410000 */
[----:B------:R-:W-:Y:S02]  /*54b0*/  FMUL.FTZ R3, R155, R3 ;  /* 0x000000039b037220 */ /* 0x000fe40000410000 */
[----:B------:R-:W-:Y:S02]  /*54c0*/  FMUL.FTZ R17, R17, c[0x0][0x2ec] ;  /* 0x0000bb0011117a20 */ /* 0x000fe40000410000 */
[----:B------:R-:W-:Y:S02]  /*54d0*/  FMUL.FTZ R16, R16, c[0x0][0x2ec] ;  /* 0x0000bb0010107a20 */ /* 0x000fe40000410000 */
[----:B------:R-:W-:Y:S02]  /*54e0*/  FADD.FTZ R18, -R0, R18 ;  /* 0x0000001200127221 */ /* 0x000fe40000010100 */
[----:B------:R-:W-:Y:S02]  /*54f0*/  FFMA.FTZ R68, -R81, R81, 1 ;  /* 0x3f80000051447423 */ /* 0x000fe40000010151 */
[----:B------:R-:W-:Y:S02]  /*5500*/  FMUL.FTZ R71, R4, R71 ;  /* 0x0000004704477220 */ /* 0x000fe40000410000 */
[----:B------:R-:W-:Y:S02]  /*5510*/  FMUL.FTZ R70, R5, R70 ;  /* 0x0000004605467220 */ /* 0x000fe40000410000 */
[C---:B------:R-:W-:Y:S02]  /*5520*/  FADD.FTZ R4, -R0.reuse, R10 ;  /* 0x0000000a00047221 */ /* 0x040fe40000010100 */
[----:B------:R-:W-:Y:S02]  /*5530*/  FADD.FTZ R5, -R0, R11 ;  /* 0x0000000b00057221 */ /* 0x000fe40000010100 */
[----:B------:R-:W-:Y:S02]  /*5540*/  FMUL.FTZ R17, R2, R17 ;  /* 0x0000001102117220 */ /* 0x000fe40000410000 */
[----:B------:R-:W-:Y:S02]  /*5550*/  FMUL.FTZ R16, R3, R16 ;  /* 0x0000001003107220 */ /* 0x000fe40000410000 */
[C---:B------:R-:W-:Y:S02]  /*5560*/  FADD.FTZ R3, -R0.reuse, R14 ;  /* 0x0000000e00037221 */ /* 0x040fe40000010100 */
[----:B------:R-:W-:Y:S02]  /*5570*/  FADD.FTZ R6, -R0, R15 ;  /* 0x0000000f00067221 */ /* 0x000fe40000010100 */
[----:B------:R-:W-:Y:S02]  /*5580*/  FFMA.FTZ R13, -R91, R91, 1 ;  /* 0x3f8000005b0d7423 */ /* 0x000fe4000001015b */
[----:B------:R-:W-:Y:S02]  /*5590*/  FFMA.FTZ R12, -R90, R90, 1 ;  /* 0x3f8000005a0c7423 */ /* 0x000fe4000001015a */
[----:B------:R-:W-:Y:S02]  /*55a0*/  FADD.FTZ R2, -R0, R19 ;  /* 0x0000001300027221 */ /* 0x000fe40000010100 */
[----:B------:R-:W-:Y:S02]  /*55b0*/  FMUL.FTZ R0, R151, R18 ;  /* 0x0000001297007220 */ /* 0x000fe40000410000 */
[----:B------:R-:W-:Y:S02]  /*55c0*/  FFMA.FTZ R15, -R87, R87, 1 ;  /* 0x3f800000570f7423 */ /* 0x000fe40000010157 */
[----:B------:R-:W-:Y:S02]  /*55d0*/  FFMA.FTZ R14, -R86, R86, 1 ;  /* 0x3f800000560e7423 */ /* 0x000fe40000010156 */
[----:B------:R-:W-:Y:S02]  /*55e0*/  FFMA.FTZ R19, -R85, R85, 1 ;  /* 0x3f80000055137423 */ /* 0x000fe40000010155 */
[----:B------:R-:W-:Y:S02]  /*55f0*/  FFMA.FTZ R18, -R84, R84, 1 ;  /* 0x3f80000054127423 */ /* 0x000fe40000010154 */
[----:B------:R-:W-:Y:S02]  /*5600*/  FMUL.FTZ R8, R97, R8 ;  /* 0x0000000861087220 */ /* 0x000fe40000410000 */
[----:B------:R-:W-:Y:S02]  /*5610*/  FMUL.FTZ R68, R68, c[0x0][0x2ec] ;  /* 0x0000bb0044447a20 */ /* 0x000fe40000410000 */
[----:B------:R-:W-:Y:S02]  /*5620*/  FMUL.FTZ R4, R154, R4 ;  /* 0x000000049a047220 */ /* 0x000fe40000410000 */
[----:B------:R-:W-:Y:S02]  /*5630*/  FMUL.FTZ R5, R152, R5 ;  /* 0x0000000598057220 */ /* 0x000fe40000410000 */
[----:B------:R-:W-:Y:S02]  /*5640*/  FMUL.FTZ R13, R13, c[0x0][0x2ec] ;  /* 0x0000bb000d0d7a20 */ /* 0x000fe40000410000 */
[----:B------:R-:W-:Y:S02]  /*5650*/  FMUL.FTZ R12, R12, c[0x0][0x2ec] ;  /* 0x0000bb000c0c7a20 */ /* 0x000fe40000410000 */
[----:B------:R-:W-:Y:S02]  /*5660*/  FMUL.FTZ R3, R156, R3 ;  /* 0x000000039c037220 */ /* 0x000fe40000410000 */
[----:B------:R-:W-:Y:S02]  /*5670*/  FMUL.FTZ R6, R153, R6 ;  /* 0x0000000699067220 */ /* 0x000fe40000410000 */
        /* <DEDUP_REMOVED lines=88> */
.L_x_606:
        /* <DEDUP_REMOVED lines=138> */
.L_x_607:
        /* <DEDUP_REMOVED lines=462> */
.L_x_609:
        /* <DEDUP_REMOVED lines=15> */
.L_x_610:
        /* <DEDUP_REMOVED lines=46> */
.L_x_612:
[----:B------:R-:W-:Y:S05]  /*8550*/  BSYNC B0 ;  /* 0x0000000000007941 */ /* 0x000fea0003800000 */
.L_x_611:
        /* <DEDUP_REMOVED lines=20> */
.L_x_614:
[----:B------:R-:W-:Y:S05]  /*86a0*/  BSYNC B0 ;  /* 0x0000000000007941 */ /* 0x000fea0003800000 */
.L_x_613:
        /* <DEDUP_REMOVED lines=25> */
.L_x_616:
[----:B------:R-:W-:Y:S05]  /*8840*/  BSYNC B0 ;  /* 0x0000000000007941 */ /* 0x000fea0003800000 */
.L_x_615:
        /* <DEDUP_REMOVED lines=17> */
.L_x_587:
[----:B------:R-:W-:Y:S05]  /*8960*/  BSYNC B1 ;  /* 0x0000000000017941 */ /* 0x000fea0003800000 */
.L_x_573:
[----:B------:R-:W-:-:S04]  /*8970*/  IADD3 R235, R235, c[0x0][0xc], RZ ;  /* 0x00000300ebeb7a10 */ /* 0x000fc80007ffe0ff */
[----:B------:R-:W-:-:S13]  /*8980*/  ISETP.GE.AND P0, PT, R235, UR4, PT ;  /* 0x00000004eb007c0c */ /* 0x000fda000bf06270 */
[----:B------:R-:W-:Y:S01]  /*8990*/  @P0 CALL.REL.NOINC `(.L_x_617) ;  /* 0x0000001000000944 */ /* 0x000fe20003c00000 */
[----:B------:R-:W-:Y:S05]  /*89a0*/  BRA `(.L_x_618) ;  /* 0xffff7f1000007947 */ /* 0x000fea000383ffff */
.L_x_617:
[----:B------:R-:W-:Y:S05]  /*89b0*/  EXIT ;  /* 0x000000000000794d */ /* 0x000fea0003800000 */
.L_x_619:
        /* <DEDUP_REMOVED lines=12> */
.L_x_815:


//--------------------- .text._ZN5flash44flash_bwd_dq_dk_dv_loop_seqk_parallel_kernelI23Flash_bwd_kernel_traitsILi192ELi64ELi64ELi8ELi4ELi2ELi2ELb0ELb0EN7cutlass10bfloat16_tE19Flash_kernel_traitsILi192ELi64ELi64ELi8ES3_EELb1ELb1ELb0ELb0ELb0ELb1ELb0EEEvNS_16Flash_bwd_paramsE --------------------------
	.section	.text._ZN5flash44flash_bwd_dq_dk_dv_loop_seqk_parallel_kernelI23Flash_bwd_kernel_traitsILi192ELi64ELi64ELi8ELi4ELi2ELi2ELb0ELb0EN7cutlass10bfloat16_tE19Flash_kernel_traitsILi192ELi64ELi64ELi8ES3_EELb1ELb1ELb0ELb0ELb0ELb1ELb0EEEvNS_16Flash_bwd_paramsE,"ax",@progbits
	.sectioninfo	@"SHI_REGISTERS=255"
	.align	128
        .global         _ZN5flash44flash_bwd_dq_dk_dv_loop_seqk_parallel_kernelI23Flash_bwd_kernel_traitsILi192ELi64ELi64ELi8ELi4ELi2ELi2ELb0ELb0EN7cutlass10bfloat16_tE19Flash_kernel_traitsILi192ELi64ELi64ELi8ES3_EELb1ELb1ELb0ELb0ELb0ELb1ELb0EEEvNS_16Flash_bwd_paramsE
        .type           _ZN5flash44flash_bwd_dq_dk_dv_loop_seqk_parallel_kernelI23Flash_bwd_kernel_traitsILi192ELi64ELi64ELi8ELi4ELi2ELi2ELb0ELb0EN7cutlass10bfloat16_tE19Flash_kernel_traitsILi192ELi64ELi64ELi8ES3_EELb1ELb1ELb0ELb0ELb0ELb1ELb0EEEvNS_16Flash_bwd_paramsE,@function
        .size           _ZN5flash44flash_bwd_dq_dk_dv_loop_seqk_parallel_kernelI23Flash_bwd_kernel_traitsILi192ELi64ELi64ELi8ELi4ELi2ELi2ELb0ELb0EN7cutlass10bfloat16_tE19Flash_kernel_traitsILi192ELi64ELi64ELi8ES3_EELb1ELb1ELb0ELb0ELb0ELb1ELb0EEEvNS_16Flash_bwd_paramsE,(.L_x_816 - _ZN5flash44flash_bwd_dq_dk_dv_loop_seqk_parallel_kernelI23Flash_bwd_kernel_traitsILi192ELi64ELi64ELi8ELi4ELi2ELi2ELb0ELb0EN7cutlass10bfloat16_tE19Flash_kernel_traitsILi192ELi64ELi64ELi8ES3_EELb1ELb1ELb0ELb0ELb0ELb1ELb0EEEvNS_16Flash_bwd_paramsE)
        .other          _ZN5flash44flash_bwd_dq_dk_dv_loop_seqk_parallel_kernelI23Flash_bwd_kernel_traitsILi192ELi64ELi64ELi8ELi4ELi2ELi2ELb0ELb0EN7cutlass10bfloat16_tE19Flash_kernel_traitsILi192ELi64ELi64ELi8ES3_EELb1ELb1ELb0ELb0ELb0ELb1ELb0EEEvNS_16Flash_bwd_paramsE,@"STO_CUDA_ENTRY STV_DEFAULT"
_ZN5flash44flash_bwd_dq_dk_dv_loop_seqk_parallel_kernelI23Flash_bwd_kernel_traitsILi192ELi64ELi64ELi8ELi4ELi2ELi2ELb0ELb0EN7cutlass10bfloat16_tE19Flash_kernel_traitsILi192ELi64ELi64ELi8ES3_EELb1ELb1ELb0ELb0ELb0ELb1ELb0EEEvNS_16Flash_bwd_paramsE:
.text._ZN5flash44flash_bwd_dq_dk_dv_loop_seqk_parallel_kernelI23Flash_bwd_kernel_traitsILi192ELi64ELi64ELi8ELi4ELi2ELi2ELb0ELb0EN7cutlass10bfloat16_tE19Flash_kernel_traitsILi192ELi64ELi64ELi8ES3_EELb1ELb1ELb0ELb0ELb0ELb1ELb0EEEvNS_16Flash_bwd_paramsE:
        /* <DEDUP_REMOVED lines=21> */
[----:B------:R-:W-:Y:S02]  /*0150*/  LOP3.LUT R5, R2, 0xfffffff0, RZ, 0xc0, !PT ;  /* 0xfffffff002057812 */ /* 0x000fe400078ec0ff */
[----:B------:R-:W-:-:S02]  /*0160*/  LEA.HI R10, R3, R11, RZ, 0x3 ;  /* 0x0000000b030a7211 */ /* 0x000fc400078f18ff */
[----:B------:R-:W-:Y:S02]  /*0170*/  LEA.HI R2, R2, R4, RZ, 0x1 ;  /* 0x0000000402027211 */ /* 0x000fe400078f08ff */
[--C-:B------:R-:W-:Y:S02]  /*0180*/  SHF.R.S32.HI R6, RZ, 0x2, R0.reuse ;  /* 0x00000002ff067819 */ /* 0x100fe40000011400 */
[----:B------:R-:W-:Y:S02]  /*0190*/  SHF.R.S32.HI R7, RZ, 0x1f, R0 ;  /* 0x0000001fff077819 */ /* 0x000fe40000011400 */
[----:B------:R-:W-:Y:S02]  /*01a0*/  LOP3.LUT R0, R0, 0x7ffffffc, RZ, 0xc0, !PT ;  /* 0x7ffffffc00007812 */ /* 0x000fe400078ec0ff */
[----:B------:R-:W-:Y:S02]  /*01b0*/  LOP3.LUT R9, R8, 0xffffffe0, RZ, 0xc0, !PT ;  /* 0xffffffe008097812 */ /* 0x000fe400078ec0ff */
[-C--:B------:R-:W-:Y:S01]  /*01c0*/  LEA.HI R245, R3, R11.reuse, RZ, 0x7 ;  /* 0x0000000b03f57211 */ /* 0x080fe200078f38ff */
[----:B------:R-:W-:Y:S01]  /*01d0*/  IMAD.IADD R15, R11, 0x1, -R0 ;  /* 0x000000010b0f7824 */ /* 0x000fe200078e0a00 */
[----:B------:R-:W-:Y:S01]  /*01e0*/  LEA.HI R14, R3, R11, RZ, 0x6 ;  /* 0x0000000b030e7211 */ /* 0x000fe200078f30ff */
[C---:B------:R-:W-:Y:S01]  /*01f0*/  IMAD.IADD R17, R11.reuse, 0x1, -R9 ;  /* 0x000000010b117824 */ /* 0x040fe200078e0a09 */
[----:B------:R-:W-:Y:S01]  /*0200*/  LOP3.LUT R3, R10, 0xfffffff8, RZ, 0xc0, !PT ;  /* 0xfffffff80a037812 */ /* 0x000fe200078ec0ff */
[----:B------:R-:W-:Y:S01]  /*0210*/  IMAD.IADD R9, R11, 0x1, -R5 ;  /* 0x000000010b097824 */ /* 0x000fe200078e0a05 */
[----:B------:R-:W-:-:S02]  /*0220*/  SHF.R.S32.HI R233, RZ, 0x3, R10 ;  /* 0x00000003ffe97819 */ /* 0x000fc4000001140a */
[----:B------:R-:W-:Y:S01]  /*0230*/  LOP3.LUT R2, R2, 0xfffffffe, RZ, 0xc0, !PT ;  /* 0xfffffffe02027812 */ /* 0x000fe200078ec0ff */
[----:B------:R-:W-:Y:S01]  /*0240*/  IMAD.IADD R3, R11, 0x1, -R3 ;  /* 0x000000010b037824 */ /* 0x000fe200078e0a03 */
[----:B------:R-:W-:Y:S01]  /*0250*/  SHF.R.S32.HI R20, RZ, 0x5, R8 ;  /* 0x00000005ff147819 */ /* 0x000fe20000011408 */
[----:B------:R-:W-:Y:S01]  /*0260*/  IMAD.SHL.U32 R5, R233, 0x40, RZ ;  /* 0x00000040e9057824 */ /* 0x000fe200078e00ff */
[----:B------:R-:W-:Y:S01]  /*0270*/  LEA.HI R0, R7, R6, RZ, 0x3 ;  /* 0x0000000607007211 */ /* 0x000fe200078f18ff */
[----:B------:R-:W-:Y:S01]  /*0280*/  IMAD.IADD R12, R4, 0x1, -R2 ;  /* 0x00000001040c7824 */ /* 0x000fe200078e0a02 */
[----:B------:R-:W-:Y:S01]  /*0290*/  LEA.HI R4, R8, R20, RZ, 0x1 ;  /* 0x0000001408047211 */ /* 0x000fe200078f08ff */
[----:B------:R-:W-:Y:S01]  /*02a0*/  IMAD.SHL.U32 R18, R3, 0x8, RZ ;  /* 0x0000000803127824 */ /* 0x000fe200078e00ff */
[----:B------:R-:W-:Y:S01]  /*02b0*/  LOP3.LUT R2, R0, 0xfffffff8, RZ, 0xc0, !PT ;  /* 0xfffffff800027812 */ /* 0x000fe200078ec0ff */
[----:B------:R1:W-:Y:S01]  /*02c0*/  STL [R1+0x8], R17 ;  /* 0x0000081101007387 */ /* 0x0003e20000100800 */
[----:B------:R-:W-:-:S02]  /*02d0*/  LOP3.LUT R0, R5, 0x1c0, RZ, 0xc0, !PT ;  /* 0x000001c005007812 */ /* 0x000fc400078ec0ff */
[----:B------:R-:W-:Y:S01]  /*02e0*/  LOP3.LUT R4, R4, 0xfffffffe, RZ, 0xc0, !PT ;  /* 0xfffffffe04047812 */ /* 0x000fe200078ec0ff */
[----:B------:R-:W-:Y:S01]  /*02f0*/  IMAD.IADD R6, R6, 0x1, -R2 ;  /* 0x0000000106067824 */ /* 0x000fe200078e0a02 */
[----:B------:R-:W-:Y:S02]  /*0300*/  LOP3.LUT R5, R0, 0x38, R18, 0xf8, !PT ;  /* 0x0000003800057812 */ /* 0x000fe400078ef812 */
[----:B------:R-:W-:Y:S01]  /*0310*/  SHF.R.U32.HI R2, RZ, 0x3, R0 ;  /* 0x00000003ff027819 */ /* 0x000fe20000011600 */
[C---:B------:R-:W-:Y:S01]  /*0320*/  IMAD.SHL.U32 R0, R3.reuse, 0x40, RZ ;  /* 0x0000004003007824 */ /* 0x040fe200078e00ff */
[C---:B------:R-:W-:Y:S01]  /*0330*/  LOP3.LUT P4, RZ, R3.reuse, 0x2, RZ, 0xc0, !PT ;  /* 0x0000000203ff7812 */ /* 0x040fe2000788c0ff */
[----:B------:R-:W-:Y:S01]  /*0340*/  IMAD.IADD R181, R20, 0x1, -R4 ;  /* 0x0000000114b57824 */ /* 0x000fe200078e0a04 */
[----:B------:R-:W-:Y:S01]  /*0350*/  LOP3.LUT P3, RZ, R3, 0x4, RZ, 0xc0, !PT ;  /* 0x0000000403ff7812 */ /* 0x000fe2000786c0ff */
[----:B------:R-:W-:Y:S01]  /*0360*/  IMAD.SHL.U32 R4, R12, 0x200, RZ ;  /* 0x000002000c047824 */ /* 0x000fe200078e00ff */
[----:B------:R-:W-:-:S02]  /*0370*/  SHF.R.S32.HI R3, RZ, 0x1f, R9 ;  /* 0x0000001fff037819 */ /* 0x000fc40000011409 */
[----:B------:R-:W-:Y:S01]  /*0380*/  LOP3.LUT R11, R5, R2, RZ, 0x3c, !PT ;  /* 0x00000002050b7212 */ /* 0x000fe200078e3cff */
[----:B------:R-:W-:Y:S01]  /*0390*/  IMAD.SHL.U32 R2, R181, 0x10, RZ ;  /* 0x00000010b5027824 */ /* 0x000fe200078e00ff */
[----:B------:R-:W-:Y:S02]  /*03a0*/  LOP3.LUT R0, R0, 0x1c0, RZ, 0xc0, !PT ;  /* 0x000001c000007812 */ /* 0x000fe400078ec0ff */
[----:B------:R-:W-:Y:S02]  /*03b0*/  LEA.HI R13, R3, R9, RZ, 0x3 ;  /* 0x00000009030d7211 */ /* 0x000fe400078f18ff */
[C---:B------:R-:W-:Y:S02]  /*03c0*/  LOP3.LUT R171, R0.reuse, 0x8, R10, 0xf8, !PT ;  /* 0x0000000800ab7812 */ /* 0x040fe400078ef80a */
[----:B------:R-:W-:Y:S02]  /*03d0*/  LOP3.LUT R7, R0, 0x10, R2, 0xf8, !PT ;  /* 0x0000001000077812 */ /* 0x000fe400078ef802 */
[----:B------:R-:W-:-:S02]  /*03e0*/  SHF.R.U32.HI R174, RZ, 0x3, R0 ;  /* 0x00000003ffae7819 */ /* 0x000fc40000011600 */
[----:B------:R-:W-:Y:S02]  /*03f0*/  SHF.R.S32.HI R245, RZ, 0x7, R245 ;  /* 0x00000007fff57819 */ /* 0x000fe400000114f5 */
[----:B------:R-:W-:Y:S02]  /*0400*/  LOP3.LUT R3, R13, 0xfffffff8, RZ, 0xc0, !PT ;  /* 0xfffffff80d037812 */ /* 0x000fe400078ec0ff */
[----:B------:R-:W-:Y:S01]  /*0410*/  LOP3.LUT R0, R6, 0x1, RZ, 0xc0, !PT ;  /* 0x0000000106007812 */ /* 0x000fe200078ec0ff */
[----:B------:R-:W-:Y:S01]  /*0420*/  IMAD R2, R245, 0x800, R4 ;  /* 0x00000800f5027824 */ /* 0x000fe200078e0204 */
[----:B------:R-:W-:Y:S01]  /*0430*/  LOP3.LUT R171, R171, R174, RZ, 0x3c, !PT ;  /* 0x000000aeabab7212 */ /* 0x000fe200078e3cff */
[----:B------:R-:W-:Y:S01]  /*0440*/  IMAD.IADD R21, R9, 0x1, -R3 ;  /* 0x0000000109157824 */ /* 0x000fe200078e0a03 */
[----:B------:R-:W-:Y:S01]  /*0450*/  ISETP.NE.U32.AND P0, PT, R0, 0x1, PT ;  /* 0x000000010000780c */ /* 0x000fe20003f05070 */
[----:B------:R-:W-:Y:S01]  /*0460*/  IMAD.SHL.U32 R3, R6, 0x40, RZ ;  /* 0x0000004006037824 */ /* 0x000fe200078e00ff */
[----:B------:R-:W-:Y:S01]  /*0470*/  SHF.R.S32.HI R0, RZ, 0x6, R14 ;  /* 0x00000006ff007819 */ /* 0x000fe2000001140e */
[----:B------:R-:W-:Y:S01]  /*0480*/  IMAD.IADD R171, R2, 0x1, R171 ;  /* 0x0000000102ab7824 */ /* 0x000fe200078e02ab */
[----:B------:R-:W-:Y:S01]  /*0490*/  LOP3.LUT R7, R7, 0x8, R10, 0xf8, !PT ;  /* 0x0000000807077812 */ /* 0x000fe200078ef80a */
[----:B------:R-:W-:Y:S01]  /*04a0*/  IMAD.SHL.U32 R22, R245, 0x20, RZ ;  /* 0x00000020f5167824 */ /* 0x000fe200078e00ff */
[----:B------:R-:W-:Y:S01]  /*04b0*/  SHF.R.S32.HI R5, RZ, 0x1f, R8 ;  /* 0x0000001fff057819 */ /* 0x000fe20000011408 */
[----:B------:R-:W-:Y:S01]  /*04c0*/  IMAD R16, R0, 0x200, R11 ;  /* 0x0000020000107824 */ /* 0x000fe200078e020b */
[----:B------:R-:W-:Y:S01]  /*04d0*/  LOP3.LUT R174, R4, R7, R174, 0xf6, !PT ;  /* 0x0000000704ae7212 */ /* 0x000fe200078ef6ae */
[----:B------:R-:W-:Y:S01]  /*04e0*/  IMAD.SHL.U32 R2, R0, 0x8, RZ ;  /* 0x0000000800027824 */ /* 0x000fe200078e00ff */
[----:B------:R-:W-:Y:S01]  /*04f0*/  LOP3.LUT R0, R3, 0x1c0, RZ, 0xc0, !PT ;  /* 0x000001c003007812 */ /* 0x000fe200078ec0ff */
[----:B------:R-:W-:Y:S01]  /*0500*/  IMAD.SHL.U32 R4, R12, 0x20, RZ ;  /* 0x000000200c047824 */ /* 0x000fe200078e00ff */
[----:B------:R-:W-:Y:S01]  /*0510*/  LEA.HI R5, R5, R20, RZ, 0x2 ;  /* 0x0000001405057211 */ /* 0x000fe200078f10ff */
[----:B------:R-:W-:Y:S01]  /*0520*/  IMAD.SHL.U32 R7, R15, 0x2, RZ ;  /* 0x000000020f077824 */ /* 0x000fe200078e00ff */
[----:B------:R-:W-:Y:S01]  /*0530*/  LOP3.LUT R2, R2, 0x18, RZ, 0xc0, !PT ;  /* 0x0000001802027812 */ /* 0x000fe200078ec0ff */
[----:B------:R1:W-:Y:S01]  /*0540*/  STL [R1+0x10], R21 ;  /* 0x0000101501007387 */ /* 0x0003e20000100800 */
[----:B------:R-:W-:Y:S01]  /*0550*/  SHF.R.U32.HI R3, RZ, 0x3, R0 ;  /* 0x00000003ff037819 */ /* 0x000fe20000011600 */
[----:B------:R-:W-:Y:S01]  /*0560*/  IMAD.SHL.U32 R172, R171, 0x2, RZ ;  /* 0x00000002abac7824 */ /* 0x000fe200078e00ff */
[----:B------:R-:W-:Y:S01]  /*0570*/  LOP3.LUT R5, R5, 0xfffffffc, RZ, 0xc0, !PT ;  /* 0xfffffffc05057812 */ /* 0x000fe200078ec0ff */
[----:B------:R1:W-:Y:S01]  /*0580*/  STL [R1+0xc], R16 ;  /* 0x00000c1001007387 */ /* 0x0003e20000100800 */
[----:B------:R-:W-:Y:S01]  /*0590*/  LOP3.LUT R8, R2, 0x20, R4, 0xf8, !PT ;  /* 0x0000002002087812 */ /* 0x000fe200078ef804 */
[----:B------:R-:W-:Y:S01]  /*05a0*/  IMAD.SHL.U32 R4, R13, 0x40, RZ ;  /* 0x000000400d047824 */ /* 0x000fe200078e00ff */
[----:B------:R-:W-:Y:S01]  /*05b0*/  LOP3.LUT R9, R3, R0, R2, 0x1e, !PT ;  /* 0x0000000003097212 */ /* 0x000fe200078e1e02 */
[----:B------:R-:W-:Y:S01]  /*05c0*/  IMAD.SHL.U32 R2, R21, 0x40, RZ ;  /* 0x0000004015027824 */ /* 0x000fe200078e00ff */
[----:B------:R-:W-:Y:S01]  /*05d0*/  LOP3.LUT R0, R0, 0x20, R22, 0xf8, !PT ;  /* 0x0000002000007812 */ /* 0x000fe200078ef816 */
[----:B------:R-:W-:Y:S01]  /*05e0*/  IMAD.IADD R246, R20, 0x1, -R5 ;  /* 0x0000000114f67824 */ /* 0x000fe200078e0a05 */
[----:B------:R-:W-:Y:S01]  /*05f0*/  R2P PR, R6, 0x6 ;  /* 0x0000000606007804 */ /* 0x000fe20000000000 */
[----:B------:R-:W-:Y:S01]  /*0600*/  IMAD.SHL.U32 R5, R12, 0x8, RZ ;  /* 0x000000080c057824 */ /* 0x000fe200078e00ff */
[----:B------:R-:W-:Y:S01]  /*0610*/  LOP3.LUT R2, R2, 0x1c0, RZ, 0xc0, !PT ;  /* 0x000001c002027812 */ /* 0x000fe200078ec0ff */
[----:B------:R-:W-:Y:S01]  /*0620*/  IMAD.SHL.U32 R196, R16, 0x2, RZ ;  /* 0x0000000210c47824 */ /* 0x000fe200078e00ff */
[----:B------:R-:W-:Y:S01]  /*0630*/  LOP3.LUT R6, R0, R3, RZ, 0x3c, !PT ;  /* 0x0000000300067212 */ /* 0x000fe200078e3cff */
[----:B------:R-:W-:Y:S01]  /*0640*/  IMAD R0, R246, 0x400, R7 ;  /* 0x00000400f6007824 */ /* 0x000fe200078e0207 */
[----:B------:R-:W-:-:S02]  /*0650*/  SHF.R.S32.HI R19, RZ, 0x1f, R18 ;  /* 0x0000001fff137819 */ /* 0x000fc40000011412 */
[----:B------:R-:W-:Y:S01]  /*0660*/  SHF.R.U32.HI R3, RZ, 0x3, R2 ;  /* 0x00000003ff037819 */ /* 0x000fe20000011602 */
[----:B------:R-:W-:Y:S01]  /*0670*/  IMAD.IADD R6, R0, 0x1, R6 ;  /* 0x0000000100067824 */ /* 0x000fe200078e0206 */
[----:B------:R-:W-:Y:S01]  /*0680*/  LOP3.LUT R5, R2, 0x8, R5, 0xf8, !PT ;  /* 0x0000000802057812 */ /* 0x000fe200078ef805 */
[----:B------:R1:W-:Y:S01]  /*0690*/  STL.64 [R1], R18 ;  /* 0x0000001201007387 */ /* 0x0003e20000100a00 */
        /* <DEDUP_REMOVED lines=27> */
[----:B------:R-:W-:Y:S01]  /*0850*/  SHF.R.S32.HI R2, RZ, 0x1f, R233 ;  /* 0x0000001fff027819 */ /* 0x000fe200000114e9 */
[----:B------:R-:W-:Y:S01]  /*0860*/  IMAD.SHL.U32 R174, R174, 0x2, RZ ;  /* 0x00000002aeae7824 */ /* 0x000fe200078e00ff */
[----:B------:R-:W-:Y:S01]  /*0870*/  LEA R181, R181, 0x1e000, 0x1 ;  /* 0x0001e000b5b57811 */ /* 0x000fe200078e08ff */
[----:B------:R-:W-:Y:S01]  /*0880*/  IMAD.IADD R206, R206, 0x1, R205 ;  /* 0x00000001cece7824 */ /* 0x000fe200078e02cd */
[----:B-1----:R-:W-:-:S02]  /*0890*/  @P2 IADD3 R236, R235, -0x40, RZ ;  /* 0xffffffc0ebec2810 */ /* 0x002fc40007ffe0ff */
.L_x_648:
[----:B-1----:R-:W1:Y:S01]  /*08a0*/  S2R R32, SR_CTAID.Y ;  /* 0x0000000000207919 */ /* 0x002e620000002600 */
[----:B------:R-:W2:Y:S01]  /*08b0*/  LDC.U8 R0, c[0x0][0x312] ;  /* 0x0000c480ff007b82 */ /* 0x000ea20000000000 */
[----:B------:R-:W-:-:S02]  /*08c0*/  ISETP.NE.U32.AND P4, PT, RZ, c[0x0][0x240], PT ;  /* 0x00009000ff007a0c */ /* 0x000fc40003f85070 */
[----:B------:R-:W3:Y:S01]  /*08d0*/  S2R R2, SR_CTAID.Y ;  /* 0x0000000000027919 */ /* 0x000ee20000002600 */
        /* <DEDUP_REMOVED lines=31> */
.L_x_620:
        /* <DEDUP_REMOVED lines=45> */
.L_x_622:
        /* <DEDUP_REMOVED lines=15> */
.L_x_623:
[----:B------:R-:W-:Y:S01]  /*0e90*/  IABS R10, c[0x0][0x1c8] ;  /* 0x00007200000a7a13 */ /* 0x000fe20000000000 */
[----:B------:R-:W1:Y:S01]  /*0ea0*/  S2R R33, SR_CTAID.Z ;  /* 0x0000000000217919 */ /* 0x000e620000002700 */
[----:B------:R-:W2:Y:S01]  /*0eb0*/  LDC.U8 R17, c[0x0][0x328] ;  /* 0x0000ca00ff117b82 */ /* 0x000ea20000000000 */
[----:B------:R-:W-:Y:S01]  /*0ec0*/  IMAD.MOV.U32 R13, RZ, RZ, c[0x0][0x224] ;  /* 0x00008900ff0d7624 */ /* 0x000fe200078e00ff */
[----:B------:R-:W3:Y:S01]  /*0ed0*/  I2F.RP R2, R10 ;  /* 0x0000000a00027306 */ /* 0x000ee20000209400 */
[----:B------:R-:W-:-:S03]  /*0ee0*/  @P1 IMAD.WIDE.U32 R4, R0, c[0x0][0x370], RZ ;  /* 0x0000dc0000041a25 */ /* 0x000fc600078e00ff */
[----:B------:R-:W-:Y:S01]  /*0ef0*/  SHF.R.S32.HI R13, RZ, 0x1f, R13 ;  /* 0x0000001fff0d7819 */ /* 0x000fe2000001140d */
[----:B------:R-:W-:Y:S01]  /*0f00*/  @P1 IMAD R12, R0, c[0x0][0x374], R5 ;  /* 0x0000dd00000c1a24 */ /* 0x000fe200078e0205 */
[----:B------:R-:W-:Y:S01]  /*0f10*/  @P1 MOV R11, R4 ;  /* 0x00000004000b1202 */ /* 0x000fe20000000f00 */
[C---:B------:R-:W-:Y:S01]  /*0f20*/  @!P1 IMAD.WIDE.U32 R4, R32.reuse, c[0x0][0x368], RZ ;  /* 0x0000da0020049a25 */ /* 0x040fe200078e00ff */
[----:B------:R-:W4:Y:S03]  /*0f30*/  LDC.U8 R19, c[0x0][0x3d0] ;  /* 0x0000f400ff137b82 */ /* 0x000f260000000000 */
[----:B------:R-:W-:Y:S02]  /*0f40*/  IMAD.MOV.U32 R28, RZ, RZ, c[0x0][0x22c] ;  /* 0x00008b00ff1c7624 */ /* 0x000fe400078e00ff */
        /* <DEDUP_REMOVED lines=44> */
[----:B------:R-:W-:-:S03]  /*1210*/  IMAD.WIDE.U32 R6, R20, R6, RZ ;  /* 0x0000000614067225 */ /* 0x000fc600078e00ff */
[----:B------:R-:W-:Y:S01]  /*1220*/  @P1 IADD3 R14, R5, R3, RZ ;  /* 0x00000003050e1210 */ /* 0x000fe20007ffe0ff */
[----:B------:R-:W-:Y:S01]  /*1230*/  IMAD R8, R20, R8, R10 ;  /* 0x0000000814087224 */ /* 0x000fe200078e020a */
[----:B------:R-:W-:Y:S01]  /*1240*/  @P6 IADD3 R2, R2, 0x1, RZ ;  /* 0x0000000102026810 */ /* 0x000fe20007ffe0ff */
[----:B------:R-:W-:Y:S01]  /*1250*/  @P2 IMAD R4, R32, c[0x0][0x214], RZ ;  /* 0x0000850020042a24 */ /* 0x000fe200078e02ff */
[----:B----4-:R-:W-:Y:S01]  /*1260*/  ISETP.NE.AND P6, PT, R19, RZ, PT ;  /* 0x000000ff1300720c */ /* 0x010fe20003fc5270 */
[C---:B-1----:R-:W-:Y:S01]  /*1270*/  IMAD.WIDE.U32 R20, R13.reuse, c[0x0][0x3d8], RZ ;  /* 0x0000f6000d147a25 */ /* 0x042fe200078e00ff */
[----:B------:R-:W-:Y:S02]  /*1280*/  SHF.R.S32.HI R19, RZ, 0x1f, R18 ;  /* 0x0000001fff137819 */ /* 0x000fe40000011412 */
[----:B------:R-:W-:Y:S01]  /*1290*/  @P2 SEL R4, R4, R0, !P1 ;  /* 0x0000000004042207 */ /* 0x000fe20004800000 */
[----:B------:R-:W-:Y:S01]  /*12a0*/  IMAD.MOV.U32 R10, RZ, RZ, R2 ;  /* 0x000000ffff0a7224 */ /* 0x000fe200078e0002 */
[----:B------:R-:W-:Y:S01]  /*12b0*/  SEL R20, R20, RZ, P6 ;  /* 0x000000ff14147207 */ /* 0x000fe20003000000 */
[----:B------:R-:W-:Y:S01]  /*12c0*/  IMAD R3, R13, c[0x0][0x3dc], R21 ;  /* 0x0000f7000d037a24 */ /* 0x000fe200078e0215 */
[----:B------:R-:W-:Y:S01]  /*12d0*/  IADD3 R8, R7, R8, RZ ;  /* 0x0000000807087210 */ /* 0x000fe20007ffe0ff */
        /* <DEDUP_REMOVED lines=17> */
.L_x_624:
[----:B------:R-:W-:-:S04]  /*13f0*/  IMAD R0, R32, c[0x0][0x1c0], R33 ;  /* 0x0000700020007a24 */ /* 0x000fc800078e0221 */
[----:B------:R-:W-:Y:S02]  /*1400*/  IMAD R0, R0, c[0x0][0x224], RZ ;  /* 0x0000890000007a24 */ /* 0x000fe400078e02ff */
.L_x_625:
[----:B------:R-:W2:Y:S04]  /*1410*/  LDL.64 R36, [R1] ;  /* 0x0000000001247983 */ /* 0x000ea80000100a00 */
[----:B------:R-:W3:Y:S01]  /*1420*/  LDL R31, [R1+0x8] ;  /* 0x00000800011f7983 */ /* 0x000ee20000100800 */
[----:B------:R-:W-:Y:S01]  /*1430*/  IMAD R28, R28, c[0x0][0x1c0], RZ ;  /* 0x000070001c1c7a24 */ /* 0x000fe200078e02ff */
[----:B------:R-:W-:Y:S01]  /*1440*/  SHF.R.S32.HI R34, RZ, 0x1f, R233 ;  /* 0x0000001fff227819 */ /* 0x000fe200000114e9 */
[C---:B------:R-:W-:Y:S01]  /*1450*/  IMAD.IADD R5, R9.reuse, 0x1, R0 ;  /* 0x0000000109057824 */ /* 0x040fe200078e0200 */
[----:B------:R-:W1:Y:S01]  /*1460*/  S2R R38, SR_TID.X ;  /* 0x0000000000267919 */ /* 0x000e620000002100 */
[----:B------:R-:W-:Y:S01]  /*1470*/  IMAD R0, R16, c[0x0][0x370], RZ ;  /* 0x0000dc0010007a24 */ /* 0x000fe200078e02ff */
[----:B------:R-:W-:Y:S01]  /*1480*/  BSSY B1, `(.L_x_621) ;  /* 0x0000690000017945 */ /* 0x000fe20003800000 */
[----:B------:R-:W-:Y:S01]  /*1490*/  IMAD.IADD R198, R9, 0x1, R4 ;  /* 0x0000000109c67824 */ /* 0x000fe200078e0204 */
[----:B------:R-:W4:Y:S01]  /*14a0*/  S2R R39, SR_TID.X ;  /* 0x0000000000277919 */ /* 0x000f220000002100 */
[----:B------:R-:W-:Y:S01]  /*14b0*/  IADD3 R4, P3, R233, R9, RZ ;  /* 0x00000009e9047210 */ /* 0x000fe20007f7e0ff */
[----:B------:R-:W-:Y:S01]  /*14c0*/  IMAD.MOV.U32 R199, RZ, RZ, 0x4 ;  /* 0x00000004ffc77424 */ /* 0x000fe200078e00ff */
[----:B-1----:R-:W-:-:S04]  /*14d0*/  SHF.R.S32.HI R38, RZ, 0x1f, R38 ;  /* 0x0000001fff267819 */ /* 0x002fc80000011426 */
[----:B----4-:R-:W-:-:S04]  /*14e0*/  LEA.HI R38, R38, R39, RZ, 0x5 ;  /* 0x0000002726267211 */ /* 0x010fc800078f28ff */
[----:B------:R-:W-:Y:S02]  /*14f0*/  SHF.R.S32.HI R38, RZ, 0x5, R38 ;  /* 0x00000005ff267819 */ /* 0x000fe40000011426 */
[----:B--2---:R-:W-:Y:S01]  /*1500*/  IADD3 R2, P1, R36, R11, RZ ;  /* 0x0000000b24027210 */ /* 0x004fe20007f3e0ff */
[----:B------:R-:W-:-:S04]  /*1510*/  IMAD.SHL.U32 R11, R28, 0x40, RZ ;  /* 0x000000401c0b7824 */ /* 0x000fc800078e00ff */
[----:B------:R-:W-:Y:S01]  /*1520*/  IMAD.X R3, R37, 0x1, R12, P1 ;  /* 0x0000000125037824 */ /* 0x000fe200008e060c */
[----:B------:R-:W-:Y:S01]  /*1530*/  IADD3 R7, P2, P1, R6, R11, R13 ;  /* 0x0000000b06077210 */ /* 0x000fe2000795e00d */
[C---:B------:R-:W-:Y:S01]  /*1540*/  IMAD R6, R9.reuse, c[0x0][0x374], R0 ;  /* 0x0000dd0009067a24 */ /* 0x040fe200078e0200 */
[----:B------:R-:W-:Y:S01]  /*1550*/  SHF.R.S32.HI R0, RZ, 0x1f, R11 ;  /* 0x0000001fff007819 */ /* 0x000fe2000001140b */
[----:B------:R-:W-:-:S03]  /*1560*/  IMAD.WIDE.U32 R2, R9, c[0x0][0x370], R2 ;  /* 0x0000dc0009027a25 */ /* 0x000fc600078e0002 */
[----:B------:R-:W-:Y:S01]  /*1570*/  IADD3.X R9, R8, R0, R30, P2, P1 ;  /* 0x0000000008097210 */ /* 0x000fe200017e241e */
[----:B------:R-:W-:Y:S01]  /*1580*/  IMAD.WIDE R12, R5, R199, c[0x0][0x3c8] ;  /* 0x0000f200050c7625 */ /* 0x000fe200078e02c7 */
[----:B------:R-:W-:Y:S02]  /*1590*/  IADD3 R0, -R200, R234, R18 ;  /* 0x000000eac8007210 */ /* 0x000fe40007ffe112 */
[----:B------:R-:W-:Y:S01]  /*15a0*/  IADD3 R3, R3, R6, RZ ;  /* 0x0000000603037210 */ /* 0x000fe20007ffe0ff */
[----:B------:R-:W-:Y:S01]  /*15b0*/  IMAD.X R5, R34, 0x1, R16, P3 ;  /* 0x0000000122057824 */ /* 0x000fe200018e0610 */
[----:B------:R-:W-:Y:S01]  /*15c0*/  IADD3 R6, R0, -c[0x0][0x2e8], RZ ;  /* 0x8000ba0000067a10 */ /* 0x000fe20007ffe0ff */
[----:B------:R-:W-:Y:S01]  /*15d0*/  IMAD.MOV.U32 R209, RZ, RZ, R12 ;  /* 0x000000ffffd17224 */ /* 0x000fe200078e000c */
[----:B------:R-:W-:Y:S01]  /*15e0*/  IADD3 R7, P2, P1, R20, R7, R17 ;  /* 0x0000000714077210 */ /* 0x000fe2000795e011 */
[----:B------:R-:W-:Y:S01]  /*15f0*/  IMAD R5, R5, c[0x0][0x190], RZ ;  /* 0x0000640005057a24 */ /* 0x000fe200078e02ff */
[----:B------:R-:W-:Y:S01]  /*1600*/  SHF.R.S32.HI R8, RZ, 0x1f, R6 ;  /* 0x0000001fff087819 */ /* 0x000fe20000011406 */
[----:B---3--:R-:W-:Y:S01]  /*1610*/  IMAD R0, R38, R28, R31 ;  /* 0x0000001c26007224 */ /* 0x008fe200078e021f */
[----:B------:R-:W-:Y:S01]  /*1620*/  IADD3.X R9, R15, R9, R14, P2, P1 ;  /* 0x000000090f097210 */ /* 0x000fe200017e240e */
[----:B------:R-:W-:Y:S01]  /*1630*/  IMAD R12, R4, c[0x0][0x194], R5 ;  /* 0x00006500040c7a24 */ /* 0x000fe200078e0205 */
[----:B------:R-:W-:Y:S01]  /*1640*/  LEA.HI R6, R8, R6, RZ, 0x6 ;  /* 0x0000000608067211 */ /* 0x000fe200078f30ff */
[----:B------:R-:W-:Y:S01]  /*1650*/  IMAD.WIDE.U32 R4, R4, c[0x0][0x190], R36 ;  /* 0x0000640004047a25 */ /* 0x000fe200078e0024 */
[----:B------:R-:W-:-:S02]  /*1660*/  IADD3 R7, P1, R0, R7, RZ ;  /* 0x0000000700077210 */ /* 0x000fc40007f3e0ff */
[----:B------:R-:W-:Y:S01]  /*1670*/  SHF.R.S32.HI R6, RZ, 0x6, R6 ;  /* 0x00000006ff067819 */ /* 0x000fe20000011406 */
[----:B------:R-:W-:Y:S01]  /*1680*/  IMAD R11, R29, c[0x0][0x378], RZ ;  /* 0x0000de001d0b7a24 */ /* 0x000fe200078e02ff */
[----:B------:R-:W-:Y:S01]  /*1690*/  IADD3 R4, P2, R27, R4, RZ ;  /* 0x000000041b047210 */ /* 0x000fe20007f5e0ff */
[C---:B------:R-:W-:Y:S01]  /*16a0*/  IMAD.WIDE.U32 R2, R33.reuse, c[0x0][0x378], R2 ;  /* 0x0000de0021027a25 */ /* 0x040fe200078e0002 */
[----:B------:R-:W-:Y:S02]  /*16b0*/  IMNMX R227, RZ, R6, !PT ;  /* 0x00000006ffe37217 */ /* 0x000fe40007800200 */
[----:B------:R-:W-:Y:S01]  /*16c0*/  IADD3.X R5, R22, R5, R12, P2, !PT ;  /* 0x0000000516057210 */ /* 0x000fe200017fe40c */
[----:B------:R-:W-:Y:S01]  /*16d0*/  IMAD R11, R33, c[0x0][0x37c], R11 ;  /* 0x0000df00210b7a24 */ /* 0x000fe200078e020b */
[----:B------:R-:W-:Y:S01]  /*16e0*/  ISETP.GT.AND P4, PT, R191, R227, PT ;  /* 0x000000e3bf00720c */ /* 0x000fe20003f84270 */
[----:B------:R-:W-:Y:S01]  /*16f0*/  IMAD R8, R29, c[0x0][0x1a8], RZ ;  /* 0x00006a001d087a24 */ /* 0x000fe200078e02ff */
[----:B------:R-:W-:Y:S01]  /*1700*/  LEA.HI.X.SX32 R9, R0, R9, 0x1, P1 ;  /* 0x0000000900097211 */ /* 0x000fe200008f0eff */
[----:B------:R-:W-:Y:S01]  /*1710*/  IMAD.IADD R3, R3, 0x1, R11 ;  /* 0x0000000103037824 */ /* 0x000fe200078e020b */
[----:B------:R-:W-:Y:S01]  /*1720*/  LEA R188, P1, R7, c[0x0][0x350], 0x2 ;  /* 0x0000d40007bc7a11 */ /* 0x000fe200078210ff */
[----:B------:R-:W-:Y:S01]  /*1730*/  IMAD R0, R34, c[0x0][0x370], RZ ;  /* 0x0000dc0022007a24 */ /* 0x000fe200078e02ff */
[----:B------:R-:W-:Y:S01]  /*1740*/  IADD3 R191, R191, -0x1, RZ ;  /* 0xffffffffbfbf7810 */ /* 0x000fe20007ffe0ff */
[----:B------:R-:W-:Y:S01]  /*1750*/  IMAD R8, R33, c[0x0][0x1ac], R8 ;  /* 0x00006b0021087a24 */ /* 0x000fe200078e0208 */
[----:B------:R-:W-:Y:S01]  /*1760*/  LEA.HI.X R189, R7, c[0x0][0x354], R9, 0x2, P1 ;  /* 0x0000d50007bd7a11 */ /* 0x000fe200008f1409 */
[----:B------:R-:W-:-:S04]  /*1770*/  IMAD.WIDE.U32 R4, R33, c[0x0][0x1a8], R4 ;  /* 0x00006a0021047a25 */ /* 0x000fc800078e0004 */
[----:B------:R-:W-:Y:S01]  /*1780*/  IMAD R0, R233, c[0x0][0x374], R0 ;  /* 0x0000dd00e9007a24 */ /* 0x000fe200078e0200 */
[----:B------:R-:W-:Y:S01]  /*1790*/  IADD3 R8, R5, R8, RZ ;  /* 0x0000000805087210 */ /* 0x000fe20007ffe0ff */
[----:B------:R-:W-:Y:S01]  /*17a0*/  IMAD.WIDE.U32 R2, R233, c[0x0][0x370], R2 ;  /* 0x0000dc00e9027a25 */ /* 0x000fe200078e0002 */
[----:B------:R-:W-:-:S03]  /*17b0*/  LEA R194, P3, R4, c[0x0][0x160], 0x1 ;  /* 0x0000580004c27a11 */ /* 0x000fc600078608ff */
[----:B------:R-:W-:Y:S01]  /*17c0*/  IMAD.IADD R0, R3, 0x1, R0 ;  /* 0x0000000103007824 */ /* 0x000fe200078e0200 */
[----:B------:R-:W-:Y:S01]  /*17d0*/  LEA R192, P2, R2, c[0x0][0x330], 0x1 ;  /* 0x0000cc0002c07a11 */ /* 0x000fe200078408ff */
[----:B------:R-:W-:Y:S01]  /*17e0*/  IMAD.MOV.U32 R208, RZ, RZ, R13 ;  /* 0x000000ffffd07224 */ /* 0x000fe200078e000d */
[----:B------:R-:W-:Y:S01]  /*17f0*/  LEA.HI.X R195, R4, c[0x0][0x164], R8, 0x1, P3 ;  /* 0x0000590004c37a11 */ /* 0x000fe200018f0c08 */
[----:B------:R-:W-:Y:S01]  /*1800*/  IMAD.WIDE R198, R198, R199, c[0x0][0x200] ;  /* 0x00008000c6c67625 */ /* 0x000fe200078e02c7 */
        /* <DEDUP_REMOVED lines=17> */
.L_x_627:
        /* <DEDUP_REMOVED lines=15> */
.L_x_628:
        /* <DEDUP_REMOVED lines=24> */
.L_x_630:
[----:B------:R-:W-:Y:S05]  /*1b90*/  BSYNC B0 ;  /* 0x0000000000007941 */ /* 0x000fea0003800000 */
.L_x_629:
        /* <DEDUP_REMOVED lines=16> */
.L_x_632:
[----:B------:R-:W-:Y:S05]  /*1ca0*/  BSYNC B0 ;  /* 0x0000000000007941 */ /* 0x000fea0003800000 */
.L_x_631:
        /* <DEDUP_REMOVED lines=22> */
.L_x_634:
[----:B------:R-:W-:Y:S05]  /*1e10*/  BSYNC B0 ;  /* 0x0000000000007941 */ /* 0x000fea0003800000 */
.L_x_633:
        /* <DEDUP_REMOVED lines=14> */
.L_x_626:
[----:B------:R-:W2:Y:S01]  /*1f00*/  LDL R22, [R1+0xc] ;  /* 0x00000c0001167983 */ /* 0x000ea20000100800 */
[----:B------:R-:W-:Y:S01]  /*1f10*/  IMAD R20, R191, -0x40, R234 ;  /* 0xffffffc0bf147824 */ /* 0x000fe200078e02ea */
[----:B------:R-:W-:Y:S01]  /*1f20*/  IADD3 R2, R233, 0x20, RZ ;  /* 0x00000020e9027810 */ /* 0x000fe20007ffe0ff */
[----:B------:R-:W-:-:S02]  /*1f30*/  IMAD R0, R228, -0x40, R200 ;  /* 0xffffffc0e4007824 */ /* 0x000fc400078e02c8 */
[----:B------:R-:W-:Y:S01]  /*1f40*/  IMAD.MOV.U32 R180, RZ, RZ, 0x40 ;  /* 0x00000040ffb47424 */ /* 0x000fe200078e00ff */
[----:B------:R-:W-:Y:S01]  /*1f50*/  ISETP.GE.AND P3, PT, R2, R20, PT ;  /* 0x000000140200720c */ /* 0x000fe20003f66270 */
[--C-:B------:R-:W-:Y:S01]  /*1f60*/  IMAD.WIDE.U32 R4, R18, c[0x0][0x1a0], R36.reuse ;  /* 0x0000680012047a25 */ /* 0x100fe200078e0024 */
[-C--:B------:R-:W-:Y:S02]  /*1f70*/  ISETP.GE.AND P1, PT, R2, R0.reuse, PT ;  /* 0x000000000200720c */ /* 0x080fe40003f26270 */
[----:B------:R-:W-:Y:S01]  /*1f80*/  ISETP.GE.AND P2, PT, R233, R0, PT ;  /* 0x00000000e900720c */ /* 0x000fe20003f46270 */
[----:B------:R-:W-:Y:S02]  /*1f90*/  IMAD R0, R19, c[0x0][0x198], RZ ;  /* 0x0000660013007a24 */ /* 0x000fe400078e02ff */
[----:B------:R-:W-:-:S04]  /*1fa0*/  IMAD.WIDE.U32 R2, R18, c[0x0][0x198], R36 ;  /* 0x0000660012027a25 */ /* 0x000fc800078e0024 */
[----:B------:R-:W-:Y:S01]  /*1fb0*/  IMAD R6, R19, c[0x0][0x1a0], RZ ;  /* 0x0000680013067a24 */ /* 0x000fe200078e02ff */
[----:B------:R-:W-:Y:S01]  /*1fc0*/  IADD3 R2, P4, R25, R2, RZ ;  /* 0x0000000219027210 */ /* 0x000fe20007f9e0ff */
[----:B------:R-:W-:Y:S01]  /*1fd0*/  IMAD R0, R18, c[0x0][0x19c], R0 ;  /* 0x0000670012007a24 */ /* 0x000fe200078e0200 */
[----:B------:R-:W-:Y:S01]  /*1fe0*/  IADD3 R4, P0, R23, R4, RZ ;  /* 0x0000000417047210 */ /* 0x000fe20007f1e0ff */
[----:B------:R-:W-:-:S04]  /*1ff0*/  IMAD.WIDE.U32 R12, R180, c[0x0][0x370], RZ ;  /* 0x0000dc00b40c7a25 */ /* 0x000fc800078e00ff */
[----:B------:R-:W-:Y:S02]  /*2000*/  IMAD R6, R18, c[0x0][0x1a4], R6 ;  /* 0x0000690012067a24 */ /* 0x000fe400078e0206 */
[----:B------:R-:W-:Y:S01]  /*2010*/  IMAD.WIDE.U32 R8, R180, c[0x0][0x190], RZ ;  /* 0x00006400b4087a25 */ /* 0x000fe200078e00ff */
[----:B------:R-:W-:Y:S02]  /*2020*/  @!P3 IADD3 R14, P5, R192, R12, RZ ;  /* 0x0000000cc00eb210 */ /* 0x000fe40007fbe0ff */
[----:B------:R-:W-:Y:S01]  /*2030*/  IADD3.X R3, R26, R3, R0, P4, !PT ;  /* 0x000000031a037210 */ /* 0x000fe200027fe400 */
[----:B------:R-:W-:Y:S01]  /*2040*/  IMAD R7, R180, c[0x0][0x374], RZ ;  /* 0x0000dd00b4077a24 */ /* 0x000fe200078e02ff */
[----:B------:R-:W-:Y:S01]  /*2050*/  IADD3.X R5, R24, R5, R6, P0, !PT ;  /* 0x0000000518057210 */ /* 0x000fe200007fe406 */
[----:B------:R-:W-:Y:S01]  /*2060*/  IMAD R11, R180, c[0x0][0x194], RZ ;  /* 0x00006500b40b7a24 */ /* 0x000fe200078e02ff */
[----:B------:R-:W-:Y:S01]  /*2070*/  @!P3 IADD3 R12, P0, R194, R8, RZ ;  /* 0x00000008c20cb210 */ /* 0x000fe20007f1e0ff */
[----:B------:R-:W-:Y:S01]  /*2080*/  IMAD R0, R21, c[0x0][0x1b0], RZ ;  /* 0x00006c0015007a24 */ /* 0x000fe200078e02ff */
[----:B------:R-:W-:Y:S01]  /*2090*/  @!P3 IADD3.X R15, R193, R13, R7, P5, !PT ;  /* 0x0000000dc10fb210 */ /* 0x000fe20002ffe407 */
[----:B------:R-:W-:Y:S01]  /*20a0*/  IMAD R6, R21, c[0x0][0x1b8], RZ ;  /* 0x00006e0015067a24 */ /* 0x000fe200078e02ff */
[----:B------:R-:W-:Y:S01]  /*20b0*/  @!P3 IADD3.X R13, R195, R9, R11, P0, !PT ;  /* 0x00000009c30db210 */ /* 0x000fe200007fe40b */
[C---:B------:R-:W-:Y:S01]  /*20c0*/  IMAD R7, R10.reuse, c[0x0][0x1b4], R0 ;  /* 0x00006d000a077a24 */ /* 0x040fe200078e0200 */
[----:B------:R-:W-:Y:S01]  /*20d0*/  @!P1 IADD3 R0, P0, R233, 0x20, RZ ;  /* 0x00000020e9009810 */ /* 0x000fe20007f1e0ff */
[C---:B------:R-:W-:Y:S01]  /*20e0*/  IMAD.WIDE.U32 R2, R10.reuse, c[0x0][0x1b0], R2 ;  /* 0x00006c000a027a25 */ /* 0x040fe200078e0002 */
[----:B------:R-:W-:Y:S01]  /*20f0*/  LEA.HI R8, R191, R191, RZ, 0x1 ;  /* 0x000000bfbf087211 */ /* 0x000fe200078f08ff */
[----:B------:R-:W3:Y:S02]  /*2100*/  LDL R21, [R1+0x10] ;  /* 0x0000100001157983 */ /* 0x000ee40000100800 */
[----:B------:R-:W-:-:S02]  /*2110*/  IMAD R9, R10, c[0x0][0x1bc], R6 ;  /* 0x00006f000a097a24 */ /* 0x000fc400078e0206 */
[----:B------:R-:W-:Y:S02]  /*2120*/  IMAD.IADD R3, R3, 0x1, R7 ;  /* 0x0000000103037824 */ /* 0x000fe400078e0207 */
[----:B------:R-:W-:Y:S02]  /*2130*/  @!P1 IMAD.X R6, RZ, RZ, R34, P0 ;  /* 0x000000ffff069224 */ /* 0x000fe400000e0622 */
[----:B------:R-:W-:Y:S01]  /*2140*/  IMAD.WIDE.U32 R10, R10, c[0x0][0x1b8], R4 ;  /* 0x00006e000a0a7a25 */ /* 0x000fe200078e0004 */
[----:B------:R-:W-:-:S03]  /*2150*/  @!P1 MOV R4, R2 ;  /* 0x0000000200049202 */ /* 0x000fc60000000f00 */
[----:B------:R-:W-:Y:S01]  /*2160*/  @!P2 IMAD R7, R34, c[0x0][0x198], RZ ;  /* 0x000066002207aa24 */ /* 0x000fe200078e02ff */
[----:B------:R-:W-:Y:S01]  /*2170*/  LOP3.LUT R8, R8, 0xfffffffe, RZ, 0xc0, !PT ;  /* 0xfffffffe08087812 */ /* 0x000fe200078ec0ff */
[----:B------:R-:W-:Y:S02]  /*2180*/  @!P1 IMAD.MOV.U32 R5, RZ, RZ, R3 ;  /* 0x000000ffff059224 */ /* 0x000fe400078e0003 */
[----:B------:R-:W-:Y:S02]  /*2190*/  @!P1 IMAD R6, R6, c[0x0][0x198], RZ ;  /* 0x0000660006069a24 */ /* 0x000fe400078e02ff */
[C---:B------:R-:W-:Y:S02]  /*21a0*/  @!P2 IMAD R7, R233.reuse, c[0x0][0x19c], R7 ;  /* 0x00006700e907aa24 */ /* 0x040fe400078e0207 */
[----:B------:R-:W-:-:S04]  /*21b0*/  @!P2 IMAD.WIDE.U32 R2, R233, c[0x0][0x198], R2 ;  /* 0x00006600e902aa25 */ /* 0x000fc800078e0002 */
[C---:B------:R-:W-:Y:S02]  /*21c0*/  @!P1 IMAD R17, R0.reuse, c[0x0][0x19c], R6 ;  /* 0x0000670000119a24 */ /* 0x040fe400078e0206 */
[----:B------:R-:W-:Y:S01]  /*21d0*/  @!P1 IMAD.WIDE.U32 R4, R0, c[0x0][0x198], R4 ;  /* 0x0000660000049a25 */ /* 0x000fe200078e0004 */
[----:B------:R-:W-:-:S03]  /*21e0*/  @!P1 IADD3 R0, P4, R233, 0x20, RZ ;  /* 0x00000020e9009810 */ /* 0x000fc60007f9e0ff */
[----:B------:R-:W-:Y:S01]  /*21f0*/  IMAD.IADD R16, R191, 0x1, -R8 ;  /* 0x00000001bf107824 */ /* 0x000fe200078e0a08 */
[C---:B------:R-:W-:Y:S01]  /*2200*/  @!P2 LEA R8, P0, R2.reuse, c[0x0][0x168], 0x1 ;  /* 0x00005a000208aa11 */ /* 0x040fe200078008ff */
[----:B------:R-:W-:Y:S01]  /*2210*/  @!P2 IMAD.IADD R7, R3, 0x1, R7 ;  /* 0x000000010307a824 */ /* 0x000fe200078e0207 */
[----:B------:R-:W-:Y:S01]  /*2220*/  @!P1 IADD3.X R6, RZ, R34, RZ, P4, !PT ;  /* 0x00000022ff069210 */ /* 0x000fe200027fe4ff */
[----:B------:R-:W-:Y:S01]  /*2230*/  IMAD.IADD R3, R11, 0x1, R9 ;  /* 0x000000010b037824 */ /* 0x000fe200078e0209 */
[----:B------:R-:W-:Y:S01]  /*2240*/  ISETP.GE.AND P4, PT, R233, R20, PT ;  /* 0x00000014e900720c */ /* 0x000fe20003f86270 */
[----:B------:R-:W-:Y:S01]  /*2250*/  @P6 BAR.SYNC.DEFER_BLOCKING 0x0 ;  /* 0x0000000000006b1d */ /* 0x000fe20000010000 */
[----:B------:R-:W-:Y:S01]  /*2260*/  @!P2 LEA.HI.X R9, R2, c[0x0][0x16c], R7, 0x1, P0 ;  /* 0x00005b000209aa11 */ /* 0x000fe200000f0c07 */
[----:B------:R-:W-:Y:S01]  /*2270*/  @!P1 IMAD.IADD R5, R5, 0x1, R17 ;  /* 0x0000000105059824 */ /* 0x000fe200078e0211 */
[----:B------:R-:W-:Y:S01]  /*2280*/  ISETP.NE.AND P0, PT, R16, 0x1, PT ;  /* 0x000000011000780c */ /* 0x000fe20003f05270 */
[----:B------:R-:W-:Y:S01]  /*2290*/  @!P1 IMAD R7, R6, c[0x0][0x1a0], RZ ;  /* 0x0000680006079a24 */ /* 0x000fe200078e02ff */
[----:B------:R-:W-:Y:S01]  /*22a0*/  @!P1 MOV R16, R10 ;  /* 0x0000000a00109202 */ /* 0x000fe20000000f00 */
[----:B------:R-:W-:-:S02]  /*22b0*/  @!P1 IMAD.MOV.U32 R17, RZ, RZ, R3 ;  /* 0x000000ffff119224 */ /* 0x000fc400078e0003 */
[C---:B------:R-:W-:Y:S02]  /*22c0*/  @!P1 IMAD R19, R0.reuse, c[0x0][0x1a4], R7 ;  /* 0x0000690000139a24 */ /* 0x040fe400078e0207 */
[----:B------:R-:W-:Y:S01]  /*22d0*/  @!P1 IMAD.WIDE.U32 R16, R0, c[0x0][0x1a0], R16 ;  /* 0x0000680000109a25 */ /* 0x000fe200078e0010 */
[----:B------:R-:W-:-:S03]  /*22e0*/  @!P1 LEA R6, P5, R4, c[0x0][0x168], 0x1 ;  /* 0x00005a0004069a11 */ /* 0x000fc600078a08ff */
[----:B------:R-:W-:Y:S01]  /*22f0*/  @!P2 IMAD.MOV.U32 R2, RZ, RZ, R10 ;  /* 0x000000ffff02a224 */ /* 0x000fe200078e000a */
[----:B------:R-:W-:Y:S01]  /*2300*/  @!P1 LEA.HI.X R7, R4, c[0x0][0x16c], R5, 0x1, P5 ;  /* 0x00005b0004079a11 */ /* 0x000fe200028f0c05 */
[----:B------:R-:W-:Y:S01]  /*2310*/  @!P2 IMAD R4, R34, c[0x0][0x1a0], RZ ;  /* 0x000068002204aa24 */ /* 0x000fe200078e02ff */
        /* <DEDUP_REMOVED lines=18> */
[----:B------:R-:W-:-:S02]  /*2440*/  @!P2 IMAD R4, R233, c[0x0][0x1a4], R4 ;  /* 0x00006900e904aa24 */ /* 0x000fc400078e0204 */
[----:B------:R-:W-:-:S04]  /*2450*/  @!P2 IMAD.WIDE.U32 R10, R233, c[0x0][0x1a0], R2 ;  /* 0x00006800e90aaa25 */ /* 0x000fc800078e0002 */
[----:B------:R-:W-:Y:S02]  /*2460*/  IMAD.MOV.U32 R230, RZ, RZ, c[0x0][0x308] ;  /* 0x0000c200ffe67624 */ /* 0x000fe400078e00ff */
[----:B------:R-:W-:Y:S01]  /*2470*/  IMAD.MOV.U32 R231, RZ, RZ, c[0x0][0x30c] ;  /* 0x0000c300ffe77624 */ /* 0x000fe200078e00ff */
[----:B--2---:R-:W-:-:S04]  /*2480*/  IADD3 R0, R22, 0x3000, RZ ;  /* 0x0000300016007810 */ /* 0x004fc80007ffe0ff */
[----:B------:R-:W-:-:S05]  /*2490*/  SEL R0, R0, R22, !P0 ;  /* 0x0000001600007207 */ /* 0x000fca0004000000 */
[----:B------:R-:W-:-:S05]  /*24a0*/  IMAD.SHL.U32 R190, R0, 0x2, RZ ;  /* 0x0000000200be7824 */ /* 0x000fca00078e00ff */
[----:B------:R1:W-:Y:S04]  /*24b0*/  @P4 STS [R190], RZ ;  /* 0x000000ffbe004388 */ /* 0x0003e80000000800 */
        /* <DEDUP_REMOVED lines=16> */
[----:B------:R1:W-:Y:S01]  /*25c0*/  @!P4 LDGSTS.E.BYPASS.LTC128B.128 [R190+0x4000], [R194.64+0x100] ;  /* 0x04000100c2becfae */ /* 0x0003e2000b901d46 */
[----:B------:R-:W-:-:S03]  /*25d0*/  @!P2 IMAD.IADD R0, R11, 0x1, R4 ;  /* 0x000000010b00a824 */ /* 0x000fc600078e0204 */
        /* <DEDUP_REMOVED lines=12> */
[----:B------:R-:W-:-:S03]  /*26a0*/  @!P2 LEA R4, P6, R10, c[0x0][0x170], 0x1 ;  /* 0x00005c000a04aa11 */ /* 0x000fc600078c08ff */
        /* <DEDUP_REMOVED lines=37> */
[----:B------:R-:W-:-:S03]  /*2900*/  ISETP.GE.AND P2, PT, R201, R20, PT ;  /* 0x00000014c900720c */ /* 0x000fc60003f46270 */
[----:B----4-:R4:W2:Y:S04]  /*2910*/  LDG.E.64 R4, [R230.64+0x8] ;  /* 0x00000806e6047981 */ /* 0x0108a8000c1e1b00 */
[----:B----4-:R-:W4:Y:S01]  /*2920*/  LDG.E.64 R230, [R230.64] ;  /* 0x00000006e6e67981 */ /* 0x010f22000c1e1b00 */
[----:B------:R-:W-:Y:S02]  /*2930*/  @!P1 IADD3 R3, R17, R19, RZ ;  /* 0x0000001311039210 */ /* 0x000fe40007ffe0ff */
[----:B------:R-:W-:-:S04]  /*2940*/  @!P1 LEA R2, P5, R16, c[0x0][0x170], 0x1 ;  /* 0x00005c0010029a11 */ /* 0x000fc800078a08ff */
[----:B------:R-:W-:Y:S02]  /*2950*/  @!P1 LEA.HI.X R3, R16, c[0x0][0x174], R3, 0x1, P5 ;  /* 0x00005d0010039a11 */ /* 0x000fe400028f0c03 */
[----:B------:R-:W-:-:S03]  /*2960*/  IADD3 R0, R201, 0x8, RZ ;  /* 0x00000008c9007810 */ /* 0x000fc60007ffe0ff */
[----:B------:R-:W-:Y:S01]  /*2970*/  @!PT LDS RZ, [RZ] ;  /* 0x00000000fffff984 */ /* 0x000fe20000000800 */
[----:B------:R-:W-:Y:S01]  /*2980*/  @!PT LDS RZ, [RZ] ;  /* 0x00000000fffff984 */ /* 0x000fe20000000800 */
[----:B------:R-:W-:Y:S01]  /*2990*/  @!PT LDS RZ, [RZ] ;  /* 0x00000000fffff984 */ /* 0x000fe20000000800 */
[----:B------:R1:W-:Y:S04]  /*29a0*/  @!P1 LDGSTS.E.BYPASS.LTC128B.128 [R196+0x19000], [R2.64] ;  /* 0x1900000002c49fae */ /* 0x0003e8000b901d46 */
[----:B------:R1:W-:Y:S04]  /*29b0*/  @!P1 LDGSTS.E.BYPASS.LTC128B.128 [R196+0x1b000], [R2.64+0x80] ;  /* 0x1b00008002c49fae */ /* 0x0003e8000b901d46 */
[----:B------:R1:W-:Y:S01]  /*29c0*/  @!P1 LDGSTS.E.BYPASS.LTC128B.128 [R196+0x1d000], [R2.64+0x100] ;  /* 0x1d00010002c49fae */ /* 0x0003e2000b901d46 */
[----:B------:R-:W-:Y:S01]  /*29d0*/  ISETP.GE.AND P1, PT, R0, R20, PT ;  /* 0x000000140000720c */ /* 0x000fe20003f26270 */
[----:B------:R-:W-:Y:S01]  /*29e0*/  IMAD R0, R32, c[0x0][0x1c0], R33 ;  /* 0x0000700020007a24 */ /* 0x000fe200078e0221 */
[----:B------:R-:W-:Y:S01]  /*29f0*/  MOV R203, 0x7f800000 ;  /* 0x7f80000000cb7802 */ /* 0x000fe20000000f00 */
[----:B------:R-:W-:Y:S01]  /*2a00*/  IMAD.MOV.U32 R202, RZ, RZ, 0x7f800000 ;  /* 0x7f800000ffca7424 */ /* 0x000fe200078e00ff */
[----:B------:R-:W0:Y:S01]  /*2a10*/  LDGDEPBAR ;  /* 0x00000000000079af */ /* 0x000e220000000000 */
[----:B------:R-:W-:-:S02]  /*2a20*/  IMAD.SHL.U32 R0, R0, 0x20, RZ ;  /* 0x0000002000007824 */ /* 0x000fc400078e00ff */
[----:B-1----:R-:W-:-:S05]  /*2a30*/  IMAD.WIDE R2, R201, 0x4, R198 ;  /* 0x00000004c9027825 */ /* 0x002fca00078e02c6 */
[----:B------:R1:W5:Y:S04]  /*2a40*/  @!P2 LDG.E R202, [R2.64] ;  /* 0x0000000602caa981 */ /* 0x000368000c1e1900 */
[----:B------:R1:W5:Y:S02]  /*2a50*/  @!P1 LDG.E R203, [R2.64+0x20] ;  /* 0x0000200602cb9981 */ /* 0x000364000c1e1900 */
[----:B-1----:R-:W-:Y:S02]  /*2a60*/  SHF.R.S32.HI R2, RZ, 0x1f, R0 ;  /* 0x0000001fff027819 */ /* 0x002fe40000011400 */
[--C-:B------:R-:W-:Y:S01]  /*2a70*/  SHF.R.S32.HI R3, RZ, 0x1f, R31.reuse ;  /* 0x0000001fff037819 */ /* 0x100fe2000001141f */
[----:B------:R-:W-:Y:S02]  /*2a80*/  IMAD.MOV.U32 R185, RZ, RZ, 0x20 ;  /* 0x00000020ffb97424 */ /* 0x000fe400078e00ff */
[----:B------:R-:W-:Y:S01]  /*2a90*/  IMAD.SHL.U32 R176, R187, 0x2, RZ ;  /* 0x00000002bbb07824 */ /* 0x000fe200078e00ff */
        /* <DEDUP_REMOVED lines=47> */
[----:B--2---:R-:W-:-:S02]  /*2d90*/  IADD3 R210, P2, P1, R0, R4, R31 ;  /* 0x0000000400d27210 */ /* 0x004fc4000795e01f */
[----:B------:R-:W-:-:S04]  /*2da0*/  IADD3 R0, R186, 0x3000, RZ ;  /* 0x00003000ba007810 */ /* 0x000fc80007ffe0ff */
[----:B------:R-:W-:-:S05]  /*2db0*/  SEL R0, R0, R186, !P0 ;  /* 0x000000ba00007207 */ /* 0x000fca0004000000 */
[----:B------:R-:W-:Y:S01]  /*2dc0*/  IMAD.SHL.U32 R168, R0, 0x2, RZ ;  /* 0x0000000200a87824 */ /* 0x000fe200078e00ff */
[----:B------:R-:W-:-:S05]  /*2dd0*/  MOV R0, c[0x0][0x22c] ;  /* 0x00008b0000007a02 */ /* 0x000fca0000000f00 */
[----:B------:R-:W-:Y:S01]  /*2de0*/  IMAD R0, R0, c[0x0][0x1c0], RZ ;  /* 0x0000700000007a24 */ /* 0x000fe200078e02ff */
[----:B------:R-:W-:Y:S02]  /*2df0*/  IADD3.X R239, R2, R5, R3, P2, P1 ;  /* 0x0000000502ef7210 */ /* 0x000fe400017e2403 */
[----:B------:R-:W-:Y:S01]  /*2e00*/  IADD3 R2, R187, 0x3000, RZ ;  /* 0x00003000bb027810 */ /* 0x000fe20007ffe0ff */
[----:B------:R-:W-:Y:S01]  /*2e10*/  IMAD.SHL.U32 R229, R0, 0x10, RZ ;  /* 0x0000001000e57824 */ /* 0x000fe200078e00ff */
[----:B------:R-:W-:Y:S01]  /*2e20*/  IADD3 R3, R234, 0x40, R18 ;  /* 0x00000040ea037810 */ /* 0x000fe20007ffe012 */
[----:B------:R-:W-:Y:S01]  /*2e30*/  IMAD.SHL.U32 R197, R0, 0x8, RZ ;  /* 0x0000000800c57824 */ /* 0x000fe200078e00ff */
[----:B------:R-:W-:Y:S02]  /*2e40*/  SEL R2, R2, R187, !P0 ;  /* 0x000000bb02027207 */ /* 0x000fe40004000000 */
[C---:B------:R-:W-:Y:S02]  /*2e50*/  IADD3 R251, R229.reuse, 0x20, RZ ;  /* 0x00000020e5fb7810 */ /* 0x040fe40007ffe0ff */
[----:B------:R-:W-:-:S02]  /*2e60*/  IADD3 R248, R229, 0x80, RZ ;  /* 0x00000080e5f87810 */ /* 0x000fc40007ffe0ff */
[C---:B------:R-:W-:Y:S02]  /*2e70*/  IADD3 R250, R229.reuse, 0x40, RZ ;  /* 0x00000040e5fa7810 */ /* 0x040fe40007ffe0ff */
[C---:B------:R-:W-:Y:S02]  /*2e80*/  IADD3 R249, R229.reuse, 0x60, RZ ;  /* 0x00000060e5f97810 */ /* 0x040fe40007ffe0ff */
[----:B------:R-:W-:Y:S01]  /*2e90*/  IADD3 R247, R229, 0xa0, RZ ;  /* 0x000000a0e5f77810 */ /* 0x000fe20007ffe0ff */
[----:B------:R-:W-:Y:S01]  /*2ea0*/  IMAD.SHL.U32 R175, R2, 0x2, RZ ;  /* 0x0000000202af7824 */ /* 0x000fe200078e00ff */
[----:B------:R-:W-:Y:S01]  /*2eb0*/  IADD3 R237, R3, -R200, RZ ;  /* 0x800000c803ed7210 */ /* 0x000fe20007ffe0ff */
[C---:B------:R-:W-:Y:S01]  /*2ec0*/  IMAD.IADD R244, R197.reuse, 0x1, R251 ;  /* 0x00000001c5f47824 */ /* 0x040fe200078e02fb */
[C---:B------:R-:W-:Y:S01]  /*2ed0*/  IADD3 R242, R197.reuse, R249, RZ ;  /* 0x000000f9c5f27210 */ /* 0x040fe20007ffe0ff */
[C---:B------:R-:W-:Y:S01]  /*2ee0*/  IMAD.IADD R241, R197.reuse, 0x1, R248 ;  /* 0x00000001c5f17824 */ /* 0x040fe200078e02f8 */
[C---:B----4-:R-:W-:Y:S01]  /*2ef0*/  IADD3 R4, R230.reuse, -0x61c88647, RZ ;  /* 0x9e3779b9e6047810 */ /* 0x050fe20007ffe0ff */
[----:B------:R-:W-:Y:S01]  /*2f00*/  IMAD.IADD R243, R197, 0x1, R250 ;  /* 0x00000001c5f37824 */ /* 0x000fe200078e02fa */
[----:B------:R-:W-:Y:S01]  /*2f10*/  IADD3 R3, R231, -0x4498517b, RZ ;  /* 0xbb67ae85e7037810 */ /* 0x000fe20007ffe0ff */
[----:B------:R-:W-:Y:S01]  /*2f20*/  IMAD.IADD R240, R197, 0x1, R247 ;  /* 0x00000001c5f07824 */ /* 0x000fe200078e02f7 */
[----:B------:R-:W-:-:S02]  /*2f30*/  IADD3 R2, R230, 0x3c6ef372, RZ ;  /* 0x3c6ef372e6027810 */ /* 0x000fc40007ffe0ff */
[C---:B------:R-:W-:Y:S02]  /*2f40*/  IADD3 R4, R231.reuse, 0x76cf5d0a, RZ ;  /* 0x76cf5d0ae7047810 */ /* 0x040fe40007ffe0ff */
[C---:B------:R-:W-:Y:S02]  /*2f50*/  IADD3 R3, R230.reuse, -0x255992d5, RZ ;  /* 0xdaa66d2be6037810 */ /* 0x040fe40007ffe0ff */
[C---:B------:R-:W-:Y:S02]  /*2f60*/  IADD3 R2, R231.reuse, 0x32370b8f, RZ ;  /* 0x32370b8fe7027810 */ /* 0x040fe40007ffe0ff */
[C---:B------:R-:W-:Y:S02]  /*2f70*/  IADD3 R4, R230.reuse, 0x78dde6e4, RZ ;  /* 0x78dde6e4e6047810 */ /* 0x040fe40007ffe0ff */
[----:B------:R-:W-:Y:S02]  /*2f80*/  IADD3 R3, R231, -0x126145ec, RZ ;  /* 0xed9eba14e7037810 */ /* 0x000fe40007ffe0ff */
[----:B------:R-:W-:Y:S01]  /*2f90*/  IADD3 R2, R230, 0x1715609d, RZ ;  /* 0x1715609de6027810 */ /* 0x000fe20007ffe0ff */
[----:B------:R-:W-:Y:S01]  /*2fa0*/  IMAD.IADD R5, R197, 0x1, R243 ;  /* 0x00000001c5057824 */ /* 0x000fe200078e02f3 */
[----:B---3--:R-:W-:-:S02]  /*2fb0*/  R2P PR, R21, 0x6 ;  /* 0x0000000615007804 */ /* 0x008fc40000000000 */
[----:B------:R-:W-:Y:S01]  /*2fc0*/  IADD3 R4, R231, -0x56f99767, RZ ;  /* 0xa9066899e7047810 */ /* 0x000fe20007ffe0ff */
[----:B------:R-:W-:Y:S01]  /*2fd0*/  IMAD.IADD R4, R197, 0x1, R242 ;  /* 0x00000001c5047824 */ /* 0x000fe200078e02f2 */
[----:B------:R-:W-:Y:S02]  /*2fe0*/  IADD3 R3, R230, -0x4ab325aa, RZ ;  /* 0xb54cda56e6037810 */ /* 0x000fe40007ffe0ff */
[----:B------:R-:W-:Y:S01]  /*2ff0*/  IADD3 R2, R231, 0x646e171e, RZ ;  /* 0x646e171ee7027810 */ /* 0x000fe20007ffe0ff */
[C---:B------:R-:W-:Y:S01]  /*3000*/  IMAD.IADD R2, R197.reuse, 0x1, R240 ;  /* 0x00000001c5027824 */ /* 0x040fe200078e02f0 */
[C---:B------:R-:W-:Y:S02]  /*3010*/  IADD3 R6, R197.reuse, R244, RZ ;  /* 0x000000f4c5067210 */ /* 0x040fe40007ffe0ff */
[C---:B------:R-:W-:Y:S01]  /*3020*/  IADD3 R3, R197.reuse, R241, RZ ;  /* 0x000000f1c5037210 */ /* 0x040fe20007ffe0ff */
[----:B------:R-:W-:Y:S01]  /*3030*/  IMAD.IADD R217, R197, 0x1, R4 ;  /* 0x00000001c5d97824 */ /* 0x000fe200078e0204 */
[----:B------:R-:W-:Y:S01]  /*3040*/  SEL R185, R185, 0xffffffe0, !P1 ;  /* 0xffffffe0b9b97807 */ /* 0x000fe20004800000 */
[C---:B------:R-:W-:Y:S01]  /*3050*/  IMAD.IADD R221, R197.reuse, 0x1, R6 ;  /* 0x00000001c5dd7824 */ /* 0x040fe200078e0206 */
[C---:B------:R-:W-:Y:S01]  /*3060*/  IADD3 R219, R197.reuse, R5, RZ ;  /* 0x00000005c5db7210 */ /* 0x040fe20007ffe0ff */
[C---:B------:R-:W-:Y:S01]  /*3070*/  IMAD.IADD R215, R197.reuse, 0x1, R3 ;  /* 0x00000001c5d77824 */ /* 0x040fe200078e0203 */
[----:B------:R-:W-:Y:S01]  /*3080*/  IADD3 R213, R197, R2, RZ ;  /* 0x00000002c5d57210 */ /* 0x000fe20007ffe0ff */
[----:B------:R-:W-:Y:S01]  /*3090*/  IMAD.IADD R182, R181, 0x1, R185 ;  /* 0x00000001b5b67824 */ /* 0x000fe200078e02b9 */
[----:B------:R-:W-:Y:S01]  /*30a0*/  SEL R180, R180, 0xffffffc0, !P2 ;  /* 0xffffffc0b4b47807 */ /* 0x000fe20005000000 */
[----:B------:R-:W-:Y:S01]  /*30b0*/  IMAD.IADD R177, R185, 0x1, R176 ;  /* 0x00000001b9b17824 */ /* 0x000fe200078e02b0 */
[C---:B------:R-:W-:Y:S01]  /*30c0*/  IADD3 R216, R197.reuse, R217, RZ ;  /* 0x000000d9c5d87210 */ /* 0x040fe20007ffe0ff */
[----:B------:R-:W-:-:S02]  /*30d0*/  IMAD.IADD R220, R197, 0x1, R221 ;  /* 0x00000001c5dc7824 */ /* 0x000fc400078e02dd */
[C---:B------:R-:W-:Y:S02]  /*30e0*/  IMAD.IADD R214, R197.reuse, 0x1, R215 ;  /* 0x00000001c5d67824 */ /* 0x040fe400078e02d7 */
[C---:B------:R-:W-:Y:S02]  /*30f0*/  IMAD.IADD R218, R197.reuse, 0x1, R219 ;  /* 0x00000001c5da7824 */ /* 0x040fe400078e02db */
[----:B------:R-:W-:Y:S01]  /*3100*/  IMAD.IADD R212, R197, 0x1, R213 ;  /* 0x00000001c5d47824 */ /* 0x000fe200078e02d5 */
[----:B------:R-:W-:Y:S01]  /*3110*/  CS2R R30, SRZ ;  /* 0x00000000001e7805 */ /* 0x000fe2000001ff00 */
[----:B------:R-:W-:Y:S01]  /*3120*/  CS2R R20, SRZ ;  /* 0x0000000000147805 */ /* 0x000fe2000001ff00 */
[----:B------:R-:W-:Y:S01]  /*3130*/  IMAD.WIDE.U32 R210, R210, -0x2daee0ad, RZ ;  /* 0xd2511f53d2d27825 */ /* 0x000fe200078e00ff */
[----:B------:R-:W-:Y:S02]  /*3140*/  IADD3 R183, R181, R180, RZ ;  /* 0x000000b4b5b77210 */ /* 0x000fe40007ffe0ff */
[C---:B------:R-:W-:Y:S01]  /*3150*/  IADD3 R184, R180.reuse, R182, RZ ;  /* 0x000000b6b4b87210 */ /* 0x040fe20007ffe0ff */
[C---:B------:R-:W-:Y:S01]  /*3160*/  IMAD.IADD R179, R180.reuse, 0x1, R176 ;  /* 0x00000001b4b37824 */ /* 0x040fe200078e02b0 */
[----:B------:R-:W-:Y:S01]  /*3170*/  IADD3 R178, R180, R177, RZ ;  /* 0x000000b1b4b27210 */ /* 0x000fe20007ffe0ff */
[C---:B------:R-:W-:Y:S01]  /*3180*/  IMAD.IADD R225, R197.reuse, 0x1, R218 ;  /* 0x00000001c5e17824 */ /* 0x040fe200078e02da */
[C---:B------:R-:W-:Y:S01]  /*3190*/  IADD3 R226, R197.reuse, R220, RZ ;  /* 0x000000dcc5e27210 */ /* 0x040fe20007ffe0ff */
[C---:B------:R-:W-:Y:S01]  /*31a0*/  IMAD.IADD R224, R197.reuse, 0x1, R216 ;  /* 0x00000001c5e07824 */ /* 0x040fe200078e02d8 */
[C---:B------:R-:W-:Y:S01]  /*31b0*/  IADD3 R223, R197.reuse, R214, RZ ;  /* 0x000000d6c5df7210 */ /* 0x040fe20007ffe0ff */
[----:B------:R-:W-:-:S02]  /*31c0*/  IMAD.IADD R222, R197, 0x1, R212 ;  /* 0x00000001c5de7824 */ /* 0x000fc400078e02d4 */
.L_x_638:
[----:B------:R-:W0:Y:S01]  /*31d0*/  LDGDEPBAR ;  /* 0x00000000000079af */ /* 0x000e220000000000 */
[C---:B------:R-:W-:Y:S01]  /*31e0*/  IMAD.IADD R0, R175.reuse, 0x1, R185 ;  /* 0x00000001af007824 */ /* 0x040fe200078e02b9 */
        /* <DEDUP_REMOVED lines=88> */
[----:B------:R-:W-:Y:S02]  /*3770*/  ISETP.LT.AND P6, PT, R238, R200, P6 ;  /* 0x000000c8ee00720c */ /* 0x000fe400037c1270 */
        /* <DEDUP_REMOVED lines=43> */
[----:B------:R-:W-:Y:S01]  /*3a30*/  IADD3 R86, R230, 0x78dde6e4, RZ ;  /* 0x78dde6e4e6567810 */ /* 0x000fe20007ffe0ff */
        /* <DEDUP_REMOVED lines=164> */
[----:B------:R-:W-:Y:S03]  /*4480*/  FSETP.GE.FTZ.AND P3, PT, R80, RZ, PT ;  /* 0x000000ff5000720b */ /* 0x000fe60003f76000 */
        /* <DEDUP_REMOVED lines=112> */
[C---:B-1----:R-:W-:Y:S08]  /*4b90*/  HMMA.16816.F32.BF16 R12, R68.reuse, R72, R12 ;  /* 0x00000048440c723c */ /* 0x042ff0000004180c */
[----:B------:R-:W-:Y:S07]  /*4ba0*/  HMMA.16816.F32.BF16 R16, R68, R74, R16 ;  /* 0x0000004a4410723c */ /* 0x000fee0000041810 */
[----:B------:R-:W-:Y:S09]  /*4bb0*/  FMUL.FTZ R70, R85, R8 ;  /* 0x0000000855467220 */ /* 0x000ff20000410000 */
[C---:B------:R-:W-:Y:S02]  /*4bc0*/  FADD.FTZ R5, -R2.reuse, R12 ;  /* 0x0000000c02057221 */ /* 0x040fe40000010100 */
[----:B------:R-:W-:Y:S03]  /*4bd0*/  FADD.FTZ R4, -R2, R13 ;  /* 0x0000000d02047221 */ /* 0x000fe60000010100 */
[-C--:B------:R-:W-:Y:S02]  /*4be0*/  FSEL R5, R5, R2.reuse, P4 ;  /* 0x0000000205057208 */ /* 0x080fe40002000000 */
[-C--:B------:R-:W-:Y:S01]  /*4bf0*/  FSEL R4, R4, R2.reuse, P3 ;  /* 0x0000000204047208 */ /* 0x080fe20001800000 */
[----:B------:R-:W-:Y:S01]  /*4c00*/  FADD.FTZ R3, -R2, R16 ;  /* 0x0000001002037221 */ /* 0x000fe20000010100 */
[----:B------:R-:W-:Y:S01]  /*4c10*/  FSETP.GE.FTZ.AND P4, PT, R86, RZ, PT ;  /* 0x000000ff5600720b */ /* 0x000fe20003f96000 */
[----:B------:R-:W-:Y:S01]  /*4c20*/  FMUL.FTZ R71, R83, R5 ;  /* 0x0000000553477220 */ /* 0x000fe20000410000 */
[----:B------:R-:W-:Y:S01]  /*4c30*/  FSETP.GE.FTZ.AND P3, PT, R82, RZ, PT ;  /* 0x000000ff5200720b */ /* 0x000fe20003f76000 */
[----:B------:R-:W-:Y:S01]  /*4c40*/  FADD.FTZ R5, -R0, R11 ;  /* 0x0000000b00057221 */ /* 0x000fe20000010100 */
[----:B------:R-:W-:Y:S01]  /*4c50*/  FSEL R3, R3, R2, P2 ;  /* 0x0000000203037208 */ /* 0x000fe20001000000 */
[----:B------:R-:W-:Y:S01]  /*4c60*/  @P1 FADD.FTZ R2, -R2, R17 ;  /* 0x0000001102021221 */ /* 0x000fe20000010100 */
[----:B------:R-:W-:Y:S01]  /*4c70*/  FSETP.GE.FTZ.AND P1, PT, R90, RZ, PT ;  /* 0x000000ff5a00720b */ /* 0x000fe20003f36000 */
[----:B------:R-:W-:Y:S01]  /*4c80*/  FMUL.FTZ R69, R80, R4 ;  /* 0x0000000450457220 */ /* 0x000fe20000410000 */
[----:B------:R-:W-:Y:S01]  /*4c90*/  FSEL R5, R5, R0, P4 ;  /* 0x0000000005057208 */ /* 0x000fe20002000000 */
[----:B------:R-:W-:Y:S01]  /*4ca0*/  FMUL.FTZ R68, R78, R3 ;  /* 0x000000034e447220 */ /* 0x000fe20000410000 */
[----:B------:R-:W-:Y:S01]  /*4cb0*/  ISETP.GT.AND P4, PT, R191, R227, PT ;  /* 0x000000e3bf00720c */ /* 0x000fe20003f84270 */
[----:B------:R-:W-:Y:S01]  /*4cc0*/  FADD.FTZ R3, -R0, R7 ;  /* 0x0000000700037221 */ /* 0x000fe20000010100 */
[----:B------:R-:W-:Y:S01]  /*4cd0*/  FSETP.GE.FTZ.AND P2, PT, R91, RZ, PT ;  /* 0x000000ff5b00720b */ /* 0x000fe20003f56000 */
[----:B------:R-:W-:Y:S01]  /*4ce0*/  FMUL.FTZ R17, R76, R2 ;  /* 0x000000024c117220 */ /* 0x000fe20000410000 */
[-C--:B------:R-:W-:Y:S01]  /*4cf0*/  FSEL R2, R10, R0.reuse, P0 ;  /* 0x000000000a027208 */ /* 0x080fe20000000000 */
[----:B------:R-:W-:Y:S01]  /*4d00*/  FADD.FTZ R4, -R0, R14 ;  /* 0x0000000e00047221 */ /* 0x000fe20000010100 */
[----:B------:R-:W-:Y:S01]  /*4d10*/  FSETP.GE.FTZ.AND P0, PT, R77, RZ, PT ;  /* 0x000000ff4d00720b */ /* 0x000fe20003f16000 */
[----:B------:R-:W-:Y:S01]  /*4d20*/  FMUL.FTZ R11, R86, R5 ;  /* 0x00000005560b7220 */ /* 0x000fe20000410000 */
[----:B------:R-:W-:Y:S01]  /*4d30*/  FSEL R3, R3, R0, P1 ;  /* 0x0000000003037208 */ /* 0x000fe20000800000 */
[----:B------:R-:W-:Y:S01]  /*4d40*/  FMUL.FTZ R12, R87, R2 ;  /* 0x00000002570c7220 */ /* 0x000fe20000410000 */
[-C--:B------:R-:W-:Y:S01]  /*4d50*/  FSEL R6, R6, R0.reuse, P2 ;  /* 0x0000000006067208 */ /* 0x080fe20001000000 */
[----:B------:R-:W-:Y:S01]  /*4d60*/  FADD.FTZ R2, -R0, R18 ;  /* 0x0000001200027221 */ /* 0x000fe20000010100 */
[----:B------:R-:W-:Y:S01]  /*4d70*/  FSETP.GE.FTZ.AND P2, PT, R81, RZ, PT ;  /* 0x000000ff5100720b */ /* 0x000fe20003f56000 */
[----:B------:R-:W-:Y:S01]  /*4d80*/  FMUL.FTZ R13, R90, R3 ;  /* 0x000000035a0d7220 */ /* 0x000fe20000410000 */
[----:B------:R-:W-:Y:S01]  /*4d90*/  FSETP.GE.FTZ.AND P1, PT, R79, RZ, PT ;  /* 0x000000ff4f00720b */ /* 0x000fe20003f36000 */
[----:B------:R-:W-:Y:S01]  /*4da0*/  FADD.FTZ R3, -R0, R15 ;  /* 0x0000000f00037221 */ /* 0x000fe20000010100 */
[----:B------:R-:W-:Y:S01]  /*4db0*/  FSEL R4, R4, R0, P3 ;  /* 0x0000000004047208 */ /* 0x000fe20001800000 */
[----:B------:R-:W-:Y:S01]  /*4dc0*/  FMUL.FTZ R16, R91, R6 ;  /* 0x000000065b107220 */ /* 0x000fe20000410000 */
[-C--:B------:R-:W-:Y:S02]  /*4dd0*/  FSEL R2, R2, R0.reuse, P1 ;  /* 0x0000000002027208 */ /* 0x080fe40000800000 */
[----:B------:R-:W-:Y:S01]  /*4de0*/  FSEL R3, R3, R0, P2 ;  /* 0x0000000003037208 */ /* 0x000fe20001000000 */
[----:B------:R-:W-:Y:S02]  /*4df0*/  @P0 FADD.FTZ R0, -R0, R19 ;  /* 0x0000001300000221 */ /* 0x000fe40000010100 */
        /* <DEDUP_REMOVED lines=11> */
[C---:B------:R-:W-:Y:S02]  /*4eb0*/  LEA R3, P0, R2.reuse, R194, 0x1 ;  /* 0x000000c202037211 */ /* 0x040fe400078008ff */
        /* <DEDUP_REMOVED lines=18> */
.L_x_636:
        /* <DEDUP_REMOVED lines=107> */
.L_x_637:
[----:B------:R-:W-:Y:S01]  /*5690*/  LDSM.16.M88.4 R96, [R181] ;  /* 0x00000000b560783b */ /* 0x000fe20000000200 */
[----:B-1----:R-:W-:Y:S03]  /*56a0*/  @P4 IADD3 R2, P0, R198, -0x100, RZ ;  /* 0xffffff00c6024810 */ /* 0x002fe60007f1e0ff */
[----:B------:R-:W1:Y:S02]  /*56b0*/  LDSM.16.MT88.4 R16, [R0+0x12000] ;  /* 0x012000000010783b */ /* 0x000e640000004200 */
[----:B------:R-:W-:Y:S01]  /*56c0*/  @P4 IMAD.MOV.U32 R198, RZ, RZ, R2 ;  /* 0x000000ffffc64224 */ /* 0x000fe200078e0002 */
[CC--:B------:R-:W-:Y:S01]  /*56d0*/  LEA R2, P1, R197.reuse, R188.reuse, 0x2 ;  /* 0x000000bcc5027211 */ /* 0x0c0fe200078210ff */
[----:B------:R-:W2:Y:S03]  /*56e0*/  LDSM.16.M88.4 R92, [R181+0x1000] ;  /* 0x00100000b55c783b */ /* 0x000ea60000000200 */
[-C--:B------:R-:W-:Y:S01]  /*56f0*/  LEA.HI.X.SX32 R3, R197, R189.reuse, 0x2, P1 ;  /* 0x000000bdc5037211 */ /* 0x080fe200008f16ff */
        /* <DEDUP_REMOVED lines=115> */
[-C--:B---3--:R-:W-:Y:S02]  /*5e30*/  LEA.HI.X.SX32 R11, R157, R189.reuse, 0x2, P0 ;  /* 0x000000bd9d0b7211 */ /* 0x088fe400000f16ff */
        /* <DEDUP_REMOVED lines=15> */
[CC--:B-1----:R-:W-:Y:S02]  /*5f30*/  LEA R8, P2, R219.reuse, R188.reuse, 0x2 ;  /* 0x000000bcdb087211 */ /* 0x0c2fe400078410ff */
[CC--:B--2---:R-:W-:Y:S02]  /*5f40*/  LEA R4, P0, R250.reuse, R188.reuse, 0x2 ;  /* 0x000000bcfa047211 */ /* 0x0c4fe400078010ff */
        /* <DEDUP_REMOVED lines=76> */
[----:B------:R-:W-:Y:S02]  /*6410*/  LEA.HI.X.SX32 R7, R213, R189, 0x2, P2 ;  /* 0x000000bdd5077211 */ /* 0x000fe400010f16ff */
[----:B------:R-:W-:Y:S01]  /*6420*/  ISETP.GT.AND P2, PT, R191, R227, PT ;  /* 0x000000e3bf00720c */ /* 0x000fe20003f44270 */
[----:B------:R-:W-:Y:S01]  /*6430*/  RED.E.ADD.F32.FTZ.RN.STRONG.GPU [R10.64], R99 ;  /* 0x000000630a00798e */ /* 0x000fe2000c10e786 */
[CC--:B---3--:R-:W-:Y:S03]  /*6440*/  LEA R2, P0, R222.reuse, R188.reuse, 0x2 ;  /* 0x000000bcde027211 */ /* 0x0c8fe600078010ff */
[----:B------:R-:W-:Y:S01]  /*6450*/  RED.E.ADD.F32.FTZ.RN.STRONG.GPU [R8.64], R92 ;  /* 0x0000005c0800798e */ /* 0x000fe2000c10e786 */
[-C--:B------:R-:W-:Y:S02]  /*6460*/  LEA.HI.X.SX32 R3, R222, R189.reuse, 0x2, P0 ;  /* 0x000000bdde037211 */ /* 0x080fe400000f16ff */
[----:B------:R-:W-:Y:S01]  /*6470*/  ISETP.NE.U32.AND P0, PT, R0, 0x1, PT ;  /* 0x000000010000780c */ /* 0x000fe20003f05070 */
[----:B------:R-:W-:Y:S01]  /*6480*/  RED.E.ADD.F32.FTZ.RN.STRONG.GPU [R6.64], R93 ;  /* 0x0000005d0600798e */ /* 0x000fe2000c10e786 */
[C---:B------:R-:W-:Y:S03]  /*6490*/  IADD3 R0, R168.reuse, -0x6000, RZ ;  /* 0xffffa000a8007810 */ /* 0x040fe60007ffe0ff */
[----:B------:R-:W-:Y:S08]  /*64a0*/  LDSM.16.MT88.4 R8, [R168] ;  /* 0x00000000a808783b */ /* 0x000ff00000004200 */
        /* <DEDUP_REMOVED lines=71> */
[----:B------:R-:W-:Y:S01]  /*6920*/  FMUL.FTZ R68, R48, c[0x0][0x2dc] ;  /* 0x0000b70030447a20 */ /* 0x000fe20000410000 */
[----:B------:R-:W-:Y:S01]  /*6930*/  ISETP.NE.AND P0, PT, R252, -0x1, PT ;  /* 0xfffffffffc00780c */ /* 0x000fe20003f05270 */
[----:B------:R-:W-:-:S02]  /*6940*/  FMUL.FTZ R13, R43, c[0x0][0x2dc] ;  /* 0x0000b7002b0d7a20 */ /* 0x000fc40000410000 */
[----:B------:R-:W-:Y:S01]  /*6950*/  FMUL.FTZ R48, R44, c[0x0][0x2dc] ;  /* 0x0000b7002c307a20 */ /* 0x000fe20000410000 */
[----:B------:R-:W1:Y:S01]  /*6960*/  S2R R157, SR_CTAID.Y ;  /* 0x00000000009d7919 */ /* 0x000e620000002600 */
[----:B------:R-:W-:Y:S02]  /*6970*/  FMUL.FTZ R15, R39, c[0x0][0x2dc] ;  /* 0x0000b700270f7a20 */ /* 0x000fe40000410000 */
[----:B------:R-:W-:Y:S01]  /*6980*/  FMUL.FTZ R70, R40, c[0x0][0x2dc] ;  /* 0x0000b70028467a20 */ /* 0x000fe20000410000 */
[----:B------:R-:W2:Y:S01]  /*6990*/  S2R R96, SR_CTAID.Y ;  /* 0x0000000000607919 */ /* 0x000ea20000002600 */
[----:B------:R-:W-:Y:S02]  /*69a0*/  FMUL.FTZ R100, R100, c[0x0][0x2e0] ;  /* 0x0000b80064647a20 */ /* 0x000fe40000410000 */
[----:B------:R-:W-:Y:S02]  /*69b0*/  FMUL.FTZ R44, R101, c[0x0][0x2e0] ;  /* 0x0000b800652c7a20 */ /* 0x000fe40000410000 */
[----:B------:R-:W-:-:S02]  /*69c0*/  FMUL.FTZ R102, R102, c[0x0][0x2e0] ;  /* 0x0000b80066667a20 */ /* 0x000fc40000410000 */
[----:B------:R-:W-:Y:S01]  /*69d0*/  FMUL.FTZ R43, R103, c[0x0][0x2e0] ;  /* 0x0000b800672b7a20 */ /* 0x000fe20000410000 */
[----:B------:R-:W-:Y:S01]  /*69e0*/  F2FP.BF16.PACK_AB R44, R44, R100 ;  /* 0x000000642c2c723e */ /* 0x000fe200000010ff */
[----:B------:R-:W-:Y:S02]  /*69f0*/  FMUL.FTZ R14, R41, c[0x0][0x2dc] ;  /* 0x0000b700290e7a20 */ /* 0x000fe40000410000 */
        /* <DEDUP_REMOVED lines=23> */
[----:B-1----:R-:W-:Y:S01]  /*6b70*/  SHF.R.S32.HI R97, RZ, 0x1f, R157 ;  /* 0x0000001fff617819 */ /* 0x002fe2000001149d */
        /* <DEDUP_REMOVED lines=17> */
[----:B------:R-:W-:Y:S01]  /*6c90*/  STS [R236+0x1400], R37 ;  /* 0x00140025ec007388 */ /* 0x000fe20000000800 */
[----:B------:R-:W-:Y:S02]  /*6ca0*/  FMUL.FTZ R118, R118, c[0x0][0x2e0] ;  /* 0x0000b80076767a20 */ /* 0x000fe40000410000 */
        /* <DEDUP_REMOVED lines=19> */
[----:B------:R-:W-:-:S02]  /*6de0*/  FMUL.FTZ R120, R120, c[0x0][0x2e0] ;  /* 0x0000b80078787a20 */ /* 0x000fc40000410000 */
[----:B------:R-:W-:Y:S01]  /*6df0*/  FMUL.FTZ R34, R121, c[0x0][0x2e0] ;  /* 0x0000b80079227a20 */ /* 0x000fe20000410000 */
[----:B------:R-:W-:Y:S01]  /*6e00*/  STS [R236+0x2400], R31 ;  /* 0x0024001fec007388 */ /* 0x000fe20000000800 */
[----:B------:R-:W-:Y:S01]  /*6e10*/  FMUL.FTZ R122, R122, c[0x0][0x2e0] ;  /* 0x0000b8007a7a7a20 */ /* 0x000fe20000410000 */
[----:B------:R-:W-:Y:S01]  /*6e20*/  F2FP.BF16.PACK_AB R17, R17, R73 ;  /* 0x000000491111723e */ /* 0x000fe200000010ff */
[----:B------:R-:W-:Y:S01]  /*6e30*/  FMUL.FTZ R33, R123, c[0x0][0x2e0] ;  /* 0x0000b8007b217a20 */ /* 0x000fe20000410000 */
[----:B------:R-:W-:Y:S01]  /*6e40*/  F2FP.BF16.PACK_AB R34, R34, R120 ;  /* 0x000000782222723e */ /* 0x000fe200000010ff */
        /* <DEDUP_REMOVED lines=112> */
[----:B------:R3:W-:Y:S01]  /*7550*/  STS [R236+0xb000], R2 ;  /* 0x00b00002ec007388 */ /* 0x0007e20000000800 */
[----:B-1----:R-:W-:-:S05]  /*7560*/  @P0 IADD3 R0, R232, R252, RZ ;  /* 0x000000fce8000210 */ /* 0x002fca0007ffe0ff */
[----:B---3--:R-:W-:-:S04]  /*7570*/  @P0 IMAD.WIDE.U32 R2, R0, c[0x0][0x3a0], RZ ;  /* 0x0000e80000020a25 */ /* 0x008fc800078e00ff */
[----:B------:R-:W-:Y:S01]  /*7580*/  @P0 IMAD R6, R0, c[0x0][0x3a4], R3 ;  /* 0x0000e90000060a24 */ /* 0x000fe200078e0203 */
[----:B------:R-:W-:Y:S01]  /*7590*/  @P0 MOV R5, R2 ;  /* 0x0000000200050202 */ /* 0x000fe20000000f00 */
[----:B------:R-:W-:Y:S05]  /*75a0*/  @P0 BRA `(.L_x_639) ;  /* 0x000000a000000947 */ /* 0x000fea0003800000 */
[----:B--2---:R-:W-:Y:S01]  /*75b0*/  SHF.R.S32.HI R0, RZ, 0x1f, R232 ;  /* 0x0000001fff007819 */ /* 0x004fe200000114e8 */
        /* <DEDUP_REMOVED lines=9> */
.L_x_639:
[----:B--2---:R-:W-:-:S05]  /*7650*/  @P0 IADD3 R0, R232, R252, RZ ;  /* 0x000000fce8000210 */ /* 0x004fca0007ffe0ff */
        /* <DEDUP_REMOVED lines=14> */
.L_x_640:
[----:B------:R-:W2:Y:S01]  /*7740*/  LDL.64 R2, [R1] ;  /* 0x0000000001027983 */ /* 0x000ea20000100a00 */
[C---:B------:R-:W-:Y:S01]  /*7750*/  SHF.L.U32 R0, R228.reuse, 0x6, RZ ;  /* 0x00000006e4007819 */ /* 0x040fe200000006ff */
[----:B------:R-:W-:Y:S01]  /*7760*/  IMAD R23, R228, -0x40, R200 ;  /* 0xffffffc0e4177824 */ /* 0x000fe200078e02c8 */
[----:B------:R-:W-:Y:S01]  /*7770*/  BSSY B0, `(.L_x_641) ;  /* 0x000002a000007945 */ /* 0x000fe20003800000 */
[----:B------:R-:W-:Y:S01]  /*7780*/  BAR.SYNC.DEFER_BLOCKING 0x0 ;  /* 0x0000000000007b1d */ /* 0x000fe20000010000 */
[----:B------:R-:W-:Y:S02]  /*7790*/  SHF.R.S32.HI R24, RZ, 0x1f, R0 ;  /* 0x0000001fff187819 */ /* 0x000fe40000011400 */
[----:B------:R-:W-:Y:S02]  /*77a0*/  ISETP.GE.AND P2, PT, R233, R23, PT ;  /* 0x00000017e900720c */ /* 0x000fe40003f46270 */
[----:B------:R-:W-:Y:S01]  /*77b0*/  SHF.R.S32.HI R65, RZ, 0x1f, R233 ;  /* 0x0000001fff417819 */ /* 0x000fe200000114e9 */
[----:B------:R-:W1:Y:S01]  /*77c0*/  S2R R66, SR_CTAID.Z ;  /* 0x0000000000427919 */ /* 0x000e620000002700 */
[----:B------:R-:W-:-:S04]  /*77d0*/  IMAD R4, R24, c[0x0][0x3a0], RZ ;  /* 0x0000e80018047a24 */ /* 0x000fc800078e02ff */
[----:B------:R-:W-:Y:S01]  /*77e0*/  IMAD R4, R0, c[0x0][0x3a4], R4 ;  /* 0x0000e90000047a24 */ /* 0x000fe200078e0204 */
[----:B------:R3:W4:Y:S04]  /*77f0*/  LDS.128 R36, [R196+0x13000] ;  /* 0x01300000c4247984 */ /* 0x0007280000000c00 */
[----:B------:R3:W2:Y:S01]  /*7800*/  LDS.128 R32, [R196+0x15000] ;  /* 0x01500000c4207984 */ /* 0x0006a20000000c00 */
[----:B-1----:R-:W-:-:S03]  /*7810*/  SHF.R.S32.HI R64, RZ, 0x1f, R66 ;  /* 0x0000001fff407819 */ /* 0x002fc60000011442 */
[----:B------:R3:W1:Y:S04]  /*7820*/  LDS.128 R28, [R196+0x17000] ;  /* 0x01700000c41c7984 */ /* 0x0006680000000c00 */
[----:B------:R3:W1:Y:S04]  /*7830*/  LDS.128 R48, [R196+0x18000] ;  /* 0x01800000c4307984 */ /* 0x0006680000000c00 */
[----:B------:R3:W1:Y:S04]  /*7840*/  LDS.128 R60, [R196+0x19000] ;  /* 0x01900000c43c7984 */ /* 0x0006680000000c00 */
[----:B------:R3:W1:Y:S04]  /*7850*/  LDS.128 R44, [R196+0x1a000] ;  /* 0x01a00000c42c7984 */ /* 0x0006680000000c00 */
[----:B------:R3:W1:Y:S04]  /*7860*/  LDS.128 R56, [R196+0x1b000] ;  /* 0x01b00000c4387984 */ /* 0x0006680000000c00 */
[----:B------:R3:W1:Y:S04]  /*7870*/  LDS.128 R40, [R196+0x1c000] ;  /* 0x01c00000c4287984 */ /* 0x0006680000000c00 */
[----:B------:R3:W1:Y:S01]  /*7880*/  LDS.128 R52, [R196+0x1d000] ;  /* 0x01d00000c4347984 */ /* 0x0006620000000c00 */
[----:B--2---:R-:W-:-:S02]  /*7890*/  MOV R20, R2 ;  /* 0x0000000200147202 */ /* 0x004fc40000000f00 */
[----:B------:R-:W-:-:S05]  /*78a0*/  MOV R21, R3 ;  /* 0x0000000300157202 */ /* 0x000fca0000000f00 */
[----:B------:R-:W-:-:S05]  /*78b0*/  IMAD.WIDE.U32 R2, R0, c[0x0][0x3a0], R20 ;  /* 0x0000e80000027a25 */ /* 0x000fca00078e0014 */
[----:B------:R-:W-:-:S04]  /*78c0*/  IADD3 R2, P0, R5, R2, RZ ;  /* 0x0000000205027210 */ /* 0x000fc80007f1e0ff */
[----:B------:R-:W-:Y:S01]  /*78d0*/  IADD3.X R3, R6, R3, R4, P0, !PT ;  /* 0x0000000306037210 */ /* 0x000fe200007fe404 */
[----:B------:R-:W-:-:S04]  /*78e0*/  IMAD R6, R64, c[0x0][0x3b8], RZ ;  /* 0x0000ee0040067a24 */ /* 0x000fc800078e02ff */
[C---:B------:R-:W-:Y:S02]  /*78f0*/  IMAD R6, R66.reuse, c[0x0][0x3bc], R6 ;  /* 0x0000ef0042067a24 */ /* 0x040fe400078e0206 */
[----:B------:R-:W-:-:S05]  /*7900*/  IMAD.WIDE.U32 R4, R66, c[0x0][0x3b8], R2 ;  /* 0x0000ee0042047a25 */ /* 0x000fca00078e0002 */
[----:B------:R-:W-:Y:S01]  /*7910*/  IADD3 R22, R6, R5, RZ ;  /* 0x0000000506167210 */ /* 0x000fe20007ffe0ff */
        /* <DEDUP_REMOVED lines=15> */
.L_x_642:
[----:B-1-34-:R-:W-:Y:S05]  /*7a10*/  BSYNC B0 ;  /* 0x0000000000007941 */ /* 0x01afea0003800000 */
.L_x_641:
[----:B------:R-:W-:Y:S01]  /*7a20*/  IADD3 R2, R233, 0x20, RZ ;  /* 0x00000020e9027810 */ /* 0x000fe20007ffe0ff */
[----:B------:R-:W-:Y:S03]  /*7a30*/  BSSY B0, `(.L_x_643) ;  /* 0x000000f000007945 */ /* 0x000fe60003800000 */
[----:B------:R-:W-:-:S13]  /*7a40*/  ISETP.GE.AND P1, PT, R2, R23, PT ;  /* 0x000000170200720c */ /* 0x000fda0003f26270 */
        /* <DEDUP_REMOVED lines=13> */
.L_x_644:
[----:B------:R-:W-:Y:S05]  /*7b20*/  BSYNC B0 ;  /* 0x0000000000007941 */ /* 0x000fea0003800000 */
.L_x_643:
        /* <DEDUP_REMOVED lines=19> */
[----:B------:R1:W-:Y:S04]  /*7c60*/  STG.E.128 [R2.64], R48 ;  /* 0x0000003002007986 */ /* 0x0003e8000c101d06 */
[----:B------:R1:W-:Y:S04]  /*7c70*/  STG.E.128 [R2.64+0x80], R44 ;  /* 0x0000802c02007986 */ /* 0x0003e8000c101d06 */
[----:B------:R1:W-:Y:S02]  /*7c80*/  STG.E.128 [R2.64+0x100], R40 ;  /* 0x0001002802007986 */ /* 0x0003e4000c101d06 */
.L_x_646:
[----:B------:R-:W-:Y:S05]  /*7c90*/  BSYNC B0 ;  /* 0x0000000000007941 */ /* 0x000fea0003800000 */
.L_x_645:
        /* <DEDUP_REMOVED lines=14> */
.L_x_635:
[----:B------:R-:W-:Y:S05]  /*7d80*/  BSYNC B1 ;  /* 0x0000000000017941 */ /* 0x000fea0003800000 */
.L_x_621:
[----:B------:R-:W-:-:S04]  /*7d90*/  IADD3 R228, R228, c[0x0][0xc], RZ ;  /* 0x00000300e4e47a10 */ /* 0x000fc80007ffe0ff */
[----:B------:R-:W-:-:S13]  /*7da0*/  ISETP.GE.AND P0, PT, R228, UR5, PT ;  /* 0x00000005e4007c0c */ /* 0x000fda000bf06270 */
[----:B------:R-:W-:Y:S01]  /*7db0*/  @P0 CALL.REL.NOINC `(.L_x_647) ;  /* 0x0000001000000944 */ /* 0x000fe20003c00000 */
[----:B------:R-:W-:Y:S05]  /*7dc0*/  BRA `(.L_x_648) ;  /* 0xffff8ad000007947 */ /* 0x000fea000383ffff */
.L_x_647:
[----:B------:R-:W-:Y:S05]  /*7dd0*/  EXIT ;  /* 0x000000000000794d */ /* 0x000fea0003800000 */
.L_x_649:
        /* <DEDUP_REMOVED lines=10> */
.L_x_816:


//--------------------- .text._ZN5flash44flash_bwd_dq_dk_dv_loop_seqk_parallel_kernelI23Flash_bwd_kernel_traitsILi192ELi64ELi64ELi8ELi4ELi2ELi2ELb0ELb0EN7cutlass10bfloat16_tE19Flash_kernel_traitsILi192ELi64ELi64ELi8ES3_EELb0ELb1ELb0ELb0ELb0ELb1ELb1EEEvNS_16Flash_bwd_paramsE --------------------------
	.section	.text._ZN5flash44flash_bwd_dq_dk_dv_loop_seqk_parallel_kernelI23Flash_bwd_kernel_traitsILi192ELi64ELi64ELi8ELi4ELi2ELi2ELb0ELb0EN7cutlass10bfloat16_tE19Flash_kernel_traitsILi192ELi64ELi64ELi8ES3_EELb0ELb1ELb0ELb0ELb0ELb1ELb1EEEvNS_16Flash_bwd_paramsE,"ax",@progbits
	.sectioninfo	@"SHI_REGISTERS=255"
	.align	128
        .global         _ZN5flash44flash_bwd_dq_dk_dv_loop_seqk_parallel_kernelI23Flash_bwd_kernel_traitsILi192ELi64ELi64ELi8ELi4ELi2ELi2ELb0ELb0EN7cutlass10bfloat16_tE19Flash_kernel_traitsILi192ELi64ELi64ELi8ES3_EELb0ELb1ELb0ELb0ELb0ELb1ELb1EEEvNS_16Flash_bwd_paramsE
        .type           _ZN5flash44flash_bwd_dq_dk_dv_loop_seqk_parallel_kernelI23Flash_bwd_kernel_traitsILi192ELi64ELi64ELi8ELi4ELi2ELi2ELb0ELb0EN7cutlass10bfloat16_tE19Flash_kernel_traitsILi192ELi64ELi64ELi8ES3_EELb0ELb1ELb0ELb0ELb0ELb1ELb1EEEvNS_16Flash_bwd_paramsE,@function
        .size           _ZN5flash44flash_bwd_dq_dk_dv_loop_seqk_parallel_kernelI23Flash_bwd_kernel_traitsILi192ELi64ELi64ELi8ELi4ELi2ELi2ELb0ELb0EN7cutlass10bfloat16_tE19Flash_kernel_traitsILi192ELi64ELi64ELi8ES3_EELb0ELb1ELb0ELb0ELb0ELb1ELb1EEEvNS_16Flash_bwd_paramsE,(.L_x_817 - _ZN5flash44flash_bwd_dq_dk_dv_loop_seqk_parallel_kernelI23Flash_bwd_kernel_traitsILi192ELi64ELi64ELi8ELi4ELi2ELi2ELb0ELb0EN7cutlass10bfloat16_tE19Flash_kernel_traitsILi192ELi64ELi64ELi8ES3_EELb0ELb1ELb0ELb0ELb0ELb1ELb1EEEvNS_16Flash_bwd_paramsE)
        .other          _ZN5flash44flash_bwd_dq_dk_dv_loop_seqk_parallel_kernelI23Flash_bwd_kernel_traitsILi192ELi64ELi64ELi8ELi4ELi2ELi2ELb0ELb0EN7cutlass10bfloat16_tE19Flash_kernel_traitsILi192ELi64ELi64ELi8ES3_EELb0ELb1ELb0ELb0ELb0ELb1ELb1EEEvNS_16Flash_bwd_paramsE,@"STO_CUDA_ENTRY STV_DEFAULT"
_ZN5flash44flash_bwd_dq_dk_dv_loop_seqk_parallel_kernelI23Flash_bwd_kernel_traitsILi192ELi64ELi64ELi8ELi4ELi2ELi2ELb0ELb0EN7cutlass10bfloat16_tE19Flash_kernel_traitsILi192ELi64ELi64ELi8ES3_EELb0ELb1ELb0ELb0ELb0ELb1ELb1EEEvNS_16Flash_bwd_paramsE:
.text._ZN5flash44flash_bwd_dq_dk_dv_loop_seqk_parallel_kernelI23Flash_bwd_kernel_traitsILi192ELi64ELi64ELi8ELi4ELi2ELi2ELb0ELb0EN7cutlass10bfloat16_tE19Flash_kernel_traitsILi192ELi64ELi64ELi8ES3_EELb0ELb1ELb0ELb0ELb0ELb1ELb1EEEvNS_16Flash_bwd_paramsE:
        /* <DEDUP_REMOVED lines=139> */
.L_x_678:
        /* <DEDUP_REMOVED lines=35> */
.L_x_650:
        /* <DEDUP_REMOVED lines=45> */
.L_x_652:
        /* <DEDUP_REMOVED lines=15> */
.L_x_653:
        /* <DEDUP_REMOVED lines=86> */
.L_x_654:
[----:B------:R-:W-:-:S04]  /*1400*/  IMAD R0, R34, c[0x0][0x1c0], R32 ;  /* 0x0000700022007a24 */ /* 0x000fc800078e0220 */
[----:B------:R-:W-:-:S03]  /*1410*/  IMAD R0, R0, c[0x0][0x224], RZ ;  /* 0x0000890000007a24 */ /* 0x000fc600078e02ff */
.L_x_655:
        /* <DEDUP_REMOVED lines=82> */
.L_x_657:
        /* <DEDUP_REMOVED lines=15> */
.L_x_658:
        /* <DEDUP_REMOVED lines=24> */
.L_x_660:
[----:B------:R-:W-:Y:S05]  /*1bb0*/  BSYNC B0 ;  /* 0x0000000000007941 */ /* 0x000fea0003800000 */
.L_x_659:
        /* <DEDUP_REMOVED lines=16> */
.L_x_662:
[----:B------:R-:W-:Y:S05]  /*1cc0*/  BSYNC B0 ;  /* 0x0000000000007941 */ /* 0x000fea0003800000 */
.L_x_661:
        /* <DEDUP_REMOVED lines=22> */
.L_x_664:
[----:B------:R-:W-:Y:S05]  /*1e30*/  BSYNC B0 ;  /* 0x0000000000007941 */ /* 0x000fea0003800000 */
.L_x_663:
        /* <DEDUP_REMOVED lines=14> */
.L_x_656:
        /* <DEDUP_REMOVED lines=285> */
.L_x_668:
[----:B------:R-:W0:Y:S01]  /*30f0*/  LDGDEPBAR ;  /* 0x00000000000079af */ /* 0x000e220000000000 */
[C---:B------:R-:W-:Y:S02]  /*3100*/  IADD3 R0, R175.reuse, R185, RZ ;  /* 0x000000b9af007210 */ /* 0x040fe40007ffe0ff */
[-C--:B------:R-:W-:Y:S02]  /*3110*/  IADD3 R2, R175, R180.reuse, RZ ;  /* 0x000000b4af027210 */ /* 0x080fe40007ffe0ff */
[----:B------:R-:W-:Y:S02]  /*3120*/  IADD3 R3, R0, R180, RZ ;  /* 0x000000b400037210 */ /* 0x000fe40007ffe0ff */
[----:B-----5:R-:W-:Y:S02]  /*3130*/  FSETP.NEU.FTZ.AND P0, PT, R198, -INF , PT ;  /* 0xff800000c600780b */ /* 0x020fe40003f1d000 */
[----:B------:R-:W-:Y:S02]  /*3140*/  MOV R158, c[0x0][0x22c] ;  /* 0x00008b00009e7a02 */ /* 0x000fe40000000f00 */
[----:B------:R-:W-:Y:S03]  /*3150*/  ISETP.GT.AND P4, PT, R196, R226, PT ;  /* 0x000000e2c400720c */ /* 0x000fe60003f84270 */
        /* <DEDUP_REMOVED lines=112> */
[CC--:B-1----:R-:W-:Y:S01]  /*3860*/  @!P2 IMNMX R5, R4.reuse, R204.reuse, PT ;  /* 0x000000cc0405a217 */ /* 0x0c2fe20003800200 */
[----:B------:R-:W-:Y:S01]  /*3870*/  FMUL.FTZ R15, R15, c[0x0][0x2ec] ;  /* 0x0000bb000f0f7a20 */ /* 0x000fe20000410000 */
[----:B------:R-:W-:Y:S01]  /*3880*/  @!P2 IADD3 R4, R4, 0x8, RZ ;  /* 0x000000080404a810 */ /* 0x000fe20007ffe0ff */
[----:B------:R-:W-:Y:S01]  /*3890*/  FMUL.FTZ R16, R16, c[0x0][0x2ec] ;  /* 0x0000bb0010107a20 */ /* 0x000fe20000410000 */
[-C--:B------:R-:W-:Y:S01]  /*38a0*/  @!P2 ISETP.GE.AND P1, PT, R3, R5.reuse, PT ;  /* 0x000000050300a20c */ /* 0x080fe20003f26270 */
        /* <DEDUP_REMOVED lines=13> */
[C---:B------:R-:W-:Y:S04]  /*3980*/  FSETP.NEU.FTZ.AND P0, PT, R199.reuse, -INF , PT ;  /* 0xff800000c700780b */ /* 0x040fe80003f1d000 */
        /* <DEDUP_REMOVED lines=106> */
[----:B------:R-:W-:Y:S04]  /*4030*/  STS [R201+0x20400], R3 ;  /* 0x02040003c9007388 */ /* 0x000fe80000000800 */
[----:B------:R1:W-:Y:S01]  /*4040*/  STS [R202+0x20000], R2 ;  /* 0x02000002ca007388 */ /* 0x0003e20000000800 */
[----:B----4-:R-:W-:Y:S05]  /*4050*/  F2FP.BF16.PACK_AB R0, R150, R151 ;  /* 0x000000979600723e */ /* 0x010fea00000010ff */
[----:B------:R2:W-:Y:S04]  /*4060*/  STS [R202+0x20400], R0 ;  /* 0x02040000ca007388 */ /* 0x0005e80000000800 */
[----:B------:R-:W-:Y:S08]  /*4070*/  LDSM.16.M88.4 R16, [R176+0xc000] ;  /* 0x00c00000b010783b */ /* 0x000ff00000000200 */
[----:B------:R-:W3:Y:S08]  /*4080*/  LDSM.16.M88.4 R8, [R169+0x18000] ;  /* 0x01800000a908783b */ /* 0x000ef00000000200 */
[----:B------:R-:W3:Y:S08]  /*4090*/  LDSM.16.M88.4 R68, [R169+0x18800] ;  /* 0x01880000a944783b */ /* 0x000ef00000000200 */
[----:B-1----:R-:W4:Y:S04]  /*40a0*/  LDG.E R2, [R76.64] ;  /* 0x000000064c027981 */ /* 0x002f28000c1e1900 */
[----:B------:R-:W-:Y:S08]  /*40b0*/  LDSM.16.M88.4 R72, [R177+0xc000] ;  /* 0x00c00000b148783b */ /* 0x000ff00000000200 */
[----:B--2---:R-:W2:Y:S01]  /*40c0*/  LDG.E R0, [R76.64+0x20] ;  /* 0x000020064c007981 */ /* 0x004ea2000c1e1900 */
[C---:B---3--:R-:W-:Y:S08]  /*40d0*/  HMMA.16816.F32.BF16 R4, R16.reuse, R8, RZ ;  /* 0x000000081004723c */ /* 0x048ff000000418ff */
[C---:B------:R-:W-:Y:S08]  /*40e0*/  HMMA.16816.F32.BF16 R8, R16.reuse, R10, RZ ;  /* 0x0000000a1008723c */ /* 0x040ff000000418ff */
[C---:B------:R-:W-:Y:S08]  /*40f0*/  HMMA.16816.F32.BF16 R12, R16.reuse, R68, RZ ;  /* 0x00000044100c723c */ /* 0x040ff000000418ff */
        /* <DEDUP_REMOVED lines=76> */
[C---:B----4-:R-:W-:Y:S02]  /*45c0*/  FADD.FTZ R3, -R2.reuse, R5 ;  /* 0x0000000502037221 */ /* 0x050fe40000010100 */
[----:B------:R-:W-:Y:S02]  /*45d0*/  FADD.FTZ R4, -R2, R4 ;  /* 0x0000000402047221 */ /* 0x000fe40000010100 */
[----:B------:R-:W-:Y:S02]  /*45e0*/  FMUL.FTZ R3, R148, R3 ;  /* 0x0000000394037220 */ /* 0x000fe40000410000 */
[----:B------:R-:W-:Y:S02]  /*45f0*/  FMUL.FTZ R4, R94, R4 ;  /* 0x000000045e047220 */ /* 0x000fe40000410000 */
[C---:B------:R-:W-:Y:S02]  /*4600*/  FADD.FTZ R5, -R2.reuse, R8 ;  /* 0x0000000802057221 */ /* 0x040fe40000010100 */
[----:B------:R-:W-:Y:S02]  /*4610*/  FADD.FTZ R8, -R2, R9 ;  /* 0x0000000902087221 */ /* 0x000fe40000010100 */
[----:B------:R-:W-:Y:S02]  /*4620*/  FMUL.FTZ R5, R99, R5 ;  /* 0x0000000563057220 */ /* 0x000fe40000410000 */
[----:B------:R-:W-:Y:S01]  /*4630*/  FMUL.FTZ R8, R97, R8 ;  /* 0x0000000861087220 */ /* 0x000fe20000410000 */
[C---:B-1----:R-:W-:Y:S07]  /*4640*/  HMMA.16816.F32.BF16 R12, R68.reuse, R72, R12 ;  /* 0x00000048440c723c */ /* 0x042fee000004180c */
[----:B------:R-:W-:Y:S01]  /*4650*/  FFMA.FTZ R72, -R89, R89, 1 ;  /* 0x3f80000059487423 */ /* 0x000fe20000010159 */
[----:B------:R-:W-:Y:S04]  /*4660*/  HMMA.16816.F32.BF16 R16, R68, R74, R16 ;  /* 0x0000004a4410723c */ /* 0x000fe80000041810 */
[----:B------:R-:W-:Y:S03]  /*4670*/  FMUL.FTZ R72, R72, c[0x0][0x2ec] ;  /* 0x0000bb0048487a20 */ /* 0x000fe60000410000 */
[----:B------:R-:W-:Y:S02]  /*4680*/  FFMA.FTZ R71, -R83, R83, 1 ;  /* 0x3f80000053477423 */ /* 0x000fe40000010153 */
[----:B------:R-:W-:Y:S03]  /*4690*/  FMUL.FTZ R72, R4, R72 ;  /* 0x0000004804487220 */ /* 0x000fe60000410000 */
[----:B------:R-:W-:Y:S02]  /*46a0*/  FMUL.FTZ R71, R71, c[0x0][0x2ec] ;  /* 0x0000bb0047477a20 */ /* 0x000fe40000410000 */
[----:B------:R-:W-:Y:S02]  /*46b0*/  FFMA.FTZ R4, -R81, R81, 1 ;  /* 0x3f80000051047423 */ /* 0x000fe40000010151 */
[----:B------:R-:W-:Y:S02]  /*46c0*/  FMUL.FTZ R71, R3, R71 ;  /* 0x0000004703477220 */ /* 0x000fe40000410000 */
[----:B------:R-:W-:Y:S02]  /*46d0*/  FFMA.FTZ R3, -R82, R82, 1 ;  /* 0x3f80000052037423 */ /* 0x000fe40000010152 */
[C---:B------:R-:W-:Y:S02]  /*46e0*/  FADD.FTZ R12, -R2.reuse, R12 ;  /* 0x0000000c020c7221 */ /* 0x040fe40000010100 */
[C---:B------:R-:W-:Y:S02]  /*46f0*/  FADD.FTZ R9, -R2.reuse, R13 ;  /* 0x0000000d02097221 */ /* 0x040fe40000010100 */
[C---:B------:R-:W-:Y:S02]  /*4700*/  FADD.FTZ R68, -R2.reuse, R16 ;  /* 0x0000001002447221 */ /* 0x040fe40000010100 */
[----:B------:R-:W-:Y:S02]  /*4710*/  FADD.FTZ R17, -R2, R17 ;  /* 0x0000001102117221 */ /* 0x000fe40000010100 */
[----:B------:R-:W-:Y:S02]  /*4720*/  FMUL.FTZ R16, R3, c[0x0][0x2ec] ;  /* 0x0000bb0003107a20 */ /* 0x000fe40000410000 */
[----:B------:R-:W-:Y:S02]  /*4730*/  FMUL.FTZ R13, R4, c[0x0][0x2ec] ;  /* 0x0000bb00040d7a20 */ /* 0x000fe40000410000 */
[----:B------:R-:W-:Y:S02]  /*4740*/  FMUL.FTZ R16, R5, R16 ;  /* 0x0000001005107220 */ /* 0x000fe40000410000 */
[----:B------:R-:W-:Y:S02]  /*4750*/  FFMA.FTZ R70, -R88, R88, 1 ;  /* 0x3f80000058467423 */ /* 0x000fe40000010158 */
[----:B------:R-:W-:Y:S02]  /*4760*/  FFMA.FTZ R69, -R80, R80, 1 ;  /* 0x3f80000050457423 */ /* 0x000fe40000010150 */
[----:B------:R-:W-:Y:S02]  /*4770*/  FMUL.FTZ R4, R96, R68 ;  /* 0x0000004460047220 */ /* 0x000fe40000410000 */
[----:B------:R-:W-:Y:S02]  /*4780*/  FMUL.FTZ R5, R95, R17 ;  /* 0x000000115f057220 */ /* 0x000fe40000410000 */
[----:B------:R-:W-:Y:S02]  /*4790*/  FFMA.FTZ R68, -R79, R79, 1 ;  /* 0x3f8000004f447423 */ /* 0x000fe4000001014f */
[----:B------:R-:W-:Y:S02]  /*47a0*/  FFMA.FTZ R17, -R78, R78, 1 ;  /* 0x3f8000004e117423 */ /* 0x000fe4000001014e */
        /* <DEDUP_REMOVED lines=8> */
[C---:B--2---:R-:W-:Y:S02]  /*4830*/  FADD.FTZ R2, -R0.reuse, R6 ;  /* 0x0000000600027221 */ /* 0x044fe40000010100 */
[----:B------:R-:W-:Y:S02]  /*4840*/  FADD.FTZ R3, -R0, R7 ;  /* 0x0000000700037221 */ /* 0x000fe40000010100 */
[----:B------:R-:W-:Y:S02]  /*4850*/  FMUL.FTZ R68, R4, R68 ;  /* 0x0000004404447220 */ /* 0x000fe40000410000 */
[----:B------:R-:W-:Y:S02]  /*4860*/  FMUL.FTZ R17, R5, R17 ;  /* 0x0000001105117220 */ /* 0x000fe40000410000 */
[----:B------:R-:W-:Y:S02]  /*4870*/  FFMA.FTZ R4, -R93, R93, 1 ;  /* 0x3f8000005d047423 */ /* 0x000fe4000001015d */
[----:B------:R-:W-:Y:S02]  /*4880*/  FFMA.FTZ R5, -R92, R92, 1 ;  /* 0x3f8000005c057423 */ /* 0x000fe4000001015c */
[----:B------:R-:W-:Y:S02]  /*4890*/  FADD.FTZ R9, -R0, R11 ;  /* 0x0000000b00097221 */ /* 0x000fe40000010100 */
[----:B------:R-:W-:Y:S02]  /*48a0*/  FFMA.FTZ R7, -R90, R90, 1 ;  /* 0x3f8000005a077423 */ /* 0x000fe4000001015a */
[----:B------:R-:W-:Y:S02]  /*48b0*/  FMUL.FTZ R2, R157, R2 ;  /* 0x000000029d027220 */ /* 0x000fe40000410000 */
[----:B------:R-:W-:Y:S02]  /*48c0*/  FMUL.FTZ R3, R155, R3 ;  /* 0x000000039b037220 */ /* 0x000fe40000410000 */
[----:B------:R-:W-:Y:S02]  /*48d0*/  FMUL.FTZ R4, R4, c[0x0][0x2ec] ;  /* 0x0000bb0004047a20 */ /* 0x000fe40000410000 */
[----:B------:R-:W-:Y:S02]  /*48e0*/  FMUL.FTZ R5, R5, c[0x0][0x2ec] ;  /* 0x0000bb0005057a20 */ /* 0x000fe40000410000 */
[----:B------:R-:W-:Y:S02]  /*48f0*/  FMUL.FTZ R9, R152, R9 ;  /* 0x0000000998097220 */ /* 0x000fe40000410000 */
[----:B------:R-:W-:Y:S02]  /*4900*/  FMUL.FTZ R7, R7, c[0x0][0x2ec] ;  /* 0x0000bb0007077a20 */ /* 0x000fe40000410000 */
[----:B------:R-:W-:Y:S02]  /*4910*/  FMUL.FTZ R13, R8, R13 ;  /* 0x0000000d080d7220 */ /* 0x000fe40000410000 */
[----:B------:R-:W-:Y:S02]  /*4920*/  FADD.FTZ R6, -R0, R10 ;  /* 0x0000000a00067221 */ /* 0x000fe40000010100 */
[----:B------:R-:W-:Y:S02]  /*4930*/  FMUL.FTZ R4, R2, R4 ;  /* 0x0000000402047220 */ /* 0x000fe40000410000 */
[----:B------:R-:W-:Y:S02]  /*4940*/  FMUL.FTZ R5, R3, R5 ;  /* 0x0000000503057220 */ /* 0x000fe40000410000 */
[C---:B------:R-:W-:Y:S02]  /*4950*/  FADD.FTZ R3, -R0.reuse, R14 ;  /* 0x0000000e00037221 */ /* 0x040fe40000010100 */
[C---:B------:R-:W-:Y:S02]  /*4960*/  FADD.FTZ R14, -R0.reuse, R15 ;  /* 0x0000000f000e7221 */ /* 0x040fe40000010100 */
[----:B------:R-:W-:Y:S02]  /*4970*/  FFMA.FTZ R8, -R91, R91, 1 ;  /* 0x3f8000005b087423 */ /* 0x000fe4000001015b */
[C---:B------:R-:W-:Y:S02]  /*4980*/  FADD.FTZ R18, -R0.reuse, R18 ;  /* 0x0000001200127221 */ /* 0x040fe40000010100 */
        /* <DEDUP_REMOVED lines=47> */
.L_x_666:
        /* <DEDUP_REMOVED lines=107> */
.L_x_667:
        /* <DEDUP_REMOVED lines=461> */
.L_x_669:
        /* <DEDUP_REMOVED lines=15> */
.L_x_670:
        /* <DEDUP_REMOVED lines=43> */
.L_x_672:
[----:B------:R-:W-:Y:S05]  /*73a0*/  BSYNC B0 ;  /* 0x0000000000007941 */ /* 0x000fea0003800000 */
.L_x_671:
        /* <DEDUP_REMOVED lines=17> */
.L_x_674:
[----:B------:R-:W-:Y:S05]  /*74c0*/  BSYNC B0 ;  /* 0x0000000000007941 */ /* 0x000fea0003800000 */
.L_x_673:
        /* <DEDUP_REMOVED lines=22> */
.L_x_676:
[----:B------:R-:W-:Y:S05]  /*7630*/  BSYNC B0 ;  /* 0x0000000000007941 */ /* 0x000fea0003800000 */
.L_x_675:
        /* <DEDUP_REMOVED lines=14> */
.L_x_665:
[----:B------:R-:W-:Y:S05]  /*7720*/  BSYNC B1 ;  /* 0x0000000000017941 */ /* 0x000fea0003800000 */
.L_x_651:
[----:B------:R-:W-:-:S04]  /*7730*/  IADD3 R230, R230, c[0x0][0xc], RZ ;  /* 0x00000300e6e67a10 */ /* 0x000fc80007ffe0ff */
[----:B------:R-:W-:-:S13]  /*7740*/  ISETP.GE.AND P0, PT, R230, UR4, PT ;  /* 0x00000004e6007c0c */ /* 0x000fda000bf06270 */
[----:B------:R-:W-:Y:S01]  /*7750*/  @P0 CALL.REL.NOINC `(.L_x_677) ;  /* 0x0000001000000944 */ /* 0x000fe20003c00000 */
[----:B------:R-:W-:Y:S05]  /*7760*/  BRA `(.L_x_678) ;  /* 0xffff914000007947 */ /* 0x000fea000383ffff */
.L_x_677:
[----:B------:R-:W-:Y:S05]  /*7770*/  EXIT ;  /* 0x000000000000794d */ /* 0x000fea0003800000 */
.L_x_679:
        /* <DEDUP_REMOVED lines=16> */
.L_x_817:


//--------------------- .text._ZN5flash44flash_bwd_dq_dk_dv_loop_seqk_parallel_kernelI23Flash_bwd_kernel_traitsILi192ELi64ELi64ELi8ELi4ELi2ELi2ELb0ELb0EN7cutlass10bfloat16_tE19Flash_kernel_traitsILi192ELi64ELi64ELi8ES3_EELb1ELb1ELb0ELb1ELb0ELb0ELb0EEEvNS_16Flash_bwd_paramsE --------------------------
	.section	.text._ZN5flash44flash_bwd_dq_dk_dv_loop_seqk_parallel_kernelI23Flash_bwd_kernel_traitsILi192ELi64ELi64ELi8ELi4ELi2ELi2ELb0ELb0EN7cutlass10bfloat16_tE19Flash_kernel_traitsILi192ELi64ELi64ELi8ES3_EELb1ELb1ELb0ELb1ELb0ELb0ELb0EEEvNS_16Flash_bwd_paramsE,"ax",@progbits
	.sectioninfo	@"SHI_REGISTERS=255"
	.align	128
        .global         _ZN5flash44flash_bwd_dq_dk_dv_loop_seqk_parallel_kernelI23Flash_bwd_kernel_traitsILi192ELi64ELi64ELi8ELi4ELi2ELi2ELb0ELb0EN7cutlass10bfloat16_tE19Flash_kernel_traitsILi192ELi64ELi64ELi8ES3_EELb1ELb1ELb0ELb1ELb0ELb0ELb0EEEvNS_16Flash_bwd_paramsE
        .type           _ZN5flash44flash_bwd_dq_dk_dv_loop_seqk_parallel_kernelI23Flash_bwd_kernel_traitsILi192ELi64ELi64ELi8ELi4ELi2ELi2ELb0ELb0EN7cutlass10bfloat16_tE19Flash_kernel_traitsILi192ELi64ELi64ELi8ES3_EELb1ELb1ELb0ELb1ELb0ELb0ELb0EEEvNS_16Flash_bwd_paramsE,@function
        .size           _ZN5flash44flash_bwd_dq_dk_dv_loop_seqk_parallel_kernelI23Flash_bwd_kernel_traitsILi192ELi64ELi64ELi8ELi4ELi2ELi2ELb0ELb0EN7cutlass10bfloat16_tE19Flash_kernel_traitsILi192ELi64ELi64ELi8ES3_EELb1ELb1ELb0ELb1ELb0ELb0ELb0EEEvNS_16Flash_bwd_paramsE,(.L_x_818 - _ZN5flash44flash_bwd_dq_dk_dv_loop_seqk_parallel_kernelI23Flash_bwd_kernel_traitsILi192ELi64ELi64ELi8ELi4ELi2ELi2ELb0ELb0EN7cutlass10bfloat16_tE19Flash_kernel_traitsILi192ELi64ELi64ELi8ES3_EELb1ELb1ELb0ELb1ELb0ELb0ELb0EEEvNS_16Flash_bwd_paramsE)
        .other          _ZN5flash44flash_bwd_dq_dk_dv_loop_seqk_parallel_kernelI23Flash_bwd_kernel_traitsILi192ELi64ELi64ELi8ELi4ELi2ELi2ELb0ELb0EN7cutlass10bfloat16_tE19Flash_kernel_traitsILi192ELi64ELi64ELi8ES3_EELb1ELb1ELb0ELb1ELb0ELb0ELb0EEEvNS_16Flash_bwd_paramsE,@"STO_CUDA_ENTRY STV_DEFAULT"
_ZN5flash44flash_bwd_dq_dk_dv_loop_seqk_parallel_kernelI23Flash_bwd_kernel_traitsILi192ELi64ELi64ELi8ELi4ELi2ELi2ELb0ELb0EN7cutlass10bfloat16_tE19Flash_kernel_traitsILi192ELi64ELi64ELi8ES3_EELb1ELb1ELb0ELb1ELb0ELb0ELb0EEEvNS_16Flash_bwd_paramsE:
.text._ZN5flash44flash_bwd_dq_dk_dv_loop_seqk_parallel_kernelI23Flash_bwd_kernel_traitsILi192ELi64ELi64ELi8ELi4ELi2ELi2ELb0ELb0EN7cutlass10bfloat16_tE19Flash_kernel_traitsILi192ELi64ELi64ELi8ES3_EELb1ELb1ELb0ELb1ELb0ELb0ELb0EEEvNS_16Flash_bwd_paramsE:
        /* <DEDUP_REMOVED lines=18> */
[CC--:B------:R-:W-:Y:S02]  /*0120*/  LEA.HI R11, R2.reuse, R8.reuse, RZ, 0x3 ;  /* 0x00000008020b7211 */ /* 0x0c0fe400078f18ff */
[CC--:B------:R-:W-:Y:S02]  /*0130*/  LEA.HI R4, R2.reuse, R8.reuse, RZ, 0x4 ;  /* 0x0000000802047211 */ /* 0x0c0fe400078f20ff */
[CC--:B------:R-:W-:Y:S02]  /*0140*/  LEA.HI R13, R2.reuse, R8.reuse, RZ, 0x7 ;  /* 0x00000008020d7211 */ /* 0x0c0fe400078f38ff */
[CC--:B------:R-:W-:Y:S02]  /*0150*/  LEA.HI R14, R2.reuse, R8.reuse, RZ, 0x6 ;  /* 0x00000008020e7211 */ /* 0x0c0fe400078f30ff */
[----:B------:R-:W-:-:S02]  /*0160*/  LEA.HI R2, R2, R8, RZ, 0x2 ;  /* 0x0000000802027211 */ /* 0x000fc400078f10ff */
[----:B------:R-:W-:Y:S02]  /*0170*/  LOP3.LUT R3, R0, 0xffffffe0, RZ, 0xc0, !PT ;  /* 0xffffffe000037812 */ /* 0x000fe400078ec0ff */
[----:B------:R-:W-:Y:S02]  /*0180*/  LOP3.LUT R5, R11, 0xfffffff8, RZ, 0xc0, !PT ;  /* 0xfffffff80b057812 */ /* 0x000fe400078ec0ff */
[----:B------:R-:W-:Y:S01]  /*0190*/  LOP3.LUT R6, R4, 0xfffffff0, RZ, 0xc0, !PT ;  /* 0xfffffff004067812 */ /* 0x000fe200078ec0ff */
[----:B------:R-:W-:Y:S01]  /*01a0*/  IMAD.IADD R10, R8, 0x1, -R3 ;  /* 0x00000001080a7824 */ /* 0x000fe200078e0a03 */
        /* <DEDUP_REMOVED lines=8> */
[----:B------:R-:W-:-:S02]  /*0230*/  LEA.HI R0, R0, R3, RZ, 0x1 ;  /* 0x0000000300007211 */ /* 0x000fc400078f08ff */
[--C-:B------:R-:W-:Y:S02]  /*0240*/  SHF.R.S32.HI R7, RZ, 0x2, R2.reuse ;  /* 0x00000002ff077819 */ /* 0x100fe40000011402 */
[----:B------:R-:W-:Y:S02]  /*0250*/  LOP3.LUT R0, R0, 0xfffffffe, RZ, 0xc0, !PT ;  /* 0xfffffffe00007812 */ /* 0x000fe400078ec0ff */
[----:B------:R-:W-:Y:S02]  /*0260*/  SHF.R.S32.HI R2, RZ, 0x1f, R2 ;  /* 0x0000001fff027819 */ /* 0x000fe40000011402 */
[----:B------:R-:W-:Y:S01]  /*0270*/  SHF.R.S32.HI R245, RZ, 0x3, R11 ;  /* 0x00000003fff57819 */ /* 0x000fe2000001140b */
[----:B------:R-:W-:Y:S01]  /*0280*/  IMAD.IADD R181, R3, 0x1, -R0 ;  /* 0x0000000103b57824 */ /* 0x000fe200078e0a00 */
[----:B------:R-:W-:Y:S02]  /*0290*/  LEA.HI R4, R4, R6, RZ, 0x1 ;  /* 0x0000000604047211 */ /* 0x000fe400078f08ff */
[----:B------:R-:W-:Y:S01]  /*02a0*/  LEA.HI R8, R8, R3, RZ, 0x2 ;  /* 0x0000000308087211 */ /* 0x000fe200078f10ff */
[----:B------:R-:W-:Y:S01]  /*02b0*/  IMAD.SHL.U32 R0, R245, 0x40, RZ ;  /* 0x00000040f5007824 */ /* 0x000fe200078e00ff */
[----:B------:R-:W-:-:S02]  /*02c0*/  LEA.HI R2, R2, R7, RZ, 0x3 ;  /* 0x0000000702027211 */ /* 0x000fc400078f18ff */
[----:B------:R-:W-:Y:S02]  /*02d0*/  LOP3.LUT R4, R4, 0xfffffffe, RZ, 0xc0, !PT ;  /* 0xfffffffe04047812 */ /* 0x000fe400078ec0ff */
[----:B------:R-:W-:Y:S02]  /*02e0*/  LOP3.LUT R8, R8, 0xfffffffc, RZ, 0xc0, !PT ;  /* 0xfffffffc08087812 */ /* 0x000fe400078ec0ff */
[----:B------:R-:W-:Y:S01]  /*02f0*/  LOP3.LUT R2, R2, 0xfffffff8, RZ, 0xc0, !PT ;  /* 0xfffffff802027812 */ /* 0x000fe200078ec0ff */
[----:B------:R-:W-:Y:S01]  /*0300*/  IMAD.IADD R12, R6, 0x1, -R4 ;  /* 0x00000001060c7824 */ /* 0x000fe200078e0a04 */
[----:B------:R-:W-:Y:S01]  /*0310*/  LOP3.LUT R0, R0, 0x1c0, RZ, 0xc0, !PT ;  /* 0x000001c000007812 */ /* 0x000fe200078ec0ff */
[----:B------:R-:W-:Y:S01]  /*0320*/  IMAD.IADD R16, R3, 0x1, -R8 ;  /* 0x0000000103107824 */ /* 0x000fe200078e0a08 */
[----:B------:R-:W-:Y:S01]  /*0330*/  LOP3.LUT P4, RZ, R5, 0x4, RZ, 0xc0, !PT ;  /* 0x0000000405ff7812 */ /* 0x000fe2000788c0ff */
[----:B------:R-:W-:Y:S01]  /*0340*/  IMAD.IADD R4, R7, 0x1, -R2 ;  /* 0x0000000107047824 */ /* 0x000fe200078e0a02 */
[----:B------:R-:W-:Y:S01]  /*0350*/  SHF.R.U32.HI R3, RZ, 0x3, R0 ;  /* 0x00000003ff037819 */ /* 0x000fe20000011600 */
[----:B------:R-:W-:Y:S01]  /*0360*/  IMAD.SHL.U32 R174, R12, 0x200, RZ ;  /* 0x000002000cae7824 */ /* 0x000fe200078e00ff */
[----:B------:R-:W-:Y:S01]  /*0370*/  LOP3.LUT R2, R0, 0x38, R204, 0xf8, !PT ;  /* 0x0000003800027812 */ /* 0x000fe200078ef8cc */
[C---:B------:R-:W-:Y:S01]  /*0380*/  IMAD.SHL.U32 R0, R5.reuse, 0x40, RZ ;  /* 0x0000004005007824 */ /* 0x040fe200078e00ff */
[----:B------:R-:W-:Y:S01]  /*0390*/  LOP3.LUT P3, RZ, R5, 0x2, RZ, 0xc0, !PT ;  /* 0x0000000205ff7812 */ /* 0x000fe2000786c0ff */
[----:B------:R-:W-:Y:S01]  /*03a0*/  STL [R1+0x28], R16 ;  /* 0x0000281001007387 */ /* 0x000fe20000100800 */
[----:B------:R-:W-:-:S02]  /*03b0*/  SHF.R.S32.HI R6, RZ, 0x1f, R10 ;  /* 0x0000001fff067819 */ /* 0x000fc4000001140a */
[----:B------:R-:W-:Y:S02]  /*03c0*/  SHF.R.S32.HI R5, RZ, 0x1f, R9 ;  /* 0x0000001fff057819 */ /* 0x000fe40000011409 */
[----:B------:R-:W-:Y:S01]  /*03d0*/  LOP3.LUT R7, R2, R3, RZ, 0x3c, !PT ;  /* 0x0000000302077212 */ /* 0x000fe200078e3cff */
[----:B------:R-:W-:Y:S01]  /*03e0*/  IMAD.SHL.U32 R2, R181, 0x10, RZ ;  /* 0x00000010b5027824 */ /* 0x000fe200078e00ff */
[----:B------:R-:W-:Y:S02]  /*03f0*/  LOP3.LUT R0, R0, 0x1c0, RZ, 0xc0, !PT ;  /* 0x000001c000007812 */ /* 0x000fe400078ec0ff */
[----:B------:R-:W-:Y:S02]  /*0400*/  LEA.HI R207, R6, R10, RZ, 0x2 ;  /* 0x0000000a06cf7211 */ /* 0x000fe400078f10ff */
[----:B------:R-:W-:Y:S02]  /*0410*/  LEA.HI R10, R5, R9, RZ, 0x3 ;  /* 0x00000009050a7211 */ /* 0x000fe400078f18ff */
[----:B------:R-:W-:-:S02]  /*0420*/  LOP3.LUT R5, R0, 0x10, R2, 0xf8, !PT ;  /* 0x0000001000057812 */ /* 0x000fc400078ef802 */
[----:B------:R-:W-:Y:S02]  /*0430*/  LOP3.LUT R2, R4, 0x1, RZ, 0xc0, !PT ;  /* 0x0000000104027812 */ /* 0x000fe400078ec0ff */
[----:B------:R-:W-:Y:S02]  /*0440*/  LOP3.LUT R171, R0, 0x8, R11, 0xf8, !PT ;  /* 0x0000000800ab7812 */ /* 0x000fe400078ef80b */
[----:B------:R-:W-:Y:S02]  /*0450*/  LOP3.LUT R3, R10, 0xfffffff8, RZ, 0xc0, !PT ;  /* 0xfffffff80a037812 */ /* 0x000fe400078ec0ff */
[----:B------:R-:W-:Y:S02]  /*0460*/  SHF.R.S32.HI R6, RZ, 0x7, R13 ;  /* 0x00000007ff067819 */ /* 0x000fe4000001140d */
[----:B------:R-:W-:Y:S01]  /*0470*/  SHF.R.U32.HI R0, RZ, 0x3, R0 ;  /* 0x00000003ff007819 */ /* 0x000fe20000011600 */
[----:B------:R-:W-:Y:S01]  /*0480*/  IMAD.IADD R9, R9, 0x1, -R3 ;  /* 0x0000000109097824 */ /* 0x000fe200078e0a03 */
[----:B------:R-:W-:Y:S01]  /*0490*/  ISETP.NE.U32.AND P0, PT, R2, 0x1, PT ;  /* 0x000000010200780c */ /* 0x000fe20003f05070 */
[----:B------:R-:W-:Y:S01]  /*04a0*/  IMAD R3, R6, 0x800, R174 ;  /* 0x0000080006037824 */ /* 0x000fe200078e02ae */
[----:B------:R-:W-:-:S02]  /*04b0*/  LOP3.LUT R171, R171, R0, RZ, 0x3c, !PT ;  /* 0x00000000abab7212 */ /* 0x000fc400078e3cff */
[----:B------:R-:W-:Y:S02]  /*04c0*/  SHF.R.S32.HI R2, RZ, 0x6, R14 ;  /* 0x00000006ff027819 */ /* 0x000fe4000001140e */
[C---:B------:R-:W-:Y:S01]  /*04d0*/  R2P PR, R4.reuse, 0x6 ;  /* 0x0000000604007804 */ /* 0x040fe20000000000 */
[----:B------:R-:W-:Y:S01]  /*04e0*/  IMAD.SHL.U32 R4, R4, 0x40, RZ ;  /* 0x0000004004047824 */ /* 0x000fe200078e00ff */
[----:B------:R-:W-:Y:S01]  /*04f0*/  LOP3.LUT R5, R5, 0x8, R11, 0xf8, !PT ;  /* 0x0000000805057812 */ /* 0x000fe200078ef80b */
[----:B------:R-:W-:Y:S01]  /*0500*/  IMAD.IADD R171, R3, 0x1, R171 ;  /* 0x0000000103ab7824 */ /* 0x000fe200078e02ab */
[----:B------:R-:W-:Y:S01]  /*0510*/  SEL R169, R169, 0xffffffe0, !P3 ;  /* 0xffffffe0a9a97807 */ /* 0x000fe20005800000 */
[----:B------:R-:W-:Y:S01]  /*0520*/  IMAD R3, R2, 0x200, R7 ;  /* 0x0000020002037824 */ /* 0x000fe200078e0207 */
[----:B------:R-:W-:Y:S01]  /*0530*/  LOP3.LUT R174, R174, R5, R0, 0xf6, !PT ;  /* 0x00000005aeae7212 */ /* 0x000fe200078ef600 */
[----:B------:R-:W-:Y:S01]  /*0540*/  IMAD.SHL.U32 R2, R2, 0x8, RZ ;  /* 0x0000000802027824 */ /* 0x000fe200078e00ff */
[----:B------:R-:W-:Y:S01]  /*0550*/  LOP3.LUT R0, R4, 0x1c0, RZ, 0xc0, !PT ;  /* 0x000001c004007812 */ /* 0x000fe200078ec0ff */
[----:B------:R-:W-:Y:S01]  /*0560*/  IMAD.SHL.U32 R5, R6, 0x20, RZ ;  /* 0x0000002006057824 */ /* 0x000fe200078e00ff */
[----:B------:R1:W-:Y:S01]  /*0570*/  STL [R1+0x30], R3 ;  /* 0x0000300301007387 */ /* 0x0003e20000100800 */
[----:B------:R-:W-:Y:S01]  /*0580*/  IMAD.SHL.U32 R4, R12, 0x20, RZ ;  /* 0x000000200c047824 */ /* 0x000fe200078e00ff */
[----:B------:R-:W-:Y:S01]  /*0590*/  LOP3.LUT R2, R2, 0x18, RZ, 0xc0, !PT ;  /* 0x0000001802027812 */ /* 0x000fe200078ec0ff */
[----:B------:R-:W-:Y:S01]  /*05a0*/  IMAD.SHL.U32 R6, R9, 0x40, RZ ;  /* 0x0000004009067824 */ /* 0x000fe200078e00ff */
[----:B------:R-:W-:Y:S01]  /*05b0*/  LOP3.LUT R5, R0, 0x20, R5, 0xf8, !PT ;  /* 0x0000002000057812 */ /* 0x000fe200078ef805 */
[----:B------:R-:W-:Y:S01]  /*05c0*/  IMAD.SHL.U32 R7, R15, 0x2, RZ ;  /* 0x000000020f077824 */ /* 0x000fe200078e00ff */
[----:B------:R-:W-:Y:S01]  /*05d0*/  LOP3.LUT R8, R2, 0x20, R4, 0xf8, !PT ;  /* 0x0000002002087812 */ /* 0x000fe200078ef804 */
[----:B------:R-:W-:Y:S01]  /*05e0*/  IMAD R169, R171, 0x2, R169 ;  /* 0x00000002aba97824 */ /* 0x000fe200078e02a9 */
[----:B------:R-:W-:Y:S01]  /*05f0*/  SEL R173, R173, 0xffffffc0, !P4 ;  /* 0xffffffc0adad7807 */ /* 0x000fe20006000000 */
[----:B------:R-:W-:Y:S01]  /*0600*/  IMAD R4, R16, 0x400, R7 ;  /* 0x0000040010047824 */ /* 0x000fe200078e0207 */
[----:B------:R-:W-:Y:S01]  /*0610*/  SEL R213, R213, 0x10, !P0 ;  /* 0x00000010d5d57807 */ /* 0x000fe20004000000 */
[C---:B------:R-:W-:Y:S01]  /*0620*/  IMAD.SHL.U32 R172, R171.reuse, 0x2, RZ ;  /* 0x00000002abac7824 */ /* 0x040fe200078e00ff */
[----:B------:R-:W-:Y:S01]  /*0630*/  SHF.R.S32.HI R207, RZ, 0x2, R207 ;  /* 0x00000002ffcf7819 */ /* 0x000fe200000114cf */
[----:B------:R-:W-:-:S02]  /*0640*/  IMAD R171, R171, 0x2, R173 ;  /* 0x00000002abab7824 */ /* 0x000fc400078e02ad */
[----:B------:R-:W-:Y:S02]  /*0650*/  IMAD.IADD R170, R173, 0x1, R169 ;  /* 0x00000001adaa7824 */ /* 0x000fe400078e02a9 */
[----:B------:R-:W-:Y:S02]  /*0660*/  IMAD R173, R174, 0x2, R173 ;  /* 0x00000002aead7824 */ /* 0x000fe400078e02ad */
[----:B------:R-:W-:Y:S02]  /*0670*/  IMAD R207, R16, 0x10, R207 ;  /* 0x0000001010cf7824 */ /* 0x000fe400078e02cf */
[----:B------:R-:W-:Y:S01]  /*0680*/  IMAD.SHL.U32 R174, R174, 0x2, RZ ;  /* 0x00000002aeae7824 */ /* 0x000fe200078e00ff */
[----:B-1----:R-:W-:-:S04]  /*0690*/  SHF.R.U32.HI R3, RZ, 0x3, R0 ;  /* 0x00000003ff037819 */ /* 0x002fc80000011600 */
[----:B------:R-:W-:Y:S02]  /*06a0*/  LOP3.LUT R9, R3, R0, R2, 0x1e, !PT ;  /* 0x0000000003097212 */ /* 0x000fe400078e1e02 */
[----:B------:R-:W-:Y:S01]  /*06b0*/  LOP3.LUT R0, R5, R3, RZ, 0x3c, !PT ;  /* 0x0000000305007212 */ /* 0x000fe200078e3cff */
[----:B------:R-:W-:Y:S01]  /*06c0*/  IMAD.SHL.U32 R5, R10, 0x40, RZ ;  /* 0x000000400a057824 */ /* 0x000fe200078e00ff */
        /* <DEDUP_REMOVED lines=24> */
.L_x_726:
[----:B-1--4-:R-:W1:Y:S01]  /*0850*/  S2R R34, SR_CTAID.Y ;  /* 0x0000000000227919 */ /* 0x012e620000002600 */
[----:B--2---:R-:W2:Y:S01]  /*0860*/  LDC.U8 R0, c[0x0][0x312] ;  /* 0x0000c480ff007b82 */ /* 0x004ea20000000000 */
[----:B------:R-:W-:Y:S02]  /*0870*/  ISETP.NE.U32.AND P2, PT, RZ, c[0x0][0x240], PT ;  /* 0x00009000ff007a0c */ /* 0x000fe40003f45070 */
[----:B------:R-:W-:Y:S02]  /*0880*/  ISETP.EQ.U32.AND P5, PT, RZ, c[0x0][0x248], PT ;  /* 0x00009200ff007a0c */ /* 0x000fe40003fa2070 */
[----:B------:R-:W-:-:S02]  /*0890*/  ISETP.NE.AND.EX P2, PT, RZ, c[0x0][0x244], PT, P2 ;  /* 0x00009100ff007a0c */ /* 0x000fc40003f45320 */
[----:B------:R-:W-:Y:S01]  /*08a0*/  ISETP.NE.U32.AND P3, PT, RZ, c[0x0][0x250], PT ;  /* 0x00009400ff007a0c */ /* 0x000fe20003f65070 */
[----:B------:R-:W-:-:S03]  /*08b0*/  IMAD.MOV.U32 R35, RZ, RZ, -0x1 ;  /* 0xffffffffff237424 */ /* 0x000fc600078e00ff */
[----:B------:R-:W-:Y:S01]  /*08c0*/  ISETP.NE.AND.EX P3, PT, RZ, c[0x0][0x254], PT, P3 ;  /* 0x00009500ff007a0c */ /* 0x000fe20003f65330 */
[----:B-1----:R-:W-:Y:S01]  /*08d0*/  IMAD.SHL.U32 R8, R34, 0x4, RZ ;  /* 0x0000000422087824 */ /* 0x002fe200078e00ff */
        /* <DEDUP_REMOVED lines=26> */
.L_x_680:
        /* <DEDUP_REMOVED lines=45> */
.L_x_682:
        /* <DEDUP_REMOVED lines=15> */
.L_x_683:
        /* <DEDUP_REMOVED lines=22> */
[----:B--2---:R-:W-:-:S02]  /*0fa0*/  ISETP.NE.AND P3, PT, R15, RZ, PT ;  /* 0x000000ff0f00720c */ /* 0x004fc40003f65270 */
        /* <DEDUP_REMOVED lines=9> */
[C---:B------:R-:W-:Y:S02]  /*1040*/  @!P1 IMAD R6, R34.reuse, c[0x0][0x36c], R6 ;  /* 0x0000db0022069a24 */ /* 0x040fe400078e0206 */
        /* <DEDUP_REMOVED lines=12> */
[C---:B------:R-:W-:Y:S01]  /*1110*/  IMAD R7, R18.reuse, R4, R7 ;  /* 0x0000000412077224 */ /* 0x040fe200078e0207 */
[----:B------:R-:W-:Y:S01]  /*1120*/  IADD3.X R8, R17, R8, RZ, P2, !PT ;  /* 0x0000000811087210 */ /* 0x000fe200017fe4ff */
[----:B------:R-:W-:Y:S01]  /*1130*/  IMAD.WIDE.U32 R4, R18, R0, RZ ;  /* 0x0000000012047225 */ /* 0x000fe200078e00ff */
[----:B-----5:R-:W-:Y:S02]  /*1140*/  ISETP.NE.AND P2, PT, R22, RZ, PT ;  /* 0x000000ff1600720c */ /* 0x020fe40003f45270 */
[----:B------:R-:W-:Y:S01]  /*1150*/  @!P5 IADD3 R2, R2, 0x1, RZ ;  /* 0x000000010202d810 */ /* 0x000fe20007ffe0ff */
[----:B------:R-:W-:Y:S01]  /*1160*/  @!P5 IMAD.IADD R3, R3, 0x1, -R11 ;  /* 0x000000010303d824 */ /* 0x000fe200078e0a0b */
[----:B------:R-:W-:Y:S01]  /*1170*/  ISETP.NE.AND P5, PT, RZ, c[0x0][0x1c8], PT ;  /* 0x00007200ff007a0c */ /* 0x000fe20003fa5270 */
[----:B------:R-:W-:-:S03]  /*1180*/  IMAD.IADD R15, R13, 0x1, R7 ;  /* 0x000000010d0f7824 */ /* 0x000fc600078e0207 */
[----:B------:R-:W-:Y:S01]  /*1190*/  ISETP.GE.U32.AND P6, PT, R3, R11, PT ;  /* 0x0000000b0300720c */ /* 0x000fe20003fc6070 */
[C---:B------:R-:W-:Y:S02]  /*11a0*/  IMAD R3, R19.reuse, R0, RZ ;  /* 0x0000000013037224 */ /* 0x040fe400078e02ff */
[----:B------:R-:W-:Y:S01]  /*11b0*/  IMAD R11, R19, R6, RZ ;  /* 0x00000006130b7224 */ /* 0x000fe200078e02ff */
[----:B------:R-:W-:Y:S01]  /*11c0*/  SEL R19, R12, R4, !P1 ;  /* 0x000000040c137207 */ /* 0x000fe20004800000 */
[----:B------:R-:W-:Y:S01]  /*11d0*/  @P3 IMAD R4, R34, c[0x0][0x214], RZ ;  /* 0x0000850022043a24 */ /* 0x000fe200078e02ff */
[----:B------:R-:W-:Y:S01]  /*11e0*/  @P1 IADD3 R15, R5, R3, RZ ;  /* 0x00000003050f1210 */ /* 0x000fe20007ffe0ff */
[----:B----4-:R-:W-:-:S03]  /*11f0*/  IMAD.WIDE.U32 R12, R20, c[0x0][0x3d8], RZ ;  /* 0x0000f600140c7a25 */ /* 0x010fc600078e00ff */
[----:B------:R-:W-:Y:S01]  /*1200*/  @P3 SEL R3, R4, R0, !P1 ;  /* 0x0000000004033207 */ /* 0x000fe20004800000 */
[----:B------:R-:W-:Y:S01]  /*1210*/  IMAD R4, R20, c[0x0][0x3dc], R13 ;  /* 0x0000f70014047a24 */ /* 0x000fe200078e020d */
[----:B------:R-:W-:Y:S01]  /*1220*/  SEL R23, R12, RZ, P2 ;  /* 0x000000ff0c177207 */ /* 0x000fe20001000000 */
[----:B------:R-:W-:Y:S01]  /*1230*/  IMAD R11, R18, R8, R11 ;  /* 0x00000008120b7224 */ /* 0x000fe200078e020b */
[----:B------:R-:W-:Y:S01]  /*1240*/  @P6 IADD3 R2, R2, 0x1, RZ ;  /* 0x0000000102026810 */ /* 0x000fe20007ffe0ff */
[----:B------:R-:W-:Y:S01]  /*1250*/  @P3 IMAD R8, R248, c[0x0][0x234], R3 ;  /* 0x00008d00f8083a24 */ /* 0x000fe200078e0203 */
[----:B------:R-:W-:Y:S01]  /*1260*/  SHF.R.S32.HI R20, RZ, 0x1f, R16 ;  /* 0x0000001fff147819 */ /* 0x000fe20000011410 */
[----:B------:R-:W-:Y:S01]  /*1270*/  IMAD.WIDE.U32 R6, R18, R6, RZ ;  /* 0x0000000612067225 */ /* 0x000fe200078e00ff */
[----:B------:R-:W-:-:S03]  /*1280*/  SEL R18, R4, RZ, P2 ;  /* 0x000000ff04127207 */ /* 0x000fc60001000000 */
[----:B------:R-:W-:Y:S02]  /*1290*/  IMAD.MOV.U32 R13, RZ, RZ, R2 ;  /* 0x000000ffff0d7224 */ /* 0x000fe400078e0002 */
[----:B------:R-:W-:Y:S02]  /*12a0*/  @!P3 IMAD R5, R34, c[0x0][0x1c0], R248 ;  /* 0x000070002205ba24 */ /* 0x000fe400078e02f8 */
[----:B------:R-:W-:Y:S01]  /*12b0*/  IMAD R3, R248, c[0x0][0x22c], RZ ;  /* 0x00008b00f8037a24 */ /* 0x000fe200078e02ff */
[----:B------:R-:W-:Y:S01]  /*12c0*/  @!P4 IADD3 R13, -R13, RZ, RZ ;  /* 0x000000ff0d0dc210 */ /* 0x000fe20007ffe1ff */
[----:B------:R-:W-:Y:S01]  /*12d0*/  @!P3 IMAD R8, R5, c[0x0][0x214], RZ ;  /* 0x000085000508ba24 */ /* 0x000fe200078e02ff */
[----:B------:R-:W-:Y:S02]  /*12e0*/  @!P5 LOP3.LUT R13, RZ, c[0x0][0x1c8], RZ, 0x33, !PT ;  /* 0x00007200ff0dda12 */ /* 0x000fe400078e33ff */
[----:B------:R-:W-:Y:S02]  /*12f0*/  SHF.R.S32.HI R12, RZ, 0x1f, R3 ;  /* 0x0000001fff0c7819 */ /* 0x000fe40000011403 */
[----:B------:R-:W-:-:S02]  /*1300*/  IADD3 R5, R7, R11, RZ ;  /* 0x0000000b07057210 */ /* 0x000fc40007ffe0ff */
        /* <DEDUP_REMOVED lines=9> */
.L_x_684:
[----:B------:R-:W-:-:S04]  /*13a0*/  IMAD R0, R34, c[0x0][0x1c0], R248 ;  /* 0x0000700022007a24 */ /* 0x000fc800078e02f8 */
[----:B------:R-:W-:Y:S02]  /*13b0*/  IMAD R0, R0, c[0x0][0x224], RZ ;  /* 0x0000890000007a24 */ /* 0x000fe400078e02ff */
.L_x_685:
[----:B------:R-:W2:Y:S01]  /*13c0*/  S2R R31, SR_TID.X ;  /* 0x00000000001f7919 */ /* 0x000ea20000002100 */
[----:B------:R-:W-:Y:S01]  /*13d0*/  IMAD R33, R33, c[0x0][0x1c0], RZ ;  /* 0x0000700021217a24 */ /* 0x000fe200078e02ff */
[----:B------:R-:W-:Y:S01]  /*13e0*/  IADD3 R2, P4, R204, R10, RZ ;  /* 0x0000000acc027210 */ /* 0x000fe20007f9e0ff */
[----:B------:R-:W-:Y:S01]  /*13f0*/  IMAD.IADD R0, R9, 0x1, R0 ;  /* 0x0000000109007824 */ /* 0x000fe200078e0200 */
[----:B------:R-:W-:Y:S01]  /*1400*/  SHF.R.S32.HI R205, RZ, 0x1f, R204 ;  /* 0x0000001fffcd7819 */ /* 0x000fe200000114cc */
[----:B------:R-:W-:Y:S01]  /*1410*/  IMAD.SHL.U32 R4, R33, 0x40, RZ ;  /* 0x0000004021047824 */ /* 0x000fe200078e00ff */
[----:B------:R-:W-:Y:S01]  /*1420*/  SHF.R.S32.HI R29, RZ, 0x1f, R245 ;  /* 0x0000001fff1d7819 */ /* 0x000fe200000114f5 */
[----:B------:R-:W-:Y:S01]  /*1430*/  IMAD.MOV.U32 R203, RZ, RZ, 0x4 ;  /* 0x00000004ffcb7424 */ /* 0x000fe200078e00ff */
[----:B------:R-:W-:Y:S01]  /*1440*/  BSSY B1, `(.L_x_681) ;  /* 0x0000810000017945 */ /* 0x000fe20003800000 */
[----:B------:R-:W-:Y:S01]  /*1450*/  IMAD.IADD R202, R9, 0x1, R8 ;  /* 0x0000000109ca7824 */ /* 0x000fe200078e0208 */
[----:B------:R-:W-:Y:S01]  /*1460*/  IADD3 R7, P3, P1, R6, R4, R3 ;  /* 0x0000000406077210 */ /* 0x000fe2000797e003 */
[----:B------:R-:W-:Y:S01]  /*1470*/  IMAD.WIDE R10, R0, R203, c[0x0][0x3c8] ;  /* 0x0000f200000a7625 */ /* 0x000fe200078e02cb */
[----:B------:R-:W-:-:S02]  /*1480*/  SHF.R.S32.HI R4, RZ, 0x1f, R4 ;  /* 0x0000001fff047819 */ /* 0x000fc40000011404 */
[C---:B------:R-:W-:Y:S01]  /*1490*/  IADD3 R206, R204.reuse, 0x40, RZ ;  /* 0x00000040ccce7810 */ /* 0x040fe20007ffe0ff */
[----:B------:R-:W-:Y:S01]  /*14a0*/  IMAD R0, R17, c[0x0][0x370], RZ ;  /* 0x0000dc0011007a24 */ /* 0x000fe200078e02ff */
[----:B------:R-:W-:Y:S01]  /*14b0*/  IADD3 R208, R204, 0x80, RZ ;  /* 0x00000080ccd07810 */ /* 0x000fe20007ffe0ff */
[----:B------:R-:W-:Y:S02]  /*14c0*/  IMAD.X R3, R205, 0x1, R14, P4 ;  /* 0x00000001cd037824 */ /* 0x000fe400020e060e */
[C---:B------:R-:W-:Y:S02]  /*14d0*/  IMAD R0, R9.reuse, c[0x0][0x374], R0 ;  /* 0x0000dd0009007a24 */ /* 0x040fe400078e0200 */
[----:B------:R-:W-:Y:S01]  /*14e0*/  IMAD.WIDE.U32 R2, R9, c[0x0][0x370], R2 ;  /* 0x0000dc0009027a25 */ /* 0x000fe200078e0002 */
[----:B--2---:R-:W-:-:S03]  /*14f0*/  SHF.R.S32.HI R32, RZ, 0x1f, R31 ;  /* 0x0000001fff207819 */ /* 0x004fc6000001141f */
[----:B------:R-:W-:Y:S01]  /*1500*/  IMAD.MOV.U32 R216, RZ, RZ, R10 ;  /* 0x000000ffffd87224 */ /* 0x000fe200078e000a */
[----:B------:R-:W-:Y:S01]  /*1510*/  IADD3.X R10, R5, R4, R12, P3, P1 ;  /* 0x00000004050a7210 */ /* 0x000fe20001fe240c */
[----:B------:R-:W-:Y:S01]  /*1520*/  IMAD.IADD R3, R3, 0x1, R0 ;  /* 0x0000000103037824 */ /* 0x000fe200078e0200 */
[----:B------:R-:W-:Y:S01]  /*1530*/  LEA.HI R6, R32, R31, RZ, 0x5 ;  /* 0x0000001f20067211 */ /* 0x000fe200078f28ff */
[----:B------:R-:W-:Y:S01]  /*1540*/  IMAD.MOV.U32 R215, RZ, RZ, R11 ;  /* 0x000000ffffd77224 */ /* 0x000fe200078e000b */
[----:B------:R-:W-:Y:S01]  /*1550*/  IADD3 R0, -R201, R250, R16 ;  /* 0x000000fac9007210 */ /* 0x000fe20007ffe110 */
[----:B------:R-:W-:Y:S01]  /*1560*/  IMAD.WIDE.U32 R2, R248, c[0x0][0x378], R2 ;  /* 0x0000de00f8027a25 */ /* 0x000fe200078e0002 */
[----:B------:R-:W-:Y:S02]  /*1570*/  LOP3.LUT R5, R6, 0xffffffe0, RZ, 0xc0, !PT ;  /* 0xffffffe006057812 */ /* 0x000fe400078ec0ff */
[----:B------:R-:W-:Y:S01]  /*1580*/  IADD3 R4, P1, R245, R9, RZ ;  /* 0x00000009f5047210 */ /* 0x000fe20007f3e0ff */
[----:B------:R-:W-:Y:S01]  /*1590*/  IMAD.WIDE R202, R202, R203, c[0x0][0x200] ;  /* 0x00008000caca7625 */ /* 0x000fe200078e02cb */
[----:B------:R-:W-:-:S02]  /*15a0*/  IADD3 R0, R0, -c[0x0][0x2e8], RZ ;  /* 0x8000ba0000007a10 */ /* 0x000fc40007ffe0ff */
[----:B------:R-:W-:Y:S01]  /*15b0*/  SHF.R.S32.HI R6, RZ, 0x5, R6 ;  /* 0x00000005ff067819 */ /* 0x000fe20000011406 */
[----:B------:R-:W-:Y:S01]  /*15c0*/  IMAD.IADD R12, R31, 0x1, -R5 ;  /* 0x000000011f0c7824 */ /* 0x000fe200078e0a05 */
[----:B------:R-:W-:Y:S01]  /*15d0*/  SHF.R.S32.HI R9, RZ, 0x1f, R0 ;  /* 0x0000001fff097819 */ /* 0x000fe20000011400 */
[----:B------:R-:W-:Y:S01]  /*15e0*/  IMAD.X R5, R29, 0x1, R17, P1 ;  /* 0x000000011d057824 */ /* 0x000fe200008e0611 */
[----:B------:R-:W-:Y:S01]  /*15f0*/  IADD3 R8, P3, P1, R23, R7, R19 ;  /* 0x0000000717087210 */ /* 0x000fe2000797e013 */
[----:B------:R-:W-:Y:S01]  /*1600*/  IMAD R6, R6, R33, R12 ;  /* 0x0000002106067224 */ /* 0x000fe200078e020c */
[----:B------:R-:W-:Y:S01]  /*1610*/  LEA.HI R0, R9, R0, RZ, 0x6 ;  /* 0x0000000009007211 */ /* 0x000fe200078f30ff */
[----:B------:R-:W-:Y:S01]  /*1620*/  IMAD R5, R5, c[0x0][0x190], RZ ;  /* 0x0000640005057a24 */ /* 0x000fe200078e02ff */
[----:B------:R-:W-:Y:S01]  /*1630*/  IADD3.X R10, R18, R10, R15, P3, P1 ;  /* 0x0000000a120a7210 */ /* 0x000fe20001fe240f */
[----:B------:R-:W-:Y:S01]  /*1640*/  IMAD R7, R249, c[0x0][0x378], RZ ;  /* 0x0000de00f9077a24 */ /* 0x000fe200078e02ff */
[----:B------:R-:W-:Y:S01]  /*1650*/  SHF.R.S32.HI R0, RZ, 0x6, R0 ;  /* 0x00000006ff007819 */ /* 0x000fe20000011400 */
[----:B------:R-:W-:Y:S01]  /*1660*/  IMAD R11, R4, c[0x0][0x194], R5 ;  /* 0x00006500040b7a24 */ /* 0x000fe200078e0205 */
[----:B------:R-:W-:Y:S01]  /*1670*/  IADD3 R8, P1, R6, R8, RZ ;  /* 0x0000000806087210 */ /* 0x000fe20007f3e0ff */
[----:B------:R-:W-:Y:S01]  /*1680*/  IMAD.WIDE.U32 R4, R4, c[0x0][0x190], R204 ;  /* 0x0000640004047a25 */ /* 0x000fe200078e00cc */
[----:B------:R-:W-:-:S02]  /*1690*/  IMNMX R243, RZ, R0, !PT ;  /* 0x00000000fff37217 */ /* 0x000fc40007800200 */
[----:B------:R-:W-:Y:S01]  /*16a0*/  LEA.HI.X.SX32 R10, R6, R10, 0x1, P1 ;  /* 0x0000000a060a7211 */ /* 0x000fe200008f0eff */
[----:B------:R-:W-:Y:S01]  /*16b0*/  IMAD R7, R248, c[0x0][0x37c], R7 ;  /* 0x0000df00f8077a24 */ /* 0x000fe200078e0207 */
[----:B------:R-:W-:Y:S01]  /*16c0*/  IADD3 R4, P3, R27, R4, RZ ;  /* 0x000000041b047210 */ /* 0x000fe20007f7e0ff */
[----:B------:R-:W-:Y:S01]  /*16d0*/  IMAD R6, R29, c[0x0][0x370], RZ ;  /* 0x0000dc001d067a24 */ /* 0x000fe200078e02ff */
[----:B------:R-:W-:Y:S01]  /*16e0*/  ISETP.GT.AND P4, PT, R195, R243, PT ;  /* 0x000000f3c300720c */ /* 0x000fe20003f84270 */
[----:B------:R-:W-:Y:S01]  /*16f0*/  IMAD.IADD R3, R3, 0x1, R7 ;  /* 0x0000000103037824 */ /* 0x000fe200078e0207 */
[----:B------:R-:W-:Y:S01]  /*1700*/  IADD3.X R5, R21, R5, R11, P3, !PT ;  /* 0x0000000515057210 */ /* 0x000fe20001ffe40b */
[----:B------:R-:W-:Y:S01]  /*1710*/  IMAD R7, R249, c[0x0][0x1a8], RZ ;  /* 0x00006a00f9077a24 */ /* 0x000fe200078e02ff */
[----:B------:R-:W-:Y:S01]  /*1720*/  LEA R188, P1, R8, c[0x0][0x350], 0x2 ;  /* 0x0000d40008bc7a11 */ /* 0x000fe200078210ff */
[----:B------:R-:W-:Y:S01]  /*1730*/  IMAD R0, R245, c[0x0][0x374], R6 ;  /* 0x0000dd00f5007a24 */ /* 0x000fe200078e0206 */
[----:B------:R-:W-:Y:S01]  /*1740*/  IADD3 R195, R195, -0x1, RZ ;  /* 0xffffffffc3c37810 */ /* 0x000fe20007ffe0ff */
[----:B------:R-:W-:Y:S01]  /*1750*/  IMAD R7, R248, c[0x0][0x1ac], R7 ;  /* 0x00006b00f8077a24 */ /* 0x000fe200078e0207 */
[----:B------:R-:W-:Y:S01]  /*1760*/  LEA.HI.X R189, R8, c[0x0][0x354], R10, 0x2, P1 ;  /* 0x0000d50008bd7a11 */ /* 0x000fe200008f140a */
[----:B------:R-:W-:-:S04]  /*1770*/  IMAD.WIDE.U32 R4, R248, c[0x0][0x1a8], R4 ;  /* 0x00006a00f8047a25 */ /* 0x000fc800078e0004 */
[----:B------:R-:W-:Y:S01]  /*1780*/  IMAD.WIDE.U32 R2, R245, c[0x0][0x370], R2 ;  /* 0x0000dc00f5027a25 */ /* 0x000fe200078e0002 */
[----:B------:R-:W-:-:S03]  /*1790*/  LEA R198, P3, R4, c[0x0][0x160], 0x1 ;  /* 0x0000580004c67a11 */ /* 0x000fc600078608ff */
[----:B------:R-:W-:Y:S01]  /*17a0*/  IMAD.IADD R11, R5, 0x1, R7 ;  /* 0x00000001050b7824 */ /* 0x000fe200078e0207 */
[----:B------:R-:W-:Y:S01]  /*17b0*/  LEA R196, P1, R2, c[0x0][0x330], 0x1 ;  /* 0x0000cc0002c47a11 */ /* 0x000fe200078208ff */
        /* <DEDUP_REMOVED lines=19> */
.L_x_687:
        /* <DEDUP_REMOVED lines=15> */
.L_x_688:
        /* <DEDUP_REMOVED lines=27> */
.L_x_690:
[----:B------:R-:W-:Y:S05]  /*1b90*/  BSYNC B0 ;  /* 0x0000000000007941 */ /* 0x000fea0003800000 */
.L_x_689:
        /* <DEDUP_REMOVED lines=19> */
.L_x_692:
[----:B------:R-:W-:Y:S05]  /*1cd0*/  BSYNC B0 ;  /* 0x0000000000007941 */ /* 0x000fea0003800000 */
.L_x_691:
        /* <DEDUP_REMOVED lines=25> */
.L_x_694:
[----:B------:R-:W-:Y:S05]  /*1e70*/  BSYNC B0 ;  /* 0x0000000000007941 */ /* 0x000fea0003800000 */
.L_x_693:
        /* <DEDUP_REMOVED lines=18> */
.L_x_686:
[----:B------:R-:W2:Y:S01]  /*1fa0*/  LDL R15, [R1+0x30] ;  /* 0x00003000010f7983 */ /* 0x000ea20000100800 */
[C---:B------:R-:W-:Y:S01]  /*1fb0*/  IMAD R10, R195.reuse, -0x40, R250 ;  /* 0xffffffc0c30a7824 */ /* 0x040fe200078e02fa */
[----:B------:R-:W-:Y:S01]  /*1fc0*/  LEA.HI R6, R195, R195, RZ, 0x1 ;  /* 0x000000c3c3067211 */ /* 0x000fe200078f08ff */
[----:B------:R-:W-:Y:S01]  /*1fd0*/  BSSY B0, `(.L_x_696) ;  /* 0x000001e000007945 */ /* 0x000fe20003800000 */
[----:B------:R-:W-:Y:S02]  /*1fe0*/  @P2 BAR.SYNC.DEFER_BLOCKING 0x0 ;  /* 0x0000000000002b1d */ /* 0x000fe40000010000 */
[----:B------:R-:W-:Y:S02]  /*1ff0*/  ISETP.GE.AND P5, PT, R245, R10, PT ;  /* 0x0000000af500720c */ /* 0x000fe40003fa6270 */
[----:B------:R-:W-:-:S05]  /*2000*/  LOP3.LUT R6, R6, 0xfffffffe, RZ, 0xc0, !PT ;  /* 0xfffffffe06067812 */ /* 0x000fca00078ec0ff */
[----:B------:R-:W-:-:S05]  /*2010*/  IMAD.IADD R6, R195, 0x1, -R6 ;  /* 0x00000001c3067824 */ /* 0x000fca00078e0a06 */
[----:B------:R-:W-:Y:S01]  /*2020*/  ISETP.NE.AND P0, PT, R6, 0x1, PT ;  /* 0x000000010600780c */ /* 0x000fe20003f05270 */
[----:B--2---:R-:W-:-:S05]  /*2030*/  IMAD.SHL.U32 R192, R15, 0x2, RZ ;  /* 0x000000020fc07824 */ /* 0x004fca00078e00ff */
        /* <DEDUP_REMOVED lines=23> */
.L_x_697:
[----:B------:R-:W-:Y:S05]  /*21b0*/  BSYNC B0 ;  /* 0x0000000000007941 */ /* 0x000fea0003800000 */
.L_x_696:
        /* <DEDUP_REMOVED lines=39> */
.L_x_699:
[----:B------:R-:W-:Y:S05]  /*2430*/  BSYNC B0 ;  /* 0x0000000000007941 */ /* 0x000fea0003800000 */
.L_x_698:
[----:B------:R-:W-:Y:S01]  /*2440*/  IADD3 R0, R15, 0x3000, RZ ;  /* 0x000030000f007810 */ /* 0x000fe20007ffe0ff */
[----:B------:R-:W-:Y:S03]  /*2450*/  BSSY B0, `(.L_x_700) ;  /* 0x000002d000007945 */ /* 0x000fe60003800000 */
        /* <DEDUP_REMOVED lines=16> */
.L_x_701:
        /* <DEDUP_REMOVED lines=28> */
.L_x_702:
[----:B------:R-:W-:Y:S05]  /*2720*/  BSYNC B0 ;  /* 0x0000000000007941 */ /* 0x000fea0003800000 */
.L_x_700:
        /* <DEDUP_REMOVED lines=17> */
.L_x_704:
        /* <DEDUP_REMOVED lines=38> */
.L_x_705:
[----:B------:R-:W-:Y:S05]  /*2aa0*/  BSYNC B0 ;  /* 0x0000000000007941 */ /* 0x000fea0003800000 */
.L_x_703:
        /* <DEDUP_REMOVED lines=55> */
.L_x_707:
[----:B--2---:R-:W-:Y:S05]  /*2e20*/  BSYNC B0 ;  /* 0x0000000000007941 */ /* 0x004fea0003800000 */
.L_x_706:
        /* <DEDUP_REMOVED lines=38> */
.L_x_709:
[----:B------:R-:W-:Y:S05]  /*3090*/  BSYNC B0 ;  /* 0x0000000000007941 */ /* 0x000fea0003800000 */
.L_x_708:
        /* <DEDUP_REMOVED lines=45> */
.L_x_711:
[----:B------:R-:W-:Y:S05]  /*3370*/  BSYNC B0 ;  /* 0x0000000000007941 */ /* 0x000fea0003800000 */
.L_x_710:
        /* <DEDUP_REMOVED lines=36> */
.L_x_713:
[----:B------:R-:W-:Y:S05]  /*35c0*/  BSYNC B0 ;  /* 0x0000000000007941 */ /* 0x000fea0003800000 */
.L_x_712:
[----:B------:R-:W-:Y:S01]  /*35d0*/  ISETP.NE.U32.AND P5, PT, RZ, c[0x0][0x318], PT ;  /* 0x0000c600ff007a0c */ /* 0x000fe20003fa5070 */
[----:B------:R-:W-:Y:S01]  /*35e0*/  IMAD.MOV.U32 R230, RZ, RZ, c[0x0][0x308] ;  /* 0x0000c200ffe67624 */ /* 0x000fe200078e00ff */
[----:B------:R-:W0:Y:S01]  /*35f0*/  LDGDEPBAR ;  /* 0x00000000000079af */ /* 0x000e220000000000 */
[----:B------:R-:W-:Y:S01]  /*3600*/  IMAD.MOV.U32 R231, RZ, RZ, c[0x0][0x30c] ;  /* 0x0000c300ffe77624 */ /* 0x000fe200078e00ff */
[----:B------:R-:W-:-:S13]  /*3610*/  ISETP.NE.AND.EX P5, PT, RZ, c[0x0][0x31c], PT, P5 ;  /* 0x0000c700ff007a0c */ /* 0x000fda0003fa5350 */
[----:B------:R-:W-:Y:S02]  /*3620*/  @P5 IMAD R0, R30, c[0x0][0x320], RZ ;  /* 0x0000c8001e005a24 */ /* 0x000fe400078e02ff */
[----:B-1----:R-:W-:-:S04]  /*3630*/  @P5 IMAD.WIDE.U32 R2, R34, c[0x0][0x320], R248 ;  /* 0x0000c80022025a25 */ /* 0x002fc800078e00f8 */
[----:B------:R-:W-:Y:S01]  /*3640*/  @P5 IMAD R0, R34, c[0x0][0x324], R0 ;  /* 0x0000c90022005a24 */ /* 0x000fe200078e0200 */
[----:B------:R-:W-:-:S03]  /*3650*/  @P5 LEA R4, P1, R2, c[0x0][0x318], 0x2 ;  /* 0x0000c60002045a11 */ /* 0x000fc600078210ff */
[----:B------:R-:W-:-:S05]  /*3660*/  @P5 IMAD.IADD R0, R3, 0x1, R0 ;  /* 0x0000000103005824 */ /* 0x000fca00078e0200 */
[----:B------:R-:W-:Y:S02]  /*3670*/  @P5 LEA.HI.X R5, R2, c[0x0][0x31c], R0, 0x2, P1 ;  /* 0x0000c70002055a11 */ /* 0x000fe400008f1400 */
[----:B--2---:R1:W2:Y:S04]  /*3680*/  LDG.E.64 R2, [R230.64+0x8] ;  /* 0x00000806e6027981 */ /* 0x0042a8000c1e1b00 */
[----:B----4-:R3:W4:Y:S04]  /*3690*/  @P5 LDG.E R6, [R4.64] ;  /* 0x0000000604065981 */ /* 0x010728000c1e1900 */
[----:B-1----:R-:W4:Y:S01]  /*36a0*/  LDG.E.64 R230, [R230.64] ;  /* 0x00000006e6e67981 */ /* 0x002f22000c1e1b00 */
[CC--:B------:R-:W-:Y:S01]  /*36b0*/  LEA.HI R0, R32.reuse, R31.reuse, RZ, 0x4 ;  /* 0x0000001f20007211 */ /* 0x0c0fe200078f20ff */
[----:B------:R-:W4:Y:S01]  /*36c0*/  @P5 MUFU.RCP R9, c[0x0][0x238] ;  /* 0x00008e0000095b08 */ /* 0x000f220000001000 */
[----:B------:R-:W-:Y:S01]  /*36d0*/  LEA.HI R7, R32, R31, RZ, 0x7 ;  /* 0x0000001f20077211 */ /* 0x000fe200078f38ff */
[----:B------:R-:W1:Y:S01]  /*36e0*/  S2R R10, SR_TID.X ;  /* 0x00000000000a7919 */ /* 0x000e620000002100 */
[----:B------:R-:W-:Y:S01]  /*36f0*/  LOP3.LUT R0, R0, 0xfffffff0, RZ, 0xc0, !PT ;  /* 0xfffffff000007812 */ /* 0x000fe200078ec0ff */
[----:B---3--:R-:W-:Y:S01]  /*3700*/  IMAD R5, R34, c[0x0][0x1c0], R248 ;  /* 0x0000700022057a24 */ /* 0x008fe200078e02f8 */
[----:B------:R-:W-:Y:S01]  /*3710*/  SHF.R.S32.HI R8, RZ, 0x7, R7 ;  /* 0x00000007ff087819 */ /* 0x000fe20000011407 */
[----:B------:R-:W-:Y:S01]  /*3720*/  IMAD.MOV.U32 R191, RZ, RZ, RZ ;  /* 0x000000ffffbf7224 */ /* 0x000fe200078e00ff */
[----:B------:R-:W-:Y:S01]  /*3730*/  SHF.R.S32.HI R7, RZ, 0x1f, R12 ;  /* 0x0000001fff077819 */ /* 0x000fe2000001140c */
[----:B------:R-:W-:Y:S01]  /*3740*/  IMAD.IADD R0, R31, 0x1, -R0 ;  /* 0x000000011f007824 */ /* 0x000fe200078e0a00 */
[----:B------:R-:W-:Y:S01]  /*3750*/  IADD3 R16, R250, 0x40, R16 ;  /* 0x00000040fa107810 */ /* 0x000fe20007ffe010 */
[----:B------:R-:W-:Y:S01]  /*3760*/  IMAD.MOV.U32 R180, RZ, RZ, 0x40 ;  /* 0x00000040ffb47424 */ /* 0x000fe200078e00ff */
[----:B------:R-:W-:Y:S01]  /*3770*/  IADD3 R168, R186, 0x3000, RZ ;  /* 0x00003000baa87810 */ /* 0x000fe20007ffe0ff */
[C---:B------:R-:W-:Y:S01]  /*3780*/  IMAD.SHL.U32 R176, R187.reuse, 0x2, RZ ;  /* 0x00000002bbb07824 */ /* 0x040fe200078e00ff */
[----:B------:R-:W-:Y:S01]  /*3790*/  SHF.R.S32.HI R4, RZ, 0x1f, R0 ;  /* 0x0000001fff047819 */ /* 0x000fe20000011400 */
[----:B------:R-:W-:Y:S01]  /*37a0*/  IMAD.MOV.U32 R194, RZ, RZ, R190 ;  /* 0x000000ffffc27224 */ /* 0x000fe200078e00be */
[----:B------:R-:W-:Y:S01]  /*37b0*/  IADD3 R175, R187, 0x3000, RZ ;  /* 0x00003000bbaf7810 */ /* 0x000fe20007ffe0ff */
[----:B------:R-:W-:Y:S01]  /*37c0*/  CS2R R142, SRZ ;  /* 0x00000000008e7805 */ /* 0x000fe2000001ff00 */
[----:B------:R-:W-:Y:S01]  /*37d0*/  LEA.HI R4, R4, R0, RZ, 0x3 ;  /* 0x0000000004047211 */ /* 0x000fe200078f18ff */
[----:B------:R-:W-:Y:S01]  /*37e0*/  CS2R R140, SRZ ;  /* 0x00000000008c7805 */ /* 0x000fe2000001ff00 */
[----:B------:R-:W-:Y:S01]  /*37f0*/  SEL R168, R168, R186, !P0 ;  /* 0x000000baa8a87207 */ /* 0x000fe20004000000 */
[----:B------:R-:W-:Y:S01]  /*3800*/  CS2R R146, SRZ ;  /* 0x0000000000927805 */ /* 0x000fe2000001ff00 */
[----:B------:R-:W-:Y:S01]  /*3810*/  LOP3.LUT R4, R4, 0xfffffff8, RZ, 0xc0, !PT ;  /* 0xfffffff804047812 */ /* 0x000fe200078ec0ff */
[----:B------:R-:W-:Y:S01]  /*3820*/  CS2R R144, SRZ ;  /* 0x0000000000907805 */ /* 0x000fe2000001ff00 */
[----:B------:R-:W-:Y:S01]  /*3830*/  SEL R175, R175, R187, !P0 ;  /* 0x000000bbafaf7207 */ /* 0x000fe20004000000 */
[----:B------:R-:W-:Y:S01]  /*3840*/  CS2R R138, SRZ ;  /* 0x00000000008a7805 */ /* 0x000fe2000001ff00 */
[----:B------:R-:W-:Y:S01]  /*3850*/  CS2R R136, SRZ ;  /* 0x0000000000887805 */ /* 0x000fe2000001ff00 */
[----:B------:R-:W-:Y:S01]  /*3860*/  IMAD.IADD R4, R0, 0x1, -R4 ;  /* 0x0000000100047824 */ /* 0x000fe200078e0a04 */
[----:B------:R-:W-:Y:S01]  /*3870*/  CS2R R134, SRZ ;  /* 0x0000000000867805 */ /* 0x000fe2000001ff00 */
[----:B------:R-:W-:Y:S01]  /*3880*/  IMAD.SHL.U32 R0, R5, 0x20, RZ ;  /* 0x0000002005007824 */ /* 0x000fe200078e00ff */
[----:B------:R-:W-:Y:S01]  /*3890*/  SHF.L.U32 R5, R8, 0x5, RZ ;  /* 0x0000000508057819 */ /* 0x000fe200000006ff */
[----:B-1----:R-:W-:Y:S01]  /*38a0*/  IMAD.SHL.U32 R10, R10, 0x2, RZ ;  /* 0x000000020a0a7824 */ /* 0x002fe200078e00ff */
[----:B------:R-:W-:Y:S01]  /*38b0*/  CS2R R132, SRZ ;  /* 0x0000000000847805 */ /* 0x000fe2000001ff00 */
[----:B------:R-:W-:Y:S01]  /*38c0*/  IMAD R8, R247, 0x2, R8 ;  /* 0x00000002f7087824 */ /* 0x000fe200078e0208 */
[----:B------:R-:W-:Y:S01]  /*38d0*/  CS2R R126, SRZ ;  /* 0x00000000007e7805 */ /* 0x000fe2000001ff00 */
[----:B------:R-:W-:Y:S01]  /*38e0*/  CS2R R124, SRZ ;  /* 0x00000000007c7805 */ /* 0x000fe2000001ff00 */
[----:B------:R-:W-:Y:S01]  /*38f0*/  LOP3.LUT R5, R5, 0x6, R10, 0xf8, !PT ;  /* 0x0000000605057812 */ /* 0x000fe200078ef80a */
[----:B------:R-:W-:Y:S01]  /*3900*/  CS2R R130, SRZ ;  /* 0x0000000000827805 */ /* 0x000fe2000001ff00 */
[----:B------:R-:W-:Y:S01]  /*3910*/  CS2R R128, SRZ ;  /* 0x0000000000807805 */ /* 0x000fe2000001ff00 */
[----:B------:R-:W-:Y:S01]  /*3920*/  CS2R R122, SRZ ;  /* 0x00000000007a7805 */ /* 0x000fe2000001ff00 */
[----:B------:R-:W-:Y:S01]  /*3930*/  CS2R R120, SRZ ;  /* 0x0000000000787805 */ /* 0x000fe2000001ff00 */
[----:B------:R-:W-:Y:S01]  /*3940*/  IMAD R193, R247, 0x40, R5 ;  /* 0x00000040f7c17824 */ /* 0x000fe200078e0205 */
[----:B------:R-:W-:Y:S01]  /*3950*/  CS2R R118, SRZ ;  /* 0x0000000000767805 */ /* 0x000fe2000001ff00 */
[----:B------:R-:W-:Y:S01]  /*3960*/  CS2R R116, SRZ ;  /* 0x0000000000747805 */ /* 0x000fe2000001ff00 */
[----:B------:R-:W-:Y:S01]  /*3970*/  CS2R R110, SRZ ;  /* 0x00000000006e7805 */ /* 0x000fe2000001ff00 */
[----:B------:R-:W1:Y:S01]  /*3980*/  I2F R229, R193 ;  /* 0x000000c100e57306 */ /* 0x000e620000201400 */
[C---:B------:R-:W-:Y:S01]  /*3990*/  IADD3 R240, R193.reuse, 0x11, RZ ;  /* 0x00000011c1f07810 */ /* 0x040fe20007ffe0ff */
[----:B------:R-:W-:Y:S01]  /*39a0*/  CS2R R108, SRZ ;  /* 0x00000000006c7805 */ /* 0x000fe2000001ff00 */
[C---:B------:R-:W-:Y:S01]  /*39b0*/  IADD3 R239, R193.reuse, 0x10, RZ ;  /* 0x00000010c1ef7810 */ /* 0x040fe20007ffe0ff */
[----:B------:R-:W-:Y:S01]  /*39c0*/  CS2R R114, SRZ ;  /* 0x0000000000727805 */ /* 0x000fe2000001ff00 */
[C---:B------:R-:W-:Y:S01]  /*39d0*/  IADD3 R238, R193.reuse, 0x9, RZ ;  /* 0x00000009c1ee7810 */ /* 0x040fe20007ffe0ff */
[----:B------:R-:W-:Y:S01]  /*39e0*/  CS2R R112, SRZ ;  /* 0x0000000000707805 */ /* 0x000fe2000001ff00 */
[C---:B------:R-:W-:Y:S01]  /*39f0*/  IADD3 R237, R193.reuse, 0x8, RZ ;  /* 0x00000008c1ed7810 */ /* 0x040fe20007ffe0ff */
[----:B------:R-:W3:Y:S01]  /*3a00*/  I2F R240, R240 ;  /* 0x000000f000f07306 */ /* 0x000ee20000201400 */
[----:B------:R-:W-:Y:S01]  /*3a10*/  IADD3 R236, R193, 0x1, RZ ;  /* 0x00000001c1ec7810 */ /* 0x000fe20007ffe0ff */
[----:B------:R-:W-:Y:S01]  /*3a20*/  CS2R R106, SRZ ;  /* 0x00000000006a7805 */ /* 0x000fe2000001ff00 */
[----:B------:R-:W-:Y:S01]  /*3a30*/  CS2R R104, SRZ ;  /* 0x0000000000687805 */ /* 0x000fe2000001ff00 */
[----:B------:R-:W-:Y:S01]  /*3a40*/  CS2R R102, SRZ ;  /* 0x0000000000667805 */ /* 0x000fe2000001ff00 */
[----:B------:R-:W-:Y:S01]  /*3a50*/  CS2R R100, SRZ ;  /* 0x0000000000647805 */ /* 0x000fe2000001ff00 */
[----:B------:R-:W-:Y:S01]  /*3a60*/  CS2R R62, SRZ ;  /* 0x00000000003e7805 */ /* 0x000fe2000001ff00 */
[----:B------:R-:W-:Y:S01]  /*3a70*/  CS2R R60, SRZ ;  /* 0x00000000003c7805 */ /* 0x000fe2000001ff00 */
[----:B------:R-:W1:Y:S01]  /*3a80*/  I2F R239, R239 ;  /* 0x000000ef00ef7306 */ /* 0x000e620000201400 */
[----:B------:R-:W-:Y:S01]  /*3a90*/  CS2R R66, SRZ ;  /* 0x0000000000427805 */ /* 0x000fe2000001ff00 */
        /* <DEDUP_REMOVED lines=24> */
[----:B------:R-:W-:-:S02]  /*3c20*/  IMAD.SHL.U32 R168, R168, 0x2, RZ ;  /* 0x00000002a8a87824 */ /* 0x000fc400078e00ff */
[----:B------:R-:W-:Y:S01]  /*3c30*/  IMAD.SHL.U32 R175, R175, 0x2, RZ ;  /* 0x00000002afaf7824 */ /* 0x000fe200078e00ff */
[----:B--2---:R-:W-:Y:S02]  /*3c40*/  IADD3 R12, P4, P3, R0, R2, R12 ;  /* 0x00000002000c7210 */ /* 0x004fe40007b9e00c */
[----:B------:R-:W-:Y:S02]  /*3c50*/  SHF.R.S32.HI R0, RZ, 0x1f, R0 ;  /* 0x0000001fff007819 */ /* 0x000fe40000011400 */
[----:B------:R-:W-:Y:S01]  /*3c60*/  R2P PR, R4, 0x6 ;  /* 0x0000000604007804 */ /* 0x000fe20000000000 */
[----:B----4-:R-:W-:Y:S01]  /*3c70*/  @P5 FMUL.FTZ R191, R6, R9 ;  /* 0x0000000906bf5220 */ /* 0x010fe20000410000 */
[----:B------:R-:W-:-:S03]  /*3c80*/  IADD3.X R0, R0, R3, R7, P4, P3 ;  /* 0x0000000300007210 */ /* 0x000fc600027e6407 */
[----:B------:R-:W-:Y:S02]  /*3c90*/  SEL R185, R185, 0xffffffe0, !P1 ;  /* 0xffffffe0b9b97807 */ /* 0x000fe40004800000 */
[----:B------:R2:W-:Y:S01]  /*3ca0*/  STL [R1+0x24], R0 ;  /* 0x0000240001007387 */ /* 0x0005e20000100800 */
[----:B------:R-:W-:Y:S02]  /*3cb0*/  SEL R180, R180, 0xffffffc0, !P2 ;  /* 0xffffffc0b4b47807 */ /* 0x000fe40005000000 */
[----:B------:R-:W-:Y:S02]  /*3cc0*/  IMAD.IADD R182, R181, 0x1, R185 ;  /* 0x00000001b5b67824 */ /* 0x000fe400078e02b9 */
[----:B------:R-:W-:Y:S02]  /*3cd0*/  IMAD.IADD R177, R185, 0x1, R176 ;  /* 0x00000001b9b17824 */ /* 0x000fe400078e02b0 */
[----:B------:R-:W-:Y:S02]  /*3ce0*/  IMAD.IADD R183, R181, 0x1, R180 ;  /* 0x00000001b5b77824 */ /* 0x000fe400078e02b4 */
[----:B------:R-:W-:-:S02]  /*3cf0*/  IMAD.IADD R179, R180, 0x1, R176 ;  /* 0x00000001b4b37824 */ /* 0x000fc400078e02b0 */
[C---:B------:R-:W-:Y:S02]  /*3d00*/  IMAD.IADD R184, R180.reuse, 0x1, R182 ;  /* 0x00000001b4b87824 */ /* 0x040fe400078e02b6 */
[----:B------:R-:W-:Y:S01]  /*3d10*/  IMAD.IADD R178, R180, 0x1, R177 ;  /* 0x00000001b4b27824 */ /* 0x000fe200078e02b1 */
[C---:B------:R-:W-:Y:S02]  /*3d20*/  IADD3 R2, R231.reuse, -0x56f99767, RZ ;  /* 0xa9066899e7027810 */ /* 0x040fe40007ffe0ff */
[C---:B------:R-:W-:Y:S02]  /*3d30*/  IADD3 R3, R231.reuse, -0x126145ec, RZ ;  /* 0xed9eba14e7037810 */ /* 0x040fe40007ffe0ff */
[C---:B------:R-:W-:Y:S02]  /*3d40*/  IADD3 R4, R231.reuse, -0x4498517b, RZ ;  /* 0xbb67ae85e7047810 */ /* 0x040fe40007ffe0ff */
[----:B------:R-:W-:Y:S02]  /*3d50*/  LOP3.LUT R8, R231, R8, RZ, 0x3c, !PT ;  /* 0x00000008e7087212 */ /* 0x000fe400078e3cff */
[----:B------:R-:W-:-:S02]  /*3d60*/  IADD3 R5, R230, 0x1715609d, RZ ;  /* 0x1715609de6057810 */ /* 0x000fc40007ffe0ff */
[C---:B------:R-:W-:Y:S02]  /*3d70*/  IADD3 R6, R230.reuse, -0x255992d5, RZ ;  /* 0xdaa66d2be6067810 */ /* 0x040fe40007ffe0ff */
[C---:B--2---:R-:W-:Y:S02]  /*3d80*/  IADD3 R0, R193.reuse, 0x19, RZ ;  /* 0x00000019c1007810 */ /* 0x044fe40007ffe0ff */
[----:B------:R-:W-:Y:S02]  /*3d90*/  IADD3 R5, R230, 0x3c6ef372, RZ ;  /* 0x3c6ef372e6057810 */ /* 0x000fe40007ffe0ff */
[----:B------:R2:W4:Y:S02]  /*3da0*/  I2F R242, R0 ;  /* 0x0000000000f27306 */ /* 0x0005240000201400 */
[----:B--2---:R-:W-:-:S06]  /*3db0*/  IADD3 R0, R193, 0x18, RZ ;  /* 0x00000018c1007810 */ /* 0x004fcc0007ffe0ff */
[----:B------:R2:W1:Y:S02]  /*3dc0*/  I2F R241, R0 ;  /* 0x0000000000f17306 */ /* 0x0004640000201400 */
[----:B--2---:R-:W-:-:S05]  /*3dd0*/  IMAD.IADD R0, R16, 0x1, -R201 ;  /* 0x0000000110007824 */ /* 0x004fca00078e0ac9 */
[----:B------:R2:W-:Y:S02]  /*3de0*/  STL [R1+0x20], R0 ;  /* 0x0000200001007387 */ /* 0x0005e40000100800 */
[----:B--2---:R-:W-:-:S05]  /*3df0*/  IADD3 R0, R231, 0x646e171e, RZ ;  /* 0x646e171ee7007810 */ /* 0x004fca0007ffe0ff */
[----:B------:R2:W-:Y:S04]  /*3e00*/  STL [R1+0x1c], R0 ;  /* 0x00001c0001007387 */ /* 0x0005e80000100800 */
[----:B------:R1:W-:Y:S04]  /*3e10*/  STL [R1+0x18], R2 ;  /* 0x0000180201007387 */ /* 0x0003e80000100800 */
[----:B------:R-:W-:Y:S01]  /*3e20*/  STL [R1+0x14], R3 ;  /* 0x0000140301007387 */ /* 0x000fe20000100800 */
[C---:B--2---:R-:W-:Y:S02]  /*3e30*/  IADD3 R0, R231.reuse, 0x32370b8f, RZ ;  /* 0x32370b8fe7007810 */ /* 0x044fe40007ffe0ff */
[----:B-1----:R-:W-:-:S03]  /*3e40*/  IADD3 R2, R231, 0x76cf5d0a, RZ ;  /* 0x76cf5d0ae7027810 */ /* 0x002fc60007ffe0ff */
[----:B------:R1:W-:Y:S04]  /*3e50*/  STL [R1+0x10], R0 ;  /* 0x0000100001007387 */ /* 0x0003e80000100800 */
[----:B------:R2:W-:Y:S04]  /*3e60*/  STL [R1+0xc], R2 ;  /* 0x00000c0201007387 */ /* 0x0005e80000100800 */
[----:B------:R3:W-:Y:S01]  /*3e70*/  STL [R1+0x8], R4 ;  /* 0x0000080401007387 */ /* 0x0007e20000100800 */
[----:B-1----:R-:W-:Y:S01]  /*3e80*/  MOV R0, c[0x0][0x22c] ;  /* 0x00008b0000007a02 */ /* 0x002fe20000000f00 */
[----:B--2---:R-:W-:-:S04]  /*3e90*/  IMAD.WIDE.U32 R2, R12, -0x2daee0ad, RZ ;  /* 0xd2511f530c027825 */ /* 0x004fc800078e00ff */
[----:B------:R-:W-:Y:S01]  /*3ea0*/  IMAD R0, R0, c[0x0][0x1c0], RZ ;  /* 0x0000700000007a24 */ /* 0x000fe200078e02ff */
[----:B---3--:R-:W-:Y:S01]  /*3eb0*/  IADD3 R4, R230, -0x4ab325aa, RZ ;  /* 0xb54cda56e6047810 */ /* 0x008fe20007ffe0ff */
[----:B------:R1:W-:Y:S01]  /*3ec0*/  STL.64 [R1], R2 ;  /* 0x0000000201007387 */ /* 0x0003e20000100a00 */
[----:B------:R-:W-:Y:S01]  /*3ed0*/  LOP3.LUT R218, R8, R3, RZ, 0x3c, !PT ;  /* 0x0000000308da7212 */ /* 0x000fe200078e3cff */
[C---:B------:R-:W-:Y:S01]  /*3ee0*/  IMAD.SHL.U32 R200, R0.reuse, 0x8, RZ ;  /* 0x0000000800c87824 */ /* 0x040fe200078e00ff */
[----:B------:R-:W-:Y:S02]  /*3ef0*/  SHF.L.U32 R244, R0, 0x4, RZ ;  /* 0x0000000400f47819 */ /* 0x000fe400000006ff */
[----:B------:R-:W-:Y:S01]  /*3f00*/  IADD3 R4, R230, 0x78dde6e4, RZ ;  /* 0x78dde6e4e6047810 */ /* 0x000fe20007ffe0ff */
[----:B------:R-:W-:Y:S01]  /*3f10*/  IMAD.WIDE.U32 R218, R218, -0x326172a9, RZ ;  /* 0xcd9e8d57dada7825 */ /* 0x000fe200078e00ff */
[C---:B------:R-:W-:Y:S02]  /*3f20*/  IADD3 R5, R244.reuse, 0x20, RZ ;  /* 0x00000020f4057810 */ /* 0x040fe40007ffe0ff */
[----:B------:R-:W-:-:S02]  /*3f30*/  IADD3 R6, R244, 0xa0, RZ ;  /* 0x000000a0f4067810 */ /* 0x000fc40007ffe0ff */
[----:B------:R-:W-:Y:S01]  /*3f40*/  IADD3 R4, R230, -0x61c88647, RZ ;  /* 0x9e3779b9e6047810 */ /* 0x000fe20007ffe0ff */
[----:B------:R-:W-:Y:S01]  /*3f50*/  IMAD.IADD R5, R200, 0x1, R5 ;  /* 0x00000001c8057824 */ /* 0x000fe200078e0205 */
[----:B------:R-:W-:Y:S01]  /*3f60*/  IADD3 R4, R244, 0x40, RZ ;  /* 0x00000040f4047810 */ /* 0x000fe20007ffe0ff */
[----:B------:R-:W-:-:S03]  /*3f70*/  IMAD.IADD R0, R200, 0x1, R6 ;  /* 0x00000001c8007824 */ /* 0x000fc600078e0206 */
[C---:B------:R-:W-:Y:S01]  /*3f80*/  IADD3 R5, R200.reuse, R5, RZ ;  /* 0x00000005c8057210 */ /* 0x040fe20007ffe0ff */
[C---:B------:R-:W-:Y:S02]  /*3f90*/  IMAD.IADD R4, R200.reuse, 0x1, R4 ;  /* 0x00000001c8047824 */ /* 0x040fe400078e0204 */
[C---:B------:R-:W-:Y:S02]  /*3fa0*/  IMAD.IADD R0, R200.reuse, 0x1, R0 ;  /* 0x00000001c8007824 */ /* 0x040fe400078e0200 */
[C---:B------:R-:W-:Y:S02]  /*3fb0*/  IMAD.IADD R4, R200.reuse, 0x1, R4 ;  /* 0x00000001c8047824 */ /* 0x040fe400078e0204 */
[C---:B------:R-:W-:Y:S02]  /*3fc0*/  IMAD.IADD R220, R200.reuse, 0x1, R0 ;  /* 0x00000001c8dc7824 */ /* 0x040fe400078e0200 */
[----:B------:R-:W-:Y:S01]  /*3fd0*/  IMAD.IADD R228, R200, 0x1, R5 ;  /* 0x00000001c8e47824 */ /* 0x000fe200078e0205 */
[----:B-1----:R-:W-:Y:S01]  /*3fe0*/  IADD3 R3, R244, 0x60, RZ ;  /* 0x00000060f4037810 */ /* 0x002fe20007ffe0ff */
[----:B------:R-:W-:Y:S01]  /*3ff0*/  IMAD.IADD R226, R200, 0x1, R4 ;  /* 0x00000001c8e27824 */ /* 0x000fe200078e0204 */
[----:B------:R-:W-:Y:S01]  /*4000*/  IADD3 R2, R244, 0x80, RZ ;  /* 0x00000080f4027810 */ /* 0x000fe20007ffe0ff */
[C---:B------:R-:W-:Y:S01]  /*4010*/  IMAD.IADD R227, R200.reuse, 0x1, R228 ;  /* 0x00000001c8e37824 */ /* 0x040fe200078e02e4 */
[C---:B------:R-:W-:Y:S01]  /*4020*/  IADD3 R217, R200.reuse, R220, RZ ;  /* 0x000000dcc8d97210 */ /* 0x040fe20007ffe0ff */
[----:B------:R-:W-:-:S02]  /*4030*/  IMAD.IADD R3, R200, 0x1, R3 ;  /* 0x00000001c8037824 */ /* 0x000fc400078e0203 */
[C---:B------:R-:W-:Y:S02]  /*4040*/  IMAD.IADD R2, R200.reuse, 0x1, R2 ;  /* 0x00000001c8027824 */ /* 0x040fe400078e0202 */
[C---:B------:R-:W-:Y:S02]  /*4050*/  IMAD.IADD R3, R200.reuse, 0x1, R3 ;  /* 0x00000001c8037824 */ /* 0x040fe400078e0203 */
[C---:B------:R-:W-:Y:S02]  /*4060*/  IMAD.IADD R2, R200.reuse, 0x1, R2 ;  /* 0x00000001c8027824 */ /* 0x040fe400078e0202 */
[C---:B------:R-:W-:Y:S01]  /*4070*/  IMAD.IADD R225, R200.reuse, 0x1, R226 ;  /* 0x00000001c8e17824 */ /* 0x040fe200078e02e2 */
[C---:B------:R-:W-:Y:S01]  /*4080*/  IADD3 R224, R200.reuse, R3, RZ ;  /* 0x00000003c8e07210 */ /* 0x040fe20007ffe0ff */
[C---:B------:R-:W-:Y:S02]  /*4090*/  IMAD.IADD R222, R200.reuse, 0x1, R2 ;  /* 0x00000001c8de7824 */ /* 0x040fe400078e0202 */
[----:B------:R-:W-:-:S02]  /*40a0*/  IMAD.IADD R235, R200, 0x1, R227 ;  /* 0x00000001c8eb7824 */ /* 0x000fc400078e02e3 */
[C---:B------:R-:W-:Y:S02]  /*40b0*/  IMAD.IADD R223, R200.reuse, 0x1, R224 ;  /* 0x00000001c8df7824 */ /* 0x040fe400078e02e0 */
[C---:B------:R-:W-:Y:S02]  /*40c0*/  IMAD.IADD R221, R200.reuse, 0x1, R222 ;  /* 0x00000001c8dd7824 */ /* 0x040fe400078e02de */
[C---:B------:R-:W-:Y:S02]  /*40d0*/  IMAD.IADD R234, R200.reuse, 0x1, R225 ;  /* 0x00000001c8ea7824 */ /* 0x040fe400078e02e1 */
[C---:B------:R-:W-:Y:S02]  /*40e0*/  IMAD.IADD R233, R200.reuse, 0x1, R223 ;  /* 0x00000001c8e97824 */ /* 0x040fe400078e02df */
[C---:B------:R-:W-:Y:S02]  /*40f0*/  IMAD.IADD R232, R200.reuse, 0x1, R221 ;  /* 0x00000001c8e87824 */ /* 0x040fe400078e02dd */
[----:B----4-:R-:W-:-:S02]  /*4100*/  IMAD.IADD R231, R200, 0x1, R217 ;  /* 0x00000001c8e77824 */ /* 0x010fc400078e02d9 */
.L_x_716:
[----:B------:R-:W0:Y:S01]  /*4110*/  LDGDEPBAR ;  /* 0x00000000000079af */ /* 0x000e220000000000 */
[----:B------:R-:W-:Y:S01]  /*4120*/  IMAD.IADD R0, R175, 0x1, R185 ;  /* 0x00000001af007824 */ /* 0x000fe200078e02b9 */
[----:B-----5:R-:W-:Y:S01]  /*4130*/  FSETP.NEU.FTZ.AND P0, PT, R209, -INF , PT ;  /* 0xff800000d100780b */ /* 0x020fe20003f1d000 */
[--C-:B------:R-:W-:Y:S01]  /*4140*/  IMAD.IADD R2, R175, 0x1, R180.reuse ;  /* 0x00000001af027824 */ /* 0x100fe200078e02b4 */
[----:B------:R-:W-:Y:S01]  /*4150*/  IADD3 R93, R230, 0x78dde6e4, RZ ;  /* 0x78dde6e4e65d7810 */ /* 0x000fe20007ffe0ff */
[----:B------:R-:W-:Y:S01]  /*4160*/  IMAD.IADD R3, R0, 0x1, R180 ;  /* 0x0000000100037824 */ /* 0x000fe200078e02b4 */
[----:B------:R-:W2:Y:S01]  /*4170*/  LDL R88, [R1+0x20] ;  /* 0x0000200001587983 */ /* 0x000ea20000100800 */
[----:B------:R-:W-:Y:S05]  /*4180*/  ULDC.U8 UR4, c[0x0][0x2d8] ;  /* 0x0000b60000047ab9 */ /* 0x000fea0000000000 */
[----:B------:R-:W3:Y:S06]  /*4190*/  LDL R89, [R1+0x28] ;  /* 0x0000280001597983 */ /* 0x000eec0000100800 */
[----:B------:R-:W4:Y:S06]  /*41a0*/  LDL R92, [R1+0x24] ;  /* 0x00002400015c7983 */ /* 0x000f2c0000100800 */
[----:B------:R-:W2:Y:S01]  /*41b0*/  LDL.64 R90, [R1] ;  /* 0x00000000015a7983 */ /* 0x000ea20000100a00 */
[----:B------:R-:W-:Y:S05]  /*41c0*/  DEPBAR.LE SB0, 0x0 ;  /* 0x000080000000791a */ /* 0x000fea0000000000 */
[----:B------:R-:W-:Y:S06]  /*41d0*/  BAR.SYNC.DEFER_BLOCKING 0x0 ;  /* 0x0000000000007b1d */ /* 0x000fec0000010000 */
[----:B------:R-:W-:Y:S06]  /*41e0*/  LDSM.16.M88.4 R16, [R175] ;  /* 0x00000000af10783b */ /* 0x000fec0000000200 */
[----:B------:R-:W1:Y:S06]  /*41f0*/  LDSM.16.M88.4 R8, [R172+0x12000] ;  /* 0x01200000ac08783b */ /* 0x000e6c0000000200 */
[----:B------:R-:W1:Y:S06]  /*4200*/  LDSM.16.M88.4 R68, [R172+0x12800] ;  /* 0x01280000ac44783b */ /* 0x000e6c0000000200 */
[----:B------:R-:W-:Y:S06]  /*4210*/  LDSM.16.M88.4 R72, [R0] ;  /* 0x000000000048783b */ /* 0x000fec0000000200 */
[----:B------:R-:W1:Y:S06]  /*4220*/  LDSM.16.M88.4 R76, [R169+0x12000] ;  /* 0x01200000a94c783b */ /* 0x000e6c0000000200 */
[----:B------:R-:W1:Y:S06]  /*4230*/  LDSM.16.M88.4 R80, [R169+0x12800] ;  /* 0x01280000a950783b */ /* 0x000e6c0000000200 */
[----:B------:R-:W-:Y:S01]  /*4240*/  LDSM.16.M88.4 R84, [R171+0x12000] ;  /* 0x01200000ab54783b */ /* 0x000fe20000000200 */
[C---:B-1----:R-:W-:Y:S08]  /*4250*/  HMMA.16816.F32.BF16 R4, R16.reuse, R8, RZ ;  /* 0x000000081004723c */ /* 0x042ff000000418ff */
[C---:B------:R-:W-:Y:S08]  /*4260*/  HMMA.16816.F32.BF16 R8, R16.reuse, R10, RZ ;  /* 0x0000000a1008723c */ /* 0x040ff000000418ff */
[C---:B------:R-:W-:Y:S08]  /*4270*/  HMMA.16816.F32.BF16 R12, R16.reuse, R68, RZ ;  /* 0x00000044100c723c */ /* 0x040ff000000418ff */
[----:B------:R-:W-:Y:S01]  /*4280*/  HMMA.16816.F32.BF16 R16, R16, R70, RZ ;  /* 0x000000461010723c */ /* 0x000fe200000418ff */
[----:B------:R-:W1:Y:S07]  /*4290*/  LDSM.16.M88.4 R68, [R2] ;  /* 0x000000000244783b */ /* 0x000e6e0000000200 */
[C---:B------:R-:W-:Y:S08]  /*42a0*/  HMMA.16816.F32.BF16 R4, R72.reuse, R76, R4 ;  /* 0x0000004c4804723c */ /* 0x040ff00000041804 */
[C---:B------:R-:W-:Y:S01]  /*42b0*/  HMMA.16816.F32.BF16 R8, R72.reuse, R78, R8 ;  /* 0x0000004e4808723c */ /* 0x040fe20000041808 */
[----:B------:R-:W1:Y:S07]  /*42c0*/  LDSM.16.M88.4 R76, [R171+0x12800] ;  /* 0x01280000ab4c783b */ /* 0x000e6e0000000200 */
[C---:B------:R-:W-:Y:S08]  /*42d0*/  HMMA.16816.F32.BF16 R12, R72.reuse, R80, R12 ;  /* 0x00000050480c723c */ /* 0x040ff0000004180c */
[----:B------:R-:W-:Y:S01]  /*42e0*/  HMMA.16816.F32.BF16 R16, R72, R82, R16 ;  /* 0x000000524810723c */ /* 0x000fe20000041810 */
[----:B------:R-:W-:Y:S06]  /*42f0*/  LDSM.16.M88.4 R72, [R3] ;  /* 0x000000000348783b */ /* 0x000fec0000000200 */
[----:B------:R-:W1:Y:S02]  /*4300*/  LDSM.16.M88.4 R80, [R170+0x12000] ;  /* 0x01200000aa50783b */ /* 0x000e640000000200 */
[C---:B-1----:R-:W-:Y:S08]  /*4310*/  HMMA.16816.F32.BF16 R4, R68.reuse, R84, R4 ;  /* 0x000000544404723c */ /* 0x042ff00000041804 */
[C---:B------:R-:W-:Y:S01]  /*4320*/  HMMA.16816.F32.BF16 R8, R68.reuse, R86, R8 ;  /* 0x000000564408723c */ /* 0x040fe20000041808 */
[----:B------:R-:W1:Y:S07]  /*4330*/  LDSM.16.M88.4 R84, [R170+0x12800] ;  /* 0x01280000aa54783b */ /* 0x000e6e0000000200 */
[C---:B------:R-:W-:Y:S08]  /*4340*/  HMMA.16816.F32.BF16 R12, R68.reuse, R76, R12 ;  /* 0x0000004c440c723c */ /* 0x040ff0000004180c */
[----:B------:R-:W-:Y:S01]  /*4350*/  HMMA.16816.F32.BF16 R16, R68, R78, R16 ;  /* 0x0000004e4410723c */ /* 0x000fe20000041810 */
[----:B------:R-:W-:Y:S06]  /*4360*/  LDSM.16.M88.4 R68, [R175+0x2000] ;  /* 0x00200000af44783b */ /* 0x000fec0000000200 */
[----:B------:R-:W1:Y:S01]  /*4370*/  LDSM.16.M88.4 R76, [R172+0x14000] ;  /* 0x01400000ac4c783b */ /* 0x000e620000000200 */
[C---:B------:R-:W-:Y:S08]  /*4380*/  HMMA.16816.F32.BF16 R4, R72.reuse, R80, R4 ;  /* 0x000000504804723c */ /* 0x040ff00000041804 */
[C---:B------:R-:W-:Y:S01]  /*4390*/  HMMA.16816.F32.BF16 R8, R72.reuse, R82, R8 ;  /* 0x000000524808723c */ /* 0x040fe20000041808 */
[----:B------:R-:W1:Y:S07]  /*43a0*/  LDSM.16.M88.4 R80, [R172+0x14800] ;  /* 0x01480000ac50783b */ /* 0x000e6e0000000200 */
[C---:B-1----:R-:W-:Y:S08]  /*43b0*/  HMMA.16816.F32.BF16 R12, R72.reuse, R84, R12 ;  /* 0x00000054480c723c */ /* 0x042ff0000004180c */
[----:B------:R-:W-:Y:S01]  /*43c0*/  HMMA.16816.F32.BF16 R16, R72, R86, R16 ;  /* 0x000000564810723c */ /* 0x000fe20000041810 */
[----:B------:R-:W-:Y:S06]  /*43d0*/  LDSM.16.M88.4 R72, [R0+0x2000] ;  /* 0x002000000048783b */ /* 0x000fec0000000200 */
[----:B------:R-:W1:Y:S01]  /*43e0*/  LDSM.16.M88.4 R84, [R169+0x14000] ;  /* 0x01400000a954783b */ /* 0x000e620000000200 */
[C---:B------:R-:W-:Y:S08]  /*43f0*/  HMMA.16816.F32.BF16 R4, R68.reuse, R76, R4 ;  /* 0x0000004c4404723c */ /* 0x040ff00000041804 */
[C---:B------:R-:W-:Y:S01]  /*4400*/  HMMA.16816.F32.BF16 R8, R68.reuse, R78, R8 ;  /* 0x0000004e4408723c */ /* 0x040fe20000041808 */
[----:B------:R-:W1:Y:S07]  /*4410*/  LDSM.16.M88.4 R76, [R169+0x14800] ;  /* 0x01480000a94c783b */ /* 0x000e6e0000000200 */
[C---:B------:R-:W-:Y:S08]  /*4420*/  HMMA.16816.F32.BF16 R12, R68.reuse, R80, R12 ;  /* 0x00000050440c723c */ /* 0x040ff0000004180c */
[----:B------:R-:W-:Y:S01]  /*4430*/  HMMA.16816.F32.BF16 R16, R68, R82, R16 ;  /* 0x000000524410723c */ /* 0x000fe20000041810 */
[----:B------:R-:W-:Y:S06]  /*4440*/  LDSM.16.M88.4 R68, [R2+0x2000] ;  /* 0x002000000244783b */ /* 0x000fec0000000200 */
[----:B------:R-:W3:Y:S01]  /*4450*/  LDSM.16.M88.4 R80, [R171+0x14000] ;  /* 0x01400000ab50783b */ /* 0x000ee20000000200 */
[C---:B-1----:R-:W-:Y:S08]  /*4460*/  HMMA.16816.F32.BF16 R4, R72.reuse, R84, R4 ;  /* 0x000000544804723c */ /* 0x042ff00000041804 */
[C---:B------:R-:W-:Y:S01]  /*4470*/  HMMA.16816.F32.BF16 R8, R72.reuse, R86, R8 ;  /* 0x000000564808723c */ /* 0x040fe20000041808 */
[----:B------:R-:W1:Y:S07]  /*4480*/  LDSM.16.M88.4 R84, [R171+0x14800] ;  /* 0x01480000ab54783b */ /* 0x000e6e0000000200 */
[C---:B------:R-:W-:Y:S08]  /*4490*/  HMMA.16816.F32.BF16 R12, R72.reuse, R76, R12 ;  /* 0x0000004c480c723c */ /* 0x040ff0000004180c */
[----:B------:R-:W-:Y:S01]  /*44a0*/  HMMA.16816.F32.BF16 R16, R72, R78, R16 ;  /* 0x0000004e4810723c */ /* 0x000fe20000041810 */
[----:B------:R-:W-:Y:S06]  /*44b0*/  LDSM.16.M88.4 R72, [R3+0x2000] ;  /* 0x002000000348783b */ /* 0x000fec0000000200 */
[----:B------:R-:W2:Y:S01]  /*44c0*/  LDSM.16.M88.4 R76, [R170+0x14000] ;  /* 0x01400000aa4c783b */ /* 0x000ea20000000200 */
[C---:B---3--:R-:W-:Y:S08]  /*44d0*/  HMMA.16816.F32.BF16 R4, R68.reuse, R80, R4 ;  /* 0x000000504404723c */ /* 0x048ff00000041804 */
[C---:B------:R-:W-:Y:S01]  /*44e0*/  HMMA.16816.F32.BF16 R8, R68.reuse, R82, R8 ;  /* 0x000000524408723c */ /* 0x040fe20000041808 */
[----:B------:R-:W3:Y:S07]  /*44f0*/  LDSM.16.M88.4 R80, [R170+0x14800] ;  /* 0x01480000aa50783b */ /* 0x000eee0000000200 */
[C---:B-1----:R-:W-:Y:S08]  /*4500*/  HMMA.16816.F32.BF16 R12, R68.reuse, R84, R12 ;  /* 0x00000054440c723c */ /* 0x042ff0000004180c */
[----:B------:R-:W-:Y:S01]  /*4510*/  HMMA.16816.F32.BF16 R16, R68, R86, R16 ;  /* 0x000000564410723c */ /* 0x000fe20000041810 */
[----:B------:R-:W-:Y:S06]  /*4520*/  LDSM.16.M88.4 R68, [R175+0x4000] ;  /* 0x00400000af44783b */ /* 0x000fec0000000200 */
[----:B------:R-:W1:Y:S01]  /*4530*/  LDSM.16.M88.4 R84, [R172+0x16000] ;  /* 0x01600000ac54783b */ /* 0x000e620000000200 */
[C---:B--2---:R-:W-:Y:S08]  /*4540*/  HMMA.16816.F32.BF16 R4, R72.reuse, R76, R4 ;  /* 0x0000004c4804723c */ /* 0x044ff00000041804 */
[C---:B------:R-:W-:Y:S01]  /*4550*/  HMMA.16816.F32.BF16 R8, R72.reuse, R78, R8 ;  /* 0x0000004e4808723c */ /* 0x040fe20000041808 */
[----:B------:R-:W2:Y:S07]  /*4560*/  LDSM.16.M88.4 R76, [R172+0x16800] ;  /* 0x01680000ac4c783b */ /* 0x000eae0000000200 */
[C---:B---3--:R-:W-:Y:S08]  /*4570*/  HMMA.16816.F32.BF16 R12, R72.reuse, R80, R12 ;  /* 0x00000050480c723c */ /* 0x048ff0000004180c */
[----:B------:R-:W-:Y:S01]  /*4580*/  HMMA.16816.F32.BF16 R16, R72, R82, R16 ;  /* 0x000000524810723c */ /* 0x000fe20000041810 */
[----:B------:R3:W-:Y:S06]  /*4590*/  LDSM.16.M88.4 R72, [R0+0x4000] ;  /* 0x004000000048783b */ /* 0x0007ec0000000200 */
[----:B------:R-:W4:Y:S01]  /*45a0*/  LDSM.16.M88.4 R80, [R169+0x16000] ;  /* 0x01600000a950783b */ /* 0x000f220000000200 */
[C---:B-1----:R-:W-:Y:S08]  /*45b0*/  HMMA.16816.F32.BF16 R4, R68.reuse, R84, R4 ;  /* 0x000000544404723c */ /* 0x042ff00000041804 */
[C---:B------:R-:W-:Y:S01]  /*45c0*/  HMMA.16816.F32.BF16 R8, R68.reuse, R86, R8 ;  /* 0x000000564408723c */ /* 0x040fe20000041808 */
[----:B------:R-:W1:Y:S03]  /*45d0*/  LDSM.16.M88.4 R84, [R169+0x16800] ;  /* 0x01680000a954783b */ /* 0x000e660000000200 */
[----:B---3--:R-:W-:Y:S04]  /*45e0*/  IMAD.SHL.U32 R0, R195, 0x40, RZ ;  /* 0x00000040c3007824 */ /* 0x008fe800078e00ff */
[C---:B--2---:R-:W-:Y:S03]  /*45f0*/  HMMA.16816.F32.BF16 R12, R68.reuse, R76, R12 ;  /* 0x0000004c440c723c */ /* 0x044fe6000004180c */
[----:B------:R-:W-:Y:S02]  /*4600*/  ISETP.GE.AND P6, PT, R0, R88, PT ;  /* 0x000000580000720c */ /* 0x000fe40003fc6270 */
[----:B------:R-:W2:Y:S03]  /*4610*/  LDL R88, [R1+0x8] ;  /* 0x0000080001587983 */ /* 0x000ea60000100800 */
[----:B------:R-:W-:Y:S03]  /*4620*/  HMMA.16816.F32.BF16 R16, R68, R78, R16 ;  /* 0x0000004e4410723c */ /* 0x000fe60000041810 */
[----:B------:R3:W-:Y:S06]  /*4630*/  LDSM.16.M88.4 R68, [R2+0x4000] ;  /* 0x004000000244783b */ /* 0x0007ec0000000200 */
[----:B------:R-:W1:Y:S01]  /*4640*/  LDSM.16.M88.4 R76, [R171+0x16000] ;  /* 0x01600000ab4c783b */ /* 0x000e620000000200 */
[C---:B----4-:R-:W-:Y:S08]  /*4650*/  HMMA.16816.F32.BF16 R4, R72.reuse, R80, R4 ;  /* 0x000000504804723c */ /* 0x050ff00000041804 */
[C---:B------:R-:W-:Y:S01]  /*4660*/  HMMA.16816.F32.BF16 R8, R72.reuse, R82, R8 ;  /* 0x000000524808723c */ /* 0x040fe20000041808 */
[----:B------:R-:W4:Y:S03]  /*4670*/  LDSM.16.M88.4 R80, [R171+0x16800] ;  /* 0x01680000ab50783b */ /* 0x000f260000000200 */
[----:B---3--:R-:W-:Y:S04]  /*4680*/  IMAD.SHL.U32 R2, R247, 0x40, RZ ;  /* 0x00000040f7027824 */ /* 0x008fe800078e00ff */
[C---:B-1----:R-:W-:Y:S04]  /*4690*/  HMMA.16816.F32.BF16 R12, R72.reuse, R84, R12 ;  /* 0x00000054480c723c */ /* 0x042fe8000004180c */
[----:B------:R-:W-:Y:S04]  /*46a0*/  IADD3 R2, R2, 0x40, RZ ;  /* 0x0000004002027810 */ /* 0x000fe80007ffe0ff */
[----:B------:R-:W-:Y:S01]  /*46b0*/  HMMA.16816.F32.BF16 R16, R72, R86, R16 ;  /* 0x000000564810723c */ /* 0x000fe20000041810 */
[----:B------:R1:W-:Y:S02]  /*46c0*/  LDSM.16.M88.4 R72, [R3+0x4000] ;  /* 0x004000000348783b */ /* 0x0003e40000000200 */
[-C--:B------:R-:W-:Y:S04]  /*46d0*/  ISETP.LT.AND P6, PT, R2, R201.reuse, P6 ;  /* 0x000000c90200720c */ /* 0x080fe800037c1270 */
[----:B------:R-:W3:Y:S01]  /*46e0*/  LDSM.16.M88.4 R84, [R170+0x16000] ;  /* 0x01600000aa54783b */ /* 0x000ee20000000200 */
[C---:B------:R-:W-:Y:S08]  /*46f0*/  HMMA.16816.F32.BF16 R4, R68.reuse, R76, R4 ;  /* 0x0000004c4404723c */ /* 0x040ff00000041804 */
[----:B------:R-:W-:Y:S01]  /*4700*/  @!P6 IADD3 R2, -R250, 0x1, R207 ;  /* 0x00000001fa02e810 */ /* 0x000fe20007ffe1cf */
[----:B------:R-:W-:Y:S01]  /*4710*/  FMUL.FTZ R77, R209, 1.4426950216293334961 ;  /* 0x3fb8aa3bd14d7820 */ /* 0x000fe20000410000 */
[C---:B------:R-:W-:Y:S03]  /*4720*/  HMMA.16816.F32.BF16 R8, R68.reuse, R78, R8 ;  /* 0x0000004e4408723c */ /* 0x040fe60000041808 */
[----:B-1----:R-:W-:Y:S01]  /*4730*/  IMAD R3, R195, 0x4, R89 ;  /* 0x00000004c3037824 */ /* 0x002fe200078e0259 */
[----:B------:R-:W-:Y:S02]  /*4740*/  IADD3 R89, R230, -0x61c88647, RZ ;  /* 0x9e3779b9e6597810 */ /* 0x000fe40007ffe0ff */
[----:B------:R-:W-:Y:S02]  /*4750*/  @!P6 IADD3 R0, R0, R2, R201 ;  /* 0x000000020000e210 */ /* 0x000fe40007ffe0c9 */
[C---:B----4-:R-:W-:Y:S04]  /*4760*/  HMMA.16816.F32.BF16 R12, R68.reuse, R80, R12 ;  /* 0x00000050440c723c */ /* 0x050fe8000004180c */
[----:B------:R-:W-:Y:S01]  /*4770*/  IMAD.WIDE.U32 R2, R3, -0x326172a9, RZ ;  /* 0xcd9e8d5703027825 */ /* 0x000fe200078e00ff */
[-C--:B------:R-:W-:Y:S03]  /*4780*/  @!P6 IMNMX R76, R0, R201.reuse, PT ;  /* 0x000000c9004ce217 */ /* 0x080fe60003800200 */
[----:B------:R-:W-:Y:S01]  /*4790*/  HMMA.16816.F32.BF16 R16, R68, R82, R16 ;  /* 0x000000524410723c */ /* 0x000fe20000041810 */
[----:B------:R-:W1:Y:S02]  /*47a0*/  LDSM.16.M88.4 R68, [R170+0x16800] ;  /* 0x01680000aa44783b */ /* 0x000e640000000200 */
[----:B------:R-:W-:Y:S01]  /*47b0*/  @!P6 ISETP.GE.AND P1, PT, R193, R76, PT ;  /* 0x0000004cc100e20c */ /* 0x000fe20003f26270 */
[C---:B------:R-:W-:Y:S01]  /*47c0*/  FMUL.FTZ R80, R210.reuse, 1.4426950216293334961 ;  /* 0x3fb8aa3bd2507820 */ /* 0x040fe20000410000 */
[----:B------:R-:W-:Y:S02]  /*47d0*/  LOP3.LUT R78, R3, R92, R230, 0x96, !PT ;  /* 0x0000005c034e7212 */ /* 0x000fe400078e96e6 */
[----:B------:R-:W4:Y:S01]  /*47e0*/  LDL R92, [R1+0x18] ;  /* 0x00001800015c7983 */ /* 0x000f220000100800 */
[----:B------:R-:W-:Y:S01]  /*47f0*/  LOP3.LUT R81, R219, R2, R89, 0x96, !PT ;  /* 0x00000002db517212 */ /* 0x000fe200078e9659 */
[C---:B---3--:R-:W-:Y:S04]  /*4800*/  HMMA.16816.F32.BF16 R4, R72.reuse, R84, R4 ;  /* 0x000000544804723c */ /* 0x048fe80000041804 */
[----:B------:R-:W3:Y:S01]  /*4810*/  LDL R84, [R1+0xc] ;  /* 0x00000c0001547983 */ /* 0x000ee20000100800 */
[----:B------:R-:W-:Y:S01]  /*4820*/  FSEL R3, R77, RZ, P0 ;  /* 0x000000ff4d037208 */ /* 0x000fe20000000000 */
[----:B------:R-:W-:Y:S01]  /*4830*/  IMAD.WIDE.U32 R82, R81, -0x2daee0ad, RZ ;  /* 0xd2511f5351527825 */ /* 0x000fe200078e00ff */
[----:B------:R-:W-:Y:S01]  /*4840*/  @!P6 IADD3 R77, R193, 0x1, RZ ;  /* 0x00000001c14de810 */ /* 0x000fe20007ffe0ff */
[C---:B------:R-:W-:Y:S02]  /*4850*/  HMMA.16816.F32.BF16 R8, R72.reuse, R86, R8 ;  /* 0x000000564808723c */ /* 0x040fe40000041808 */
[----:B------:R-:W4:Y:S01]  /*4860*/  LDL R86, [R1+0x14] ;  /* 0x0000140001567983 */ /* 0x000f220000100800 */
[----:B------:R-:W-:Y:S01]  /*4870*/  FSETP.NEU.FTZ.AND P0, PT, R210, -INF , PT ;  /* 0xff800000d200780b */ /* 0x000fe20003f1d000 */
[----:B------:R-:W-:Y:S01]  /*4880*/  IMAD.WIDE.U32 R78, R78, -0x2daee0ad, RZ ;  /* 0xd2511f534e4e7825 */ /* 0x000fe200078e00ff */
[----:B------:R-:W-:Y:S02]  /*4890*/  @!P6 IADD3 R2, R0, 0x8, RZ ;  /* 0x000000080002e810 */ /* 0x000fe40007ffe0ff */
[----:B------:R-:W-:Y:S01]  /*48a0*/  IADD3 R85, R230, 0x3c6ef372, RZ ;  /* 0x3c6ef372e6557810 */ /* 0x000fe20007ffe0ff */
[----:B------:R-:W4:Y:S01]  /*48b0*/  LDL R81, [R1+0x1c] ;  /* 0x00001c0001517983 */ /* 0x000f220000100800 */
[----:B------:R-:W-:Y:S03]  /*48c0*/  @!P6 IMNMX R2, R2, R201, PT ;  /* 0x000000c90202e217 */ /* 0x000fe60003800200 */
[----:B------:R-:W-:Y:S02]  /*48d0*/  FSEL R0, R80, RZ, P0 ;  /* 0x000000ff50007208 */ /* 0x000fe40000000000 */
[----:B------:R-:W-:Y:S02]  /*48e0*/  @!P6 ISETP.GE.AND P0, PT, R77, R2, PT ;  /* 0x000000024d00e20c */ /* 0x000fe40003f06270 */
[-C--:B------:R-:W-:Y:S02]  /*48f0*/  FFMA.FTZ R4, R229, R191.reuse, R4 ;  /* 0x000000bfe5047223 */ /* 0x080fe40000010004 */
[CC--:B------:R-:W-:Y:S02]  /*4900*/  FFMA.FTZ R5, R236.reuse, R191.reuse, R5 ;  /* 0x000000bfec057223 */ /* 0x0c0fe40000010005 */
[-C--:B------:R-:W-:Y:S01]  /*4910*/  FFMA.FTZ R7, R236, R191.reuse, R7 ;  /* 0x000000bfec077223 */ /* 0x080fe20000010007 */
[----:B------:R-:W-:Y:S01]  /*4920*/  @!P6 FSEL R4, R4, -INF , !P1 ;  /* 0xff8000000404e808 */ /* 0x000fe20004800000 */
[C---:B-1----:R-:W-:Y:S03]  /*4930*/  HMMA.16816.F32.BF16 R12, R72.reuse, R68, R12 ;  /* 0x00000044480c723c */ /* 0x042fe6000004180c */
[----:B------:R-:W-:Y:S01]  /*4940*/  @!P6 ISETP.GE.AND P1, PT, R77, R76, PT ;  /* 0x0000004c4d00e20c */ /* 0x000fe20003f26270 */
[--C-:B------:R-:W-:Y:S01]  /*4950*/  FFMA.FTZ R4, R4, c[0x0][0x23c], -R3.reuse ;  /* 0x00008f0004047a23 */ /* 0x100fe20000010803 */
[----:B------:R-:W-:Y:S01]  /*4960*/  @!P6 FSEL R7, R7, -INF , !P0 ;  /* 0xff8000000707e808 */ /* 0x000fe20004000000 */
[-C--:B------:R-:W-:Y:S01]  /*4970*/  FFMA.FTZ R6, R229, R191.reuse, R6 ;  /* 0x000000bfe5067223 */ /* 0x080fe20000010006 */
[----:B------:R-:W-:Y:S01]  /*4980*/  @!P6 FSEL R5, R5, -INF , !P1 ;  /* 0xff8000000505e808 */ /* 0x000fe20004800000 */
[----:B------:R-:W-:Y:S01]  /*4990*/  HMMA.16816.F32.BF16 R16, R72, R70, R16 ;  /* 0x000000464810723c */ /* 0x000fe20000041810 */
[----:B------:R-:W-:Y:S02]  /*49a0*/  MUFU.EX2 R89, R4 ;  /* 0x0000000400597308 */ /* 0x000fe40000000800 */
[----:B------:R-:W-:Y:S01]  /*49b0*/  @!P6 ISETP.GE.AND P1, PT, R193, R2, PT ;  /* 0x00000002c100e20c */ /* 0x000fe20003f26270 */
[----:B------:R-:W-:Y:S01]  /*49c0*/  FFMA.FTZ R5, R5, c[0x0][0x23c], -R3 ;  /* 0x00008f0005057a23 */ /* 0x000fe20000010803 */
[----:B------:R-:W-:Y:S01]  /*49d0*/  @!P6 IADD3 R68, R193, 0x9, RZ ;  /* 0x00000009c144e810 */ /* 0x000fe20007ffe0ff */
[-C--:B------:R-:W-:Y:S01]  /*49e0*/  FFMA.FTZ R8, R237, R191.reuse, R8 ;  /* 0x000000bfed087223 */ /* 0x080fe20000010008 */
[----:B------:R-:W-:Y:S01]  /*49f0*/  @!P6 FSEL R6, R6, -INF , !P1 ;  /* 0xff8000000606e808 */ /* 0x000fe20004800000 */
[-C--:B------:R-:W-:Y:S01]  /*4a00*/  FFMA.FTZ R9, R238, R191.reuse, R9 ;  /* 0x000000bfee097223 */ /* 0x080fe20000010009 */
[----:B------:R-:W-:Y:S02]  /*4a10*/  @!P6 IADD3 R69, R193, 0x18, RZ ;  /* 0x00000018c145e810 */ /* 0x000fe40007ffe0ff */
[----:B------:R-:W-:Y:S01]  /*4a20*/  MUFU.EX2 R87, R5 ;  /* 0x0000000500577308 */ /* 0x000fe20000000800 */
[----:B------:R-:W-:Y:S01]  /*4a30*/  FFMA.FTZ R6, R6, c[0x0][0x23c], -R0 ;  /* 0x00008f0006067a23 */ /* 0x000fe20000010800 */
[-C--:B------:R-:W-:Y:S01]  /*4a40*/  @!P6 ISETP.GE.AND P1, PT, R69, R76.reuse, PT ;  /* 0x0000004c4500e20c */ /* 0x080fe20003f26270 */
[-C--:B------:R-:W-:Y:S02]  /*4a50*/  FFMA.FTZ R11, R238, R191.reuse, R11 ;  /* 0x000000bfee0b7223 */ /* 0x080fe4000001000b */
[-C--:B------:R-:W-:Y:S02]  /*4a60*/  FFMA.FTZ R10, R237, R191.reuse, R10 ;  /* 0x000000bfed0a7223 */ /* 0x080fe4000001000a */
[CC--:B------:R-:W-:Y:S02]  /*4a70*/  FFMA.FTZ R12, R239.reuse, R191.reuse, R12 ;  /* 0x000000bfef0c7223 */ /* 0x0c0fe4000001000c */
[CC--:B------:R-:W-:Y:S01]  /*4a80*/  FFMA.FTZ R13, R240.reuse, R191.reuse, R13 ;  /* 0x000000bff00d7223 */ /* 0x0c0fe2000001000d */
[----:B------:R1:W-:Y:S01]  /*4a90*/  MUFU.EX2 R91, R6 ;  /* 0x00000006005b7308 */ /* 0x0003e20000000800 */
[-C--:B------:R-:W-:Y:S02]  /*4aa0*/  FFMA.FTZ R15, R240, R191.reuse, R15 ;  /* 0x000000bff00f7223 */ /* 0x080fe4000001000f */
[-C--:B------:R-:W-:Y:S02]  /*4ab0*/  FFMA.FTZ R14, R239, R191.reuse, R14 ;  /* 0x000000bfef0e7223 */ /* 0x080fe4000001000e */
[CC--:B------:R-:W-:Y:S02]  /*4ac0*/  FFMA.FTZ R17, R242.reuse, R191.reuse, R17 ;  /* 0x000000bff2117223 */ /* 0x0c0fe40000010011 */
[CC--:B------:R-:W-:Y:S02]  /*4ad0*/  FFMA.FTZ R16, R241.reuse, R191.reuse, R16 ;  /* 0x000000bff1107223 */ /* 0x0c0fe40000010010 */
[-C--:B------:R-:W-:Y:S02]  /*4ae0*/  FFMA.FTZ R19, R242, R191.reuse, R19 ;  /* 0x000000bff2137223 */ /* 0x080fe40000010013 */
[----:B------:R-:W-:Y:S01]  /*4af0*/  FFMA.FTZ R18, R241, R191, R18 ;  /* 0x000000bff1127223 */ /* 0x000fe20000010012 */
[----:B------:R-:W-:Y:S05]  /*4b00*/  @!P6 FSEL R16, R16, -INF , !P1 ;  /* 0xff8000001010e808 */ /* 0x000fea0004800000 */
[--C-:B------:R-:W-:Y:S01]  /*4b10*/  FFMA.FTZ R16, R16, c[0x0][0x23c], -R3.reuse ;  /* 0x00008f0010107a23 */ /* 0x100fe20000010803 */
[----:B-1----:R-:W-:Y:S04]  /*4b20*/  @!P6 IADD3 R6, R193, 0x10, RZ ;  /* 0x00000010c106e810 */ /* 0x002fe80007ffe0ff */
[----:B------:R-:W-:Y:S04]  /*4b30*/  @!P6 ISETP.GE.AND P5, PT, R6, R76, PT ;  /* 0x0000004c0600e20c */ /* 0x000fe80003fa6270 */
[----:B------:R-:W-:Y:S02]  /*4b40*/  @!P6 FSEL R12, R12, -INF , !P5 ;  /* 0xff8000000c0ce808 */ /* 0x000fe40006800000 */
[----:B------:R-:W-:Y:S03]  /*4b50*/  @!P6 ISETP.GE.AND P5, PT, R69, R2, PT ;  /* 0x000000024500e20c */ /* 0x000fe60003fa6270 */
[----:B------:R-:W-:Y:S01]  /*4b60*/  FFMA.FTZ R12, R12, c[0x0][0x23c], -R3 ;  /* 0x00008f000c0c7a23 */ /* 0x000fe20000010803 */
[----:B------:R-:W-:Y:S05]  /*4b70*/  @!P6 FSEL R18, R18, -INF , !P5 ;  /* 0xff8000001212e808 */ /* 0x000fea0006800000 */
[----:B------:R-:W-:Y:S01]  /*4b80*/  FFMA.FTZ R18, R18, c[0x0][0x23c], -R0 ;  /* 0x00008f0012127a23 */ /* 0x000fe20000010800 */
[----:B--2---:R-:W-:Y:S05]  /*4b90*/  LOP3.LUT R4, R79, R90, R88, 0x96, !PT ;  /* 0x0000005a4f047212 */ /* 0x004fea00078e9658 */
[----:B------:R-:W-:Y:S05]  /*4ba0*/  IMAD.WIDE.U32 R4, R4, -0x326172a9, RZ ;  /* 0xcd9e8d5704047825 */ /* 0x000fea00078e00ff */
[----:B------:R-:W-:Y:S01]  /*4bb0*/  LOP3.LUT R77, R5, R218, R85, 0x96, !PT ;  /* 0x000000da054d7212 */ /* 0x000fe200078e9655 */
[----:B------:R-:W-:Y:S01]  /*4bc0*/  FFMA.FTZ R5, R7, c[0x0][0x23c], -R0 ;  /* 0x00008f0007057a23 */ /* 0x000fe20000010800 */
[----:B------:R-:W2:Y:S01]  /*4bd0*/  LDL R85, [R1+0x10] ;  /* 0x0000100001557983 */ /* 0x000ea20000100800 */
[----:B------:R-:W-:Y:S02]  /*4be0*/  @!P6 IADD3 R7, R193, 0x11, RZ ;  /* 0x00000011c107e810 */ /* 0x000fe40007ffe0ff */
[----:B------:R1:W-:Y:S02]  /*4bf0*/  MUFU.EX2 R90, R5 ;  /* 0x00000005005a7308 */ /* 0x0003e40000000800 */
[----:B------:R-:W-:Y:S04]  /*4c00*/  @!P6 ISETP.GE.AND P2, PT, R7, R76, PT ;  /* 0x0000004c0700e20c */ /* 0x000fe80003f46270 */
[----:B------:R-:W-:Y:S05]  /*4c10*/  @!P6 FSEL R13, R13, -INF , !P2 ;  /* 0xff8000000d0de808 */ /* 0x000fea0005000000 */
[--C-:B------:R-:W-:Y:S01]  /*4c20*/  FFMA.FTZ R13, R13, c[0x0][0x23c], -R3.reuse ;  /* 0x00008f000d0d7a23 */ /* 0x100fe20000010803 */
[----:B---3--:R-:W-:Y:S02]  /*4c30*/  LOP3.LUT R78, R83, R78, R84, 0x96, !PT ;  /* 0x0000004e534e7212 */ /* 0x008fe400078e9654 */
[----:B------:R-:W-:Y:S03]  /*4c40*/  IADD3 R84, R230, -0x255992d5, RZ ;  /* 0xdaa66d2be6547810 */ /* 0x000fe60007ffe0ff */
[----:B------:R-:W-:Y:S05]  /*4c50*/  IMAD.WIDE.U32 R78, R78, -0x326172a9, RZ ;  /* 0xcd9e8d574e4e7825 */ /* 0x000fea00078e00ff */
[----:B------:R-:W-:Y:S02]  /*4c60*/  LOP3.LUT R80, R79, R4, R84, 0x96, !PT ;  /* 0x000000044f507212 */ /* 0x000fe400078e9654 */
[C---:B------:R-:W-:Y:S02]  /*4c70*/  @!P6 IADD3 R4, R193.reuse, 0x8, RZ ;  /* 0x00000008c104e810 */ /* 0x040fe40007ffe0ff */
[----:B------:R-:W-:Y:S02]  /*4c80*/  @!P6 IADD3 R79, R193, 0x19, RZ ;  /* 0x00000019c14fe810 */ /* 0x000fe40007ffe0ff */
[C---:B------:R-:W-:Y:S02]  /*4c90*/  @!P6 ISETP.GE.AND P0, PT, R4.reuse, R76, PT ;  /* 0x0000004c0400e20c */ /* 0x040fe40003f06270 */
[----:B------:R-:W-:Y:S01]  /*4ca0*/  @!P6 ISETP.GE.AND P3, PT, R4, R2, PT ;  /* 0x000000020400e20c */ /* 0x000fe20003f66270 */
[----:B-1----:R-:W-:Y:S01]  /*4cb0*/  IMAD.WIDE.U32 R4, R77, -0x2daee0ad, RZ ;  /* 0xd2511f534d047825 */ /* 0x002fe200078e00ff */
[----:B------:R-:W-:Y:S02]  /*4cc0*/  @!P6 FSEL R8, R8, -INF , !P0 ;  /* 0xff8000000808e808 */ /* 0x000fe40004000000 */
[-C--:B------:R-:W-:Y:S02]  /*4cd0*/  @!P6 ISETP.GE.AND P0, PT, R68, R76.reuse, PT ;  /* 0x0000004c4400e20c */ /* 0x080fe40003f06270 */
[----:B------:R-:W-:Y:S01]  /*4ce0*/  @!P6 ISETP.GE.AND P4, PT, R79, R76, PT ;  /* 0x0000004c4f00e20c */ /* 0x000fe20003f86270 */
[--C-:B------:R-:W-:Y:S01]  /*4cf0*/  FFMA.FTZ R8, R8, c[0x0][0x23c], -R3.reuse ;  /* 0x00008f0008087a23 */ /* 0x100fe20000010803 */
[----:B------:R-:W-:Y:S01]  /*4d00*/  @!P6 FSEL R9, R9, -INF , !P0 ;  /* 0xff8000000909e808 */ /* 0x000fe20004000000 */
[----:B------:R-:W-:Y:S01]  /*4d10*/  IMAD.WIDE.U32 R76, R80, -0x2daee0ad, RZ ;  /* 0xd2511f53504c7825 */ /* 0x000fe200078e00ff */
[-C--:B------:R-:W-:Y:S01]  /*4d20*/  @!P6 ISETP.GE.AND P0, PT, R68, R2.reuse, PT ;  /* 0x000000024400e20c */ /* 0x080fe20003f06270 */
[----:B------:R4:W-:Y:S01]  /*4d30*/  MUFU.EX2 R84, R8 ;  /* 0x0000000800547308 */ /* 0x0009e20000000800 */
[----:B------:R-:W-:Y:S01]  /*4d40*/  @!P6 FSEL R10, R10, -INF , !P3 ;  /* 0xff8000000a0ae808 */ /* 0x000fe20005800000 */
[--C-:B------:R-:W-:Y:S01]  /*4d50*/  FFMA.FTZ R9, R9, c[0x0][0x23c], -R3.reuse ;  /* 0x00008f0009097a23 */ /* 0x100fe20000010803 */
[----:B------:R-:W-:Y:S02]  /*4d60*/  @!P6 FSEL R11, R11, -INF , !P0 ;  /* 0xff8000000b0be808 */ /* 0x000fe40004000000 */
[-C--:B------:R-:W-:Y:S01]  /*4d70*/  @!P6 ISETP.GE.AND P3, PT, R6, R2.reuse, PT ;  /* 0x000000020600e20c */ /* 0x080fe20003f66270 */
[--C-:B------:R-:W-:Y:S01]  /*4d80*/  FFMA.FTZ R10, R10, c[0x0][0x23c], -R0.reuse ;  /* 0x00008f000a0a7a23 */ /* 0x100fe20000010800 */
[-C--:B------:R-:W-:Y:S01]  /*4d90*/  @!P6 ISETP.GE.AND P0, PT, R7, R2.reuse, PT ;  /* 0x000000020700e20c */ /* 0x080fe20003f06270 */
[--C-:B------:R-:W-:Y:S01]  /*4da0*/  FFMA.FTZ R11, R11, c[0x0][0x23c], -R0.reuse ;  /* 0x00008f000b0b7a23 */ /* 0x100fe20000010800 */
[----:B------:R-:W-:Y:S01]  /*4db0*/  @!P6 ISETP.GE.AND P2, PT, R79, R2, PT ;  /* 0x000000024f00e20c */ /* 0x000fe20003f46270 */
[----:B------:R-:W-:Y:S01]  /*4dc0*/  MUFU.EX2 R88, R10 ;  /* 0x0000000a00587308 */ /* 0x000fe20000000800 */
[----:B------:R-:W-:Y:S02]  /*4dd0*/  @!P6 FSEL R15, R15, -INF , !P0 ;  /* 0xff8000000f0fe808 */ /* 0x000fe40004000000 */
[----:B------:R-:W-:Y:S02]  /*4de0*/  @!P6 FSEL R14, R14, -INF , !P3 ;  /* 0xff8000000e0ee808 */ /* 0x000fe40005800000 */
[----:B------:R-:W-:Y:S01]  /*4df0*/  @!P6 FSEL R17, R17, -INF , !P4 ;  /* 0xff8000001111e808 */ /* 0x000fe20006000000 */
[--C-:B------:R-:W-:Y:S01]  /*4e00*/  FFMA.FTZ R15, R15, c[0x0][0x23c], -R0.reuse ;  /* 0x00008f000f0f7a23 */ /* 0x100fe20000010800 */
[----:B------:R-:W-:Y:S01]  /*4e10*/  @!P6 FSEL R19, R19, -INF , !P2 ;  /* 0xff8000001313e808 */ /* 0x000fe20005000000 */
[--C-:B------:R-:W-:Y:S02]  /*4e20*/  FFMA.FTZ R14, R14, c[0x0][0x23c], -R0.reuse ;  /* 0x00008f000e0e7a23 */ /* 0x100fe40000010800 */
[----:B------:R-:W-:Y:S01]  /*4e30*/  FFMA.FTZ R3, R17, c[0x0][0x23c], -R3 ;  /* 0x00008f0011037a23 */ /* 0x000fe20000010803 */
[----:B------:R-:W-:Y:S01]  /*4e40*/  MUFU.EX2 R80, R13 ;  /* 0x0000000d00507308 */ /* 0x000fe20000000800 */
[----:B------:R-:W-:Y:S01]  /*4e50*/  FFMA.FTZ R0, R19, c[0x0][0x23c], -R0 ;  /* 0x00008f0013007a23 */ /* 0x000fe20000010800 */
[----:B----4-:R-:W-:Y:S02]  /*4e60*/  LOP3.LUT R8, R77, R4, R86, 0x96, !PT ;  /* 0x000000044d087212 */ /* 0x010fe400078e9656 */
[----:B------:R-:W-:Y:S06]  /*4e70*/  IADD3 R86, R230, 0x1715609d, RZ ;  /* 0x1715609de6567810 */ /* 0x000fec0007ffe0ff */
[----:B------:R-:W1:Y:S10]  /*4e80*/  MUFU.EX2 R77, R0 ;  /* 0x00000000004d7308 */ /* 0x000e740000000800 */
[----:B------:R-:W-:Y:S10]  /*4e90*/  MUFU.EX2 R83, R14 ;  /* 0x0000000e00537308 */ /* 0x000ff40000000800 */
[----:B------:R-:W-:Y:S01]  /*4ea0*/  MUFU.EX2 R79, R18 ;  /* 0x00000012004f7308 */ /* 0x000fe20000000800 */
[----:B--2---:R-:W-:Y:S09]  /*4eb0*/  LOP3.LUT R5, R5, R82, R85, 0x96, !PT ;  /* 0x0000005205057212 */ /* 0x004ff200078e9655 */
[----:B------:R2:W-:Y:S01]  /*4ec0*/  MUFU.EX2 R85, R9 ;  /* 0x0000000900557308 */ /* 0x0005e20000000800 */
[----:B------:R-:W-:Y:S05]  /*4ed0*/  IMAD.WIDE.U32 R4, R5, -0x326172a9, RZ ;  /* 0xcd9e8d5705047825 */ /* 0x000fea00078e00ff */
[----:B------:R-:W-:Y:S04]  /*4ee0*/  LOP3.LUT R6, R5, R78, R93, 0x96, !PT ;  /* 0x0000004e05067212 */ /* 0x000fe800078e965d */
[----:B------:R-:W-:Y:S01]  /*4ef0*/  MUFU.EX2 R82, R12 ;  /* 0x0000000c00527308 */ /* 0x000fe20000000800 */
[----:B------:R-:W-:Y:S05]  /*4f00*/  IMAD.WIDE.U32 R6, R6, -0x2daee0ad, RZ ;  /* 0xd2511f5306067825 */ /* 0x000fea00078e00ff */
[----:B------:R-:W-:Y:S01]  /*4f10*/  LOP3.LUT R76, R7, R76, R92, 0x96, !PT ;  /* 0x0000004c074c7212 */ /* 0x000fe200078e965c */
[----:B------:R-:W-:Y:S03]  /*4f20*/  IMAD.MOV.U32 R92, RZ, RZ, c[0x0][0x22c] ;  /* 0x00008b00ff5c7624 */ /* 0x000fe600078e00ff */
[----:B------:R-:W3:Y:S01]  /*4f30*/  MUFU.EX2 R78, R16 ;  /* 0x00000010004e7308 */ /* 0x000ee20000000800 */
[----:B------:R-:W-:Y:S02]  /*4f40*/  IMAD R92, R92, c[0x0][0x1c0], RZ ;  /* 0x000070005c5c7a24 */ /* 0x000fe400078e02ff */
[----:B--2---:R-:W-:Y:S04]  /*4f50*/  IMAD.WIDE.U32 R8, R8, -0x326172a9, RZ ;  /* 0xcd9e8d5708087825 */ /* 0x004fe800078e00ff */
[----:B------:R-:W-:Y:S01]  /*4f60*/  IMAD.U32 R92, R92, -0x40, RZ ;  /* 0xffffffc05c5c7824 */ /* 0x000fe200078e00ff */
[----:B------:R-:W-:Y:S02]  /*4f70*/  LOP3.LUT R4, R9, R4, R86, 0x96, !PT ;  /* 0x0000000409047212 */ /* 0x000fe400078e9656 */
[----:B------:R2:W4:Y:S03]  /*4f80*/  MUFU.EX2 R86, R11 ;  /* 0x0000000b00567308 */ /* 0x0005260000000800 */
[----:B------:R-:W-:Y:S05]  /*4f90*/  IMAD.WIDE.U32 R4, R4, -0x2daee0ad, RZ ;  /* 0xd2511f5304047825 */ /* 0x000fea00078e00ff */
[C---:B------:R-:W-:Y:S02]  /*4fa0*/  LOP3.LUT R68, R4.reuse, 0xffff, RZ, 0xc0, !PT ;  /* 0x0000ffff04447812 */ /* 0x040fe400078ec0ff */
[----:B------:R-:W-:Y:S02]  /*4fb0*/  SHF.R.U32.HI R2, RZ, 0x18, R4 ;  /* 0x00000018ff027819 */ /* 0x000fe40000011604 */
[----:B------:R-:W-:Y:S02]  /*4fc0*/  LOP3.LUT R6, R5, R6, R81, 0x96, !PT ;  /* 0x0000000605067212 */ /* 0x000fe400078e9651 */
[----:B------:R-:W-:Y:S02]  /*4fd0*/  LOP3.LUT R7, R4, 0xff, RZ, 0xc0, !PT ;  /* 0x000000ff04077812 */ /* 0x000fe400078ec0ff */
[----:B------:R-:W-:Y:S02]  /*4fe0*/  IADD3 R81, R230, -0x4ab325aa, RZ ;  /* 0xb54cda56e6517810 */ /* 0x000fe40007ffe0ff */
[----:B------:R-:W-:Y:S02]  /*4ff0*/  ISETP.LE.U32.AND P0, PT, R2, UR4, PT ;  /* 0x0000000402007c0c */ /* 0x000fe4000bf03070 */
[----:B------:R-:W-:Y:S02]  /*5000*/  ISETP.LE.U32.AND P3, PT, R7, UR4, PT ;  /* 0x0000000407007c0c */ /* 0x000fe4000bf63070 */
[----:B------:R-:W-:Y:S02]  /*5010*/  SHF.R.U32.HI R0, RZ, 0x8, R68 ;  /* 0x00000008ff007819 */ /* 0x000fe40000011644 */
[----:B--2---:R-:W-:Y:S01]  /*5020*/  SHF.R.U32.HI R11, RZ, 0x10, R4 ;  /* 0x00000010ff0b7819 */ /* 0x004fe20000011604 */
[----:B------:R-:W-:Y:S01]  /*5030*/  IMAD.WIDE.U32 R4, R76, -0x326172a9, RZ ;  /* 0xcd9e8d574c047825 */ /* 0x000fe200078e00ff */
[----:B------:R-:W-:Y:S01]  /*5040*/  LOP3.LUT R0, R0, 0xffff, RZ, 0xc0, !PT ;  /* 0x0000ffff00007812 */ /* 0x000fe200078ec0ff */
[----:B------:R2:W2:Y:S03]  /*5050*/  MUFU.EX2 R76, R3 ;  /* 0x00000003004c7308 */ /* 0x0004a60000000800 */
[----:B------:R-:W-:Y:S01]  /*5060*/  LOP3.LUT R2, R5, R8, R81, 0x96, !PT ;  /* 0x0000000805027212 */ /* 0x000fe200078e9651 */
[----:B-1----:R-:W-:Y:S01]  /*5070*/  @!P0 FADD.FTZ R77, -R77, -RZ ;  /* 0x800000ff4d4d8221 */ /* 0x002fe20000010100 */
[----:B------:R-:W-:Y:S01]  /*5080*/  LOP3.LUT R7, R4, 0xffff, RZ, 0xc0, !PT ;  /* 0x0000ffff04077812 */ /* 0x000fe200078ec0ff */
[----:B---3--:R-:W-:Y:S01]  /*5090*/  @!P3 FADD.FTZ R78, -R78, -RZ ;  /* 0x800000ff4e4eb221 */ /* 0x008fe20000010100 */
[----:B------:R-:W-:Y:S02]  /*50a0*/  LOP3.LUT R5, R2, 0xff, RZ, 0xc0, !PT ;  /* 0x000000ff02057812 */ /* 0x000fe400078ec0ff */
[----:B------:R-:W-:Y:S01]  /*50b0*/  LOP3.LUT R9, R4, 0xff, RZ, 0xc0, !PT ;  /* 0x000000ff04097812 */ /* 0x000fe200078ec0ff */
[----:B------:R-:W1:Y:S01]  /*50c0*/  MUFU.EX2 R81, R15 ;  /* 0x0000000f00517308 */ /* 0x000e620000000800 */
[--C-:B------:R-:W-:Y:S02]  /*50d0*/  SHF.R.U32.HI R8, RZ, 0x10, R4.reuse ;  /* 0x00000010ff087819 */ /* 0x100fe40000011604 */
[----:B------:R-:W-:Y:S02]  /*50e0*/  SHF.R.U32.HI R10, RZ, 0x18, R4 ;  /* 0x00000018ff0a7819 */ /* 0x000fe40000011604 */
[----:B------:R-:W-:Y:S02]  /*50f0*/  ISETP.LE.U32.AND P1, PT, R5, UR4, PT ;  /* 0x0000000405007c0c */ /* 0x000fe4000bf23070 */
[----:B------:R-:W-:Y:S02]  /*5100*/  LOP3.LUT R5, R2, 0xffff, RZ, 0xc0, !PT ;  /* 0x0000ffff02057812 */ /* 0x000fe400078ec0ff */
[--C-:B------:R-:W-:Y:S02]  /*5110*/  SHF.R.U32.HI R4, RZ, 0x10, R2.reuse ;  /* 0x00000010ff047819 */ /* 0x100fe40000011602 */
[----:B------:R-:W-:Y:S02]  /*5120*/  SHF.R.U32.HI R5, RZ, 0x8, R5 ;  /* 0x00000008ff057819 */ /* 0x000fe40000011605 */
[----:B------:R-:W-:Y:S02]  /*5130*/  LOP3.LUT R4, R4, 0xff, RZ, 0xc0, !PT ;  /* 0x000000ff04047812 */ /* 0x000fe400078ec0ff */
[----:B------:R-:W-:Y:S02]  /*5140*/  SHF.R.U32.HI R2, RZ, 0x18, R2 ;  /* 0x00000018ff027819 */ /* 0x000fe40000011602 */
[----:B------:R-:W-:Y:S01]  /*5150*/  ISETP.LE.U32.AND P4, PT, R4, UR4, PT ;  /* 0x0000000404007c0c */ /* 0x000fe2000bf83070 */
[----:B------:R-:W-:Y:S01]  /*5160*/  @!P1 FADD.FTZ R89, -R89, -RZ ;  /* 0x800000ff59599221 */ /* 0x000fe20000010100 */
[----:B------:R-:W-:Y:S02]  /*5170*/  LOP3.LUT R4, R5, 0xffff, RZ, 0xc0, !PT ;  /* 0x0000ffff05047812 */ /* 0x000fe400078ec0ff */
        /* <DEDUP_REMOVED lines=16> */
[----:B--2---:R-:W-:Y:S01]  /*5280*/  SHF.R.U32.HI R3, RZ, 0x10, R6 ;  /* 0x00000010ff037819 */ /* 0x004fe20000011606 */
[----:B------:R-:W-:Y:S01]  /*5290*/  @!P2 FADD.FTZ R82, -R82, -RZ ;  /* 0x800000ff5252a221 */ /* 0x000fe20000010100 */
[----:B------:R-:W-:Y:S01]  /*52a0*/  LOP3.LUT R6, R6, 0xffff, RZ, 0xc0, !PT ;  /* 0x0000ffff06067812 */ /* 0x000fe200078ec0ff */
[----:B----4-:R-:W-:Y:S01]  /*52b0*/  @!P1 FADD.FTZ R86, -R86, -RZ ;  /* 0x800000ff56569221 */ /* 0x010fe20000010100 */
[----:B------:R-:W-:Y:S01]  /*52c0*/  LOP3.LUT R3, R3, 0xff, RZ, 0xc0, !PT ;  /* 0x000000ff03037812 */ /* 0x000fe200078ec0ff */
[----:B------:R-:W-:Y:S01]  /*52d0*/  @!P5 FADD.FTZ R85, -R85, -RZ ;  /* 0x800000ff5555d221 */ /* 0x000fe20000010100 */
[----:B------:R-:W-:Y:S02]  /*52e0*/  SHF.R.U32.HI R2, RZ, 0x8, R6 ;  /* 0x00000008ff027819 */ /* 0x000fe40000011606 */
[----:B------:R-:W-:Y:S02]  /*52f0*/  ISETP.LE.U32.AND P5, PT, R3, UR4, PT ;  /* 0x0000000403007c0c */ /* 0x000fe4000bfa3070 */
[----:B------:R-:W-:Y:S01]  /*5300*/  LOP3.LUT R3, R11, 0xff, RZ, 0xc0, !PT ;  /* 0x000000ff0b037812 */ /* 0x000fe200078ec0ff */
[----:B------:R-:W-:Y:S01]  /*5310*/  @!P6 FADD.FTZ R88, -R88, -RZ ;  /* 0x800000ff5858e221 */ /* 0x000fe20000010100 */
[----:B------:R-:W-:Y:S02]  /*5320*/  LOP3.LUT R2, R2, 0xffff, RZ, 0xc0, !PT ;  /* 0x0000ffff02027812 */ /* 0x000fe400078ec0ff */
[----:B------:R-:W-:Y:S02]  /*5330*/  ISETP.LE.U32.AND P1, PT, R3, UR4, PT ;  /* 0x0000000403007c0c */ /* 0x000fe4000bf23070 */
[----:B------:R-:W-:Y:S02]  /*5340*/  F2FP.RELU.BF16.PACK_AB R3, R87, R89 ;  /* 0x000000595703723e */ /* 0x000fe400000018ff */
[----:B------:R-:W-:Y:S02]  /*5350*/  ISETP.LE.U32.AND P6, PT, R2, UR4, PT ;  /* 0x0000000402007c0c */ /* 0x000fe4000bfc3070 */
[----:B------:R-:W-:Y:S01]  /*5360*/  F2FP.RELU.BF16.PACK_AB R2, R90, R91 ;  /* 0x0000005b5a02723e */ /* 0x000fe200000018ff */
[----:B------:R2:W-:Y:S01]  /*5370*/  STS [R211+0x20000], R3 ;  /* 0x02000003d3007388 */ /* 0x0005e20000000800 */
[----:B------:R-:W-:Y:S01]  /*5380*/  ISETP.LE.U32.AND P2, PT, R0, UR4, PT ;  /* 0x0000000400007c0c */ /* 0x000fe2000bf43070 */
[----:B------:R-:W-:Y:S01]  /*5390*/  @!P5 FADD.FTZ R83, -R83, -RZ ;  /* 0x800000ff5353d221 */ /* 0x000fe20000010100 */
[----:B------:R-:W-:Y:S02]  /*53a0*/  F2FP.RELU.BF16.PACK_AB R0, R85, R84 ;  /* 0x000000545500723e */ /* 0x000fe400000018ff */
[----:B------:R-:W-:Y:S01]  /*53b0*/  ISETP.LE.U32.AND P4, PT, R4, UR4, PT ;  /* 0x0000000404007c0c */ /* 0x000fe2000bf83070 */
[----:B------:R3:W-:Y:S01]  /*53c0*/  STS [R211+0x20400], R2 ;  /* 0x02040002d3007388 */ /* 0x0007e20000000800 */
[----:B------:R-:W-:Y:S01]  /*53d0*/  F2FP.RELU.BF16.PACK_AB R5, R86, R88 ;  /* 0x000000585605723e */ /* 0x000fe200000018ff */
[----:B------:R-:W-:Y:S01]  /*53e0*/  @!P1 FADD.FTZ R79, -R79, -RZ ;  /* 0x800000ff4f4f9221 */ /* 0x000fe20000010100 */
[----:B------:R-:W-:Y:S01]  /*53f0*/  FSETP.GE.FTZ.AND P1, PT, R87, RZ, PT ;  /* 0x000000ff5700720b */ /* 0x000fe20003f36000 */
[----:B------:R-:W-:Y:S01]  /*5400*/  @!P6 FADD.FTZ R80, -R80, -RZ ;  /* 0x800000ff5050e221 */ /* 0x000fe20000010100 */
[----:B------:R-:W-:Y:S01]  /*5410*/  FSETP.GE.FTZ.AND P5, PT, R85, RZ, PT ;  /* 0x000000ff5500720b */ /* 0x000fe20003fb6000 */
[----:B------:R4:W-:Y:S01]  /*5420*/  STS [R214+0x20000], R0 ;  /* 0x02000000d6007388 */ /* 0x0009e20000000800 */
[----:B------:R-:W-:Y:S01]  /*5430*/  ISETP.GT.AND P6, PT, R195, R243, PT ;  /* 0x000000f3c300720c */ /* 0x000fe20003fc4270 */
[----:B------:R-:W-:Y:S01]  /*5440*/  @!P2 FADD.FTZ R76, -R76, -RZ ;  /* 0x800000ff4c4ca221 */ /* 0x000fe20000010100 */
[----:B------:R-:W-:Y:S02]  /*5450*/  F2FP.RELU.BF16.PACK_AB R4, R80, R82 ;  /* 0x000000525004723e */ /* 0x000fe400000018ff */
[----:B------:R-:W-:Y:S01]  /*5460*/  FSETP.GE.FTZ.AND P2, PT, R89, RZ, PT ;  /* 0x000000ff5900720b */ /* 0x000fe20003f56000 */
[----:B-1----:R-:W-:Y:S01]  /*5470*/  @!P4 FADD.FTZ R81, -R81, -RZ ;  /* 0x800000ff5151c221 */ /* 0x002fe20000010100 */
[----:B------:R-:W-:Y:S01]  /*5480*/  STS [R214+0x20400], R5 ;  /* 0x02040005d6007388 */ /* 0x000fe20000000800 */
[----:B------:R-:W-:Y:S02]  /*5490*/  FSETP.GE.FTZ.AND P4, PT, R82, RZ, PT ;  /* 0x000000ff5200720b */ /* 0x000fe40003f96000 */
[----:B------:R-:W-:Y:S02]  /*54a0*/  FSETP.GE.FTZ.AND P3, PT, R80, RZ, PT ;  /* 0x000000ff5000720b */ /* 0x000fe40003f76000 */
[----:B--2---:R-:W-:Y:S01]  /*54b0*/  F2FP.RELU.BF16.PACK_AB R3, R81, R83 ;  /* 0x000000535103723e */ /* 0x004fe200000018ff */
[----:B------:R-:W-:Y:S01]  /*54c0*/  STS [R212+0x20000], R4 ;  /* 0x02000004d4007388 */ /* 0x000fe20000000800 */
[----:B---3--:R-:W-:Y:S05]  /*54d0*/  F2FP.RELU.BF16.PACK_AB R2, R76, R78 ;  /* 0x0000004e4c02723e */ /* 0x008fea00000018ff */
[----:B------:R1:W-:Y:S01]  /*54e0*/  STS [R212+0x20400], R3 ;  /* 0x02040003d4007388 */ /* 0x0003e20000000800 */
[----:B----4-:R-:W-:Y:S05]  /*54f0*/  F2FP.RELU.BF16.PACK_AB R0, R77, R79 ;  /* 0x0000004f4d00723e */ /* 0x010fea00000018ff */
[----:B------:R2:W-:Y:S06]  /*5500*/  STS [R213+0x20000], R2 ;  /* 0x02000002d5007388 */ /* 0x0005ec0000000800 */
        /* <DEDUP_REMOVED lines=131> */
[----:B------:R-:W-:Y:S01]  /*5d40*/  FADD.FTZ R4, -R0, R14 ;  /* 0x0000000e00047221 */ /* 0x000fe20000010100 */
        /* <DEDUP_REMOVED lines=95> */
.L_x_714:
        /* <DEDUP_REMOVED lines=24> */
[----:B------:R-:W-:Y:S01]  /*64c0*/  LDSM.16.MT88.4 R76, [R0+0xe800] ;  /* 0x00e80000004c783b */ /* 0x000fe20000004200 */
        /* <DEDUP_REMOVED lines=9> */
[----:B------:R-:W1:Y:S07]  /*6560*/  LDSM.16.MT88.4 R16, [R0+0xc800] ;  /* 0x00c800000010783b */ /* 0x000e6e0000004200 */
[-C--:B----4-:R-:W-:Y:S08]  /*6570*/  HMMA.16816.F32.BF16 R52, R4, R68.reuse, R52 ;  /* 0x000000440434723c */ /* 0x090ff00000041834 */
[C---:B------:R-:W-:Y:S08]  /*6580*/  HMMA.16816.F32.BF16 R56, R12.reuse, R68, R56 ;  /* 0x000000440c38723c */ /* 0x040ff00000041838 */
[-C--:B------:R-:W-:Y:S01]  /*6590*/  HMMA.16816.F32.BF16 R60, R12, R70.reuse, R60 ;  /* 0x000000460c3c723c */ /* 0x080fe2000004183c */
[----:B------:R-:W2:Y:S07]  /*65a0*/  LDSM.16.MT88.4 R12, [R0+0x10800] ;  /* 0x01080000000c783b */ /* 0x000eae0000004200 */
[----:B------:R-:W-:Y:S01]  /*65b0*/  HMMA.16816.F32.BF16 R64, R4, R70, R64 ;  /* 0x000000460440723c */ /* 0x000fe20000041840 */
[----:B------:R-:W-:Y:S05]  /*65c0*/  LDSM.16.MT88.4 R4, [R174+0x21000] ;  /* 0x02100000ae04783b */ /* 0x000fea0000004200 */
[----:B------:R-:W-:Y:S02]  /*65d0*/  LDSM.16.MT88.4 R68, [R173+0x21000] ;  /* 0x02100000ad44783b */ /* 0x000fe40000004200 */
        /* <DEDUP_REMOVED lines=9> */
[----:B------:R-:W3:Y:S07]  /*6670*/  LDSM.16.MT88.4 R76, [R0+0xf000] ;  /* 0x00f00000004c783b */ /* 0x000eee0000004200 */
[-C--:B--2---:R-:W-:Y:S08]  /*6680*/  HMMA.16816.F32.BF16 R52, R8, R12.reuse, R52 ;  /* 0x0000000c0834723c */ /* 0x084ff00000041834 */
[C---:B------:R-:W-:Y:S08]  /*6690*/  HMMA.16816.F32.BF16 R56, R72.reuse, R12, R56 ;  /* 0x0000000c4838723c */ /* 0x040ff00000041838 */
[-C--:B------:R-:W-:Y:S01]  /*66a0*/  HMMA.16816.F32.BF16 R60, R72, R14.reuse, R60 ;  /* 0x0000000e483c723c */ /* 0x080fe2000004183c */
[----:B------:R-:W2:Y:S07]  /*66b0*/  LDSM.16.MT88.4 R72, [R0+0x11000] ;  /* 0x011000000048783b */ /* 0x000eae0000004200 */
[----:B------:R-:W-:Y:S01]  /*66c0*/  HMMA.16816.F32.BF16 R64, R8, R14, R64 ;  /* 0x0000000e0840723c */ /* 0x000fe20000041840 */
[----:B------:R-:W-:Y:S05]  /*66d0*/  LDSM.16.MT88.4 R8, [R174+0x21800] ;  /* 0x02180000ae08783b */ /* 0x000fea0000004200 */
[----:B------:R-:W4:Y:S02]  /*66e0*/  LDSM.16.MT88.4 R12, [R0+0xd800] ;  /* 0x00d80000000c783b */ /* 0x000f240000004200 */
[-C--:B-1----:R-:W-:Y:S08]  /*66f0*/  HMMA.16816.F32.BF16 R20, R4, R16.reuse, R20 ;  /* 0x000000100414723c */ /* 0x082ff00000041814 */
[C---:B------:R-:W-:Y:S08]  /*6700*/  HMMA.16816.F32.BF16 R24, R68.reuse, R16, R24 ;  /* 0x000000104418723c */ /* 0x040ff00000041818 */
[-C--:B------:R-:W-:Y:S08]  /*6710*/  HMMA.16816.F32.BF16 R28, R68, R18.reuse, R28 ;  /* 0x00000012441c723c */ /* 0x080ff0000004181c */
[C---:B------:R-:W-:Y:S01]  /*6720*/  HMMA.16816.F32.BF16 R32, R4.reuse, R18, R32 ;  /* 0x000000120420723c */ /* 0x040fe20000041820 */
[----:B------:R-:W1:Y:S07]  /*6730*/  LDSM.16.MT88.4 R16, [R173+0x21800] ;  /* 0x02180000ad10783b */ /* 0x000e6e0000004200 */
[-C--:B---3--:R-:W-:Y:S08]  /*6740*/  HMMA.16816.F32.BF16 R36, R4, R76.reuse, R36 ;  /* 0x0000004c0424723c */ /* 0x088ff00000041824 */
[C---:B------:R-:W-:Y:S08]  /*6750*/  HMMA.16816.F32.BF16 R40, R68.reuse, R76, R40 ;  /* 0x0000004c4428723c */ /* 0x040ff00000041828 */
[-C--:B------:R-:W-:Y:S08]  /*6760*/  HMMA.16816.F32.BF16 R44, R68, R78.reuse, R44 ;  /* 0x0000004e442c723c */ /* 0x080ff0000004182c */
[C---:B------:R-:W-:Y:S01]  /*6770*/  HMMA.16816.F32.BF16 R48, R4.reuse, R78, R48 ;  /* 0x0000004e0430723c */ /* 0x040fe20000041830 */
[----:B------:R-:W3:Y:S07]  /*6780*/  LDSM.16.MT88.4 R76, [R0+0xf800] ;  /* 0x00f80000004c783b */ /* 0x000eee0000004200 */
[-C--:B--2---:R-:W-:Y:S08]  /*6790*/  HMMA.16816.F32.BF16 R52, R4, R72.reuse, R52 ;  /* 0x000000480434723c */ /* 0x084ff00000041834 */
[C---:B------:R-:W-:Y:S08]  /*67a0*/  HMMA.16816.F32.BF16 R56, R68.reuse, R72, R56 ;  /* 0x000000484438723c */ /* 0x040ff00000041838 */
[-C--:B------:R-:W-:Y:S01]  /*67b0*/  HMMA.16816.F32.BF16 R60, R68, R74.reuse, R60 ;  /* 0x0000004a443c723c */ /* 0x080fe2000004183c */
[----:B------:R-:W2:Y:S05]  /*67c0*/  LDSM.16.MT88.4 R68, [R0+0x11800] ;  /* 0x011800000044783b */ /* 0x000eaa0000004200 */
[----:B------:R-:W-:Y:S02]  /*67d0*/  BAR.SYNC.DEFER_BLOCKING 0x0 ;  /* 0x0000000000007b1d */ /* 0x000fe40000010000 */
[----:B------:R-:W-:Y:S08]  /*67e0*/  HMMA.16816.F32.BF16 R64, R4, R74, R64 ;  /* 0x0000004a0440723c */ /* 0x000ff00000041840 */
[-C--:B----4-:R-:W-:Y:S08]  /*67f0*/  HMMA.16816.F32.BF16 R20, R8, R12.reuse, R20 ;  /* 0x0000000c0814723c */ /* 0x090ff00000041814 */
[C---:B-1----:R-:W-:Y:S08]  /*6800*/  HMMA.16816.F32.BF16 R24, R16.reuse, R12, R24 ;  /* 0x0000000c1018723c */ /* 0x042ff00000041818 */
[-C--:B------:R-:W-:Y:S08]  /*6810*/  HMMA.16816.F32.BF16 R28, R16, R14.reuse, R28 ;  /* 0x0000000e101c723c */ /* 0x080ff0000004181c */
[C---:B------:R-:W-:Y:S08]  /*6820*/  HMMA.16816.F32.BF16 R32, R8.reuse, R14, R32 ;  /* 0x0000000e0820723c */ /* 0x040ff00000041820 */
[-C--:B---3--:R-:W-:Y:S08]  /*6830*/  HMMA.16816.F32.BF16 R36, R8, R76.reuse, R36 ;  /* 0x0000004c0824723c */ /* 0x088ff00000041824 */
[C---:B------:R-:W-:Y:S08]  /*6840*/  HMMA.16816.F32.BF16 R40, R16.reuse, R76, R40 ;  /* 0x0000004c1028723c */ /* 0x040ff00000041828 */
[-C--:B------:R-:W-:Y:S08]  /*6850*/  HMMA.16816.F32.BF16 R44, R16, R78.reuse, R44 ;  /* 0x0000004e102c723c */ /* 0x080ff0000004182c */
[C---:B------:R-:W-:Y:S08]  /*6860*/  HMMA.16816.F32.BF16 R48, R8.reuse, R78, R48 ;  /* 0x0000004e0830723c */ /* 0x040ff00000041830 */
[-C--:B--2---:R-:W-:Y:S08]  /*6870*/  HMMA.16816.F32.BF16 R52, R8, R68.reuse, R52 ;  /* 0x000000440834723c */ /* 0x084ff00000041834 */
        /* <DEDUP_REMOVED lines=54> */
.L_x_715:
        /* <DEDUP_REMOVED lines=63> */
[----:B------:R-:W-:Y:S01]  /*6fd0*/  @P6 IMAD.MOV.U32 R203, RZ, RZ, R0 ;  /* 0x000000ffffcb6224 */ /* 0x000fe200078e0000 */
[----:B------:R-:W-:Y:S02]  /*6fe0*/  IADD3 R0, R244, 0x40, RZ ;  /* 0x00000040f4007810 */ /* 0x000fe40007ffe0ff */
        /* <DEDUP_REMOVED lines=9> */
[----:B------:R-:W-:Y:S03]  /*7080*/  IMAD.MOV.U32 R158, RZ, RZ, c[0x0][0x22c] ;  /* 0x00008b00ff9e7624 */ /* 0x000fe600078e00ff */
[----:B------:R-:W-:Y:S02]  /*7090*/  IMAD.IADD R0, R200, 0x1, R0 ;  /* 0x00000001c8007824 */ /* 0x000fe400078e0200 */
[----:B------:R-:W-:Y:S02]  /*70a0*/  IMAD R158, R158, c[0x0][0x1c0], RZ ;  /* 0x000070009e9e7a24 */ /* 0x000fe400078e02ff */
[C---:B------:R-:W-:Y:S01]  /*70b0*/  HMMA.16816.F32.BF16 R72, R160.reuse, R148, R72 ;  /* 0x00000094a048723c */ /* 0x040fe20000041848 */
[----:B------:R-:W-:Y:S03]  /*70c0*/  IMAD.MOV.U32 R159, RZ, RZ, c[0x0][0x22c] ;  /* 0x00008b00ff9f7624 */ /* 0x000fe600078e00ff */
[----:B------:R-:W-:Y:S02]  /*70d0*/  IMAD.SHL.U32 R158, R158, 0x20, RZ ;  /* 0x000000209e9e7824 */ /* 0x000fe400078e00ff */
[----:B------:R-:W-:Y:S02]  /*70e0*/  IMAD.IADD R0, R200, 0x1, R0 ;  /* 0x00000001c8007824 */ /* 0x000fe400078e0200 */
[-C--:B------:R-:W-:Y:S04]  /*70f0*/  HMMA.16816.F32.BF16 R76, R160, R150.reuse, R76 ;  /* 0x00000096a04c723c */ /* 0x080fe8000004184c */
[----:B------:R-:W-:Y:S04]  /*7100*/  @P6 IMAD.WIDE R148, R207, 0x4, R202 ;  /* 0x00000004cf946825 */ /* 0x000fe800078e02ca */
[C---:B------:R-:W-:Y:S01]  /*7110*/  HMMA.16816.F32.BF16 R80, R152.reuse, R150, R80 ;  /* 0x000000969850723c */ /* 0x040fe20000041850 */
[----:B------:R1:W5:Y:S03]  /*7120*/  @P6 LDG.E R209, [R148.64] ;  /* 0x0000000694d16981 */ /* 0x000366000c1e1900 */
[----:B------:R-:W-:Y:S01]  /*7130*/  IMAD R159, R159, c[0x0][0x1c0], RZ ;  /* 0x000070009f9f7a24 */ /* 0x000fe200078e02ff */
[----:B------:R1:W5:Y:S03]  /*7140*/  @P6 LDG.E R210, [R148.64+0x20] ;  /* 0x0000200694d26981 */ /* 0x000366000c1e1900 */
[-C--:B------:R-:W-:Y:S01]  /*7150*/  HMMA.16816.F32.BF16 R84, R152, R164.reuse, R84 ;  /* 0x000000a49854723c */ /* 0x080fe20000041854 */
[----:B------:R2:W-:Y:S03]  /*7160*/  RED.E.ADD.F32.FTZ.RN.STRONG.GPU [R188.64], R4 ;  /* 0x00000004bc00798e */ /* 0x0005e6000c10e786 */
[----:B------:R-:W-:Y:S01]  /*7170*/  IMAD R159, R159, 0x28, RZ ;  /* 0x000000289f9f7824 */ /* 0x000fe200078e02ff */
        /* <DEDUP_REMOVED lines=17> */
[-C--:B------:R-:W-:Y:S02]  /*7290*/  LEA R6, P1, R156, R188.reuse, 0x2 ;  /* 0x000000bc9c067211 */ /* 0x080fe400078210ff */
[-C--:B------:R-:W-:Y:S02]  /*72a0*/  LEA.HI.X.SX32 R149, R159, R189.reuse, 0x2, P2 ;  /* 0x000000bd9f957211 */ /* 0x080fe400010f16ff */
[----:B------:R-:W-:Y:S02]  /*72b0*/  IADD3 R159, R244, 0x20, RZ ;  /* 0x00000020f49f7810 */ /* 0x000fe40007ffe0ff */
[CC--:B--2---:R-:W-:Y:S01]  /*72c0*/  LEA R4, P0, R157.reuse, R188.reuse, 0x2 ;  /* 0x000000bc9d047211 */ /* 0x0c4fe200078010ff */
[----:B------:R1:W-:Y:S01]  /*72d0*/  RED.E.ADD.F32.FTZ.RN.STRONG.GPU [R148.64], R9 ;  /* 0x000000099400798e */ /* 0x0003e2000c10e786 */
[-C--:B------:R-:W-:Y:S02]  /*72e0*/  LEA.HI.X.SX32 R7, R156, R189.reuse, 0x2, P1 ;  /* 0x000000bd9c077211 */ /* 0x080fe400008f16ff */
[-C--:B------:R-:W-:Y:S02]  /*72f0*/  LEA.HI.X.SX32 R5, R157, R189.reuse, 0x2, P0 ;  /* 0x000000bd9d057211 */ /* 0x080fe400000f16ff */
[CC--:B---3--:R-:W-:Y:S01]  /*7300*/  LEA R8, P0, R159.reuse, R188.reuse, 0x2 ;  /* 0x000000bc9f087211 */ /* 0x0c8fe200078010ff */
        /* <DEDUP_REMOVED lines=9> */
[-C--:B-1----:R-:W-:Y:S05]  /*73a0*/  LEA.HI.X.SX32 R9, R159, R189.reuse, 0x2, P0 ;  /* 0x000000bd9f097211 */ /* 0x082fea00000f16ff */
[----:B------:R1:W-:Y:S01]  /*73b0*/  RED.E.ADD.F32.FTZ.RN.STRONG.GPU [R8.64], R18 ;  /* 0x000000120800798e */ /* 0x0003e2000c10e786 */
[CC--:B--2---:R-:W-:Y:S02]  /*73c0*/  LEA R6, P1, R156.reuse, R188.reuse, 0x2 ;  /* 0x000000bc9c067211 */ /* 0x0c4fe400078210ff */
        /* <DEDUP_REMOVED lines=20> */
[----:B------:R3:W-:Y:S02]  /*7510*/  RED.E.ADD.F32.FTZ.RN.STRONG.GPU [R6.64], R15 ;  /* 0x0000000f0600798e */ /* 0x0007e4000c10e786 */
[----:B------:R-:W-:Y:S02]  /*7520*/  IMAD.IADD R12, R200, 0x1, R12 ;  /* 0x00000001c80c7824 */ /* 0x000fe400078e020c */
[----:B------:R-:W-:Y:S04]  /*7530*/  RED.E.ADD.F32.FTZ.RN.STRONG.GPU [R188.64+0x100], R68 ;  /* 0x00010044bc00798e */ /* 0x000fe8000c10e786 */
[----:B------:R-:W-:Y:S01]  /*7540*/  RED.E.ADD.F32.FTZ.RN.STRONG.GPU [R2.64+0x100], R69 ;  /* 0x000100450200798e */ /* 0x000fe2000c10e786 */
[-C--:B-1----:R-:W-:Y:S02]  /*7550*/  LEA R8, P2, R226, R188.reuse, 0x2 ;  /* 0x000000bce2087211 */ /* 0x082fe400078410ff */
[----:B------:R-:W-:Y:S02]  /*7560*/  IADD3 R13, R244, 0x80, RZ ;  /* 0x00000080f40d7810 */ /* 0x000fe40007ffe0ff */
        /* <DEDUP_REMOVED lines=33> */
[----:B------:R-:W-:Y:S01]  /*7780*/  LDSM.16.MT88.4 R16, [R168+0x2000] ;  /* 0x00200000a810783b */ /* 0x000fe20000004200 */
[----:B------:R-:W-:Y:S03]  /*7790*/  IADD3 R0, R244, 0x80, RZ ;  /* 0x00000080f4007810 */ /* 0x000fe60007ffe0ff */
[----:B------:R2:W-:Y:S02]  /*77a0*/  RED.E.ADD.F32.FTZ.RN.STRONG.GPU [R6.64], R83 ;  /* 0x000000530600798e */ /* 0x0005e4000c10e786 */
[C---:B------:R-:W-:Y:S02]  /*77b0*/  IMAD.IADD R0, R200.reuse, 0x1, R0 ;  /* 0x00000001c8007824 */ /* 0x040fe400078e0200 */
[----:B------:R-:W-:Y:S02]  /*77c0*/  RED.E.ADD.F32.FTZ.RN.STRONG.GPU [R10.64], R76 ;  /* 0x0000004c0a00798e */ /* 0x000fe4000c10e786 */
[----:B------:R-:W-:Y:S02]  /*77d0*/  IMAD.IADD R0, R200, 0x1, R0 ;  /* 0x00000001c8007824 */ /* 0x000fe400078e0200 */
        /* <DEDUP_REMOVED lines=16> */
[-C--:B--2---:R-:W-:Y:S01]  /*78e0*/  LEA R6, P1, R12, R188.reuse, 0x2 ;  /* 0x000000bc0c067211 */ /* 0x084fe200078210ff */
[----:B------:R1:W-:Y:S01]  /*78f0*/  RED.E.ADD.F32.FTZ.RN.STRONG.GPU [R4.64], R86 ;  /* 0x000000560400798e */ /* 0x0003e2000c10e786 */
[-C--:B------:R-:W-:Y:S02]  /*7900*/  LEA.HI.X.SX32 R11, R0, R189.reuse, 0x2, P0 ;  /* 0x000000bd000b7211 */ /* 0x080fe400000f16ff */
[-C--:B------:R-:W-:Y:S02]  /*7910*/  LEA.HI.X.SX32 R7, R12, R189.reuse, 0x2, P1 ;  /* 0x000000bd0c077211 */ /* 0x080fe400008f16ff */
[C---:B------:R-:W-:Y:S02]  /*7920*/  IADD3 R13, R244.reuse, 0xa0, RZ ;  /* 0x000000a0f40d7810 */ /* 0x040fe40007ffe0ff */
[C---:B------:R-:W-:Y:S01]  /*7930*/  IADD3 R12, R244.reuse, 0xa0, RZ ;  /* 0x000000a0f40c7810 */ /* 0x040fe20007ffe0ff */
[----:B------:R2:W-:Y:S01]  /*7940*/  RED.E.ADD.F32.FTZ.RN.STRONG.GPU [R6.64], R87 ;  /* 0x000000570600798e */ /* 0x0005e2000c10e786 */
[----:B------:R-:W-:Y:S03]  /*7950*/  IADD3 R0, R244, 0xa0, RZ ;  /* 0x000000a0f4007810 */ /* 0x000fe60007ffe0ff */
[----:B------:R3:W-:Y:S01]  /*7960*/  RED.E.ADD.F32.FTZ.RN.STRONG.GPU [R10.64], R88 ;  /* 0x000000580a00798e */ /* 0x0007e2000c10e786 */
[C---:B------:R-:W-:Y:S02]  /*7970*/  IMAD.IADD R12, R200.reuse, 0x1, R12 ;  /* 0x00000001c80c7824 */ /* 0x040fe400078e020c */
[C---:B------:R-:W-:Y:S01]  /*7980*/  IMAD.IADD R0, R200.reuse, 0x1, R0 ;  /* 0x00000001c8007824 */ /* 0x040fe200078e0200 */
[----:B------:R4:W-:Y:S03]  /*7990*/  RED.E.ADD.F32.FTZ.RN.STRONG.GPU [R8.64], R89 ;  /* 0x000000590800798e */ /* 0x0009e6000c10e786 */
[----:B------:R-:W-:Y:S01]  /*79a0*/  IMAD.IADD R0, R200, 0x1, R0 ;  /* 0x00000001c8007824 */ /* 0x000fe200078e0200 */
        /* <DEDUP_REMOVED lines=17> */
[----:B------:R-:W-:Y:S01]  /*7ac0*/  LDSM.16.MT88.4 R12, [R173+0x1e000] ;  /* 0x01e00000ad0c783b */ /* 0x000fe20000004200 */
[CC--:B--2---:R-:W-:Y:S03]  /*7ad0*/  LEA R6, P2, R220.reuse, R188.reuse, 0x2 ;  /* 0x000000bcdc067211 */ /* 0x0c4fe600078410ff */
[----:B------:R1:W-:Y:S01]  /*7ae0*/  RED.E.ADD.F32.FTZ.RN.STRONG.GPU [R4.64], R98 ;  /* 0x000000620400798e */ /* 0x0003e2000c10e786 */
[----:B------:R-:W-:Y:S03]  /*7af0*/  LEA.HI.X.SX32 R7, R220, R189, 0x2, P2 ;  /* 0x000000bddc077211 */ /* 0x000fe600010f16ff */
[----:B------:R-:W-:Y:S01]  /*7b00*/  RED.E.ADD.F32.FTZ.RN.STRONG.GPU [R10.64], R99 ;  /* 0x000000630a00798e */ /* 0x000fe2000c10e786 */
[----:B------:R-:W-:Y:S02]  /*7b10*/  ISETP.GT.AND P2, PT, R195, R243, PT ;  /* 0x000000f3c300720c */ /* 0x000fe40003f44270 */
[CC--:B---3--:R-:W-:Y:S01]  /*7b20*/  LEA R2, P0, R231.reuse, R188.reuse, 0x2 ;  /* 0x000000bce7027211 */ /* 0x0c8fe200078010ff */
[----:B------:R-:W-:Y:S03]  /*7b30*/  RED.E.ADD.F32.FTZ.RN.STRONG.GPU [R8.64], R92 ;  /* 0x0000005c0800798e */ /* 0x000fe6000c10e786 */
[-C--:B------:R-:W-:Y:S01]  /*7b40*/  LEA.HI.X.SX32 R3, R231, R189.reuse, 0x2, P0 ;  /* 0x000000bde7037211 */ /* 0x080fe200000f16ff */
[----:B------:R-:W-:Y:S01]  /*7b50*/  RED.E.ADD.F32.FTZ.RN.STRONG.GPU [R6.64], R93 ;  /* 0x0000005d0600798e */ /* 0x000fe2000c10e786 */
[----:B------:R-:W-:Y:S02]  /*7b60*/  ISETP.NE.U32.AND P0, PT, R0, 0x1, PT ;  /* 0x000000010000780c */ /* 0x000fe40003f05070 */
[C---:B------:R-:W-:Y:S01]  /*7b70*/  IADD3 R0, R168.reuse, -0x6000, RZ ;  /* 0xffffa000a8007810 */ /* 0x040fe20007ffe0ff */
[----:B------:R-:W-:Y:S10]  /*7b80*/  LDSM.16.MT88.4 R8, [R168] ;  /* 0x00000000a808783b */ /* 0x000ff40000004200 */
        /* <DEDUP_REMOVED lines=282> */
.L_x_717:
        /* <DEDUP_REMOVED lines=15> */
.L_x_718:
[----:B------:R-:W2:Y:S01]  /*8e20*/  LDL R0, [R1+0x30] ;  /* 0x0000300001007983 */ /* 0x000ea20000100800 */
[----:B------:R-:W-:Y:S01]  /*8e30*/  SHF.R.S32.HI R5, RZ, 0x1f, R204 ;  /* 0x0000001fff057819 */ /* 0x000fe200000114cc */
[----:B------:R-:W-:Y:S01]  /*8e40*/  IMAD R25, R247, -0x40, R201 ;  /* 0xffffffc0f7197824 */ /* 0x000fe200078e02c9 */
[----:B------:R-:W-:Y:S01]  /*8e50*/  MOV R4, R204 ;  /* 0x000000cc00047202 */ /* 0x000fe20000000f00 */
[----:B------:R-:W-:Y:S01]  /*8e60*/  BSSY B0, `(.L_x_719) ;  /* 0x000002e000007945 */ /* 0x000fe20003800000 */
[----:B------:R-:W-:Y:S01]  /*8e70*/  SHF.R.S32.HI R28, RZ, 0x1f, R248 ;  /* 0x0000001fff1c7819 */ /* 0x000fe200000114f8 */
[----:B------:R-:W-:Y:S01]  /*8e80*/  BAR.SYNC.DEFER_BLOCKING 0x0 ;  /* 0x0000000000007b1d */ /* 0x000fe20000010000 */
[----:B------:R-:W-:Y:S02]  /*8e90*/  ISETP.GE.AND P4, PT, R245, R25, PT ;  /* 0x00000019f500720c */ /* 0x000fe40003f86270 */
[----:B------:R-:W-:-:S02]  /*8ea0*/  IADD3 R24, R204, 0x40, RZ ;  /* 0x00000040cc187810 */ /* 0x000fc40007ffe0ff */
[----:B------:R-:W-:Y:S02]  /*8eb0*/  SHF.R.S32.HI R30, RZ, 0x1f, R245 ;  /* 0x0000001fff1e7819 */ /* 0x000fe400000114f5 */
[----:B------:R-:W-:Y:S01]  /*8ec0*/  IADD3 R11, R204, 0x80, RZ ;  /* 0x00000080cc0b7810 */ /* 0x000fe20007ffe0ff */
[----:B--2---:R-:W-:Y:S02]  /*8ed0*/  IMAD.SHL.U32 R9, R0, 0x2, RZ ;  /* 0x0000000200097824 */ /* 0x004fe400078e00ff */
[----:B------:R-:W-:-:S03]  /*8ee0*/  IMAD.SHL.U32 R0, R247, 0x40, RZ ;  /* 0x00000040f7007824 */ /* 0x000fc600078e00ff */
[----:B------:R1:W2:Y:S01]  /*8ef0*/  LDS.128 R40, [R9+0x13000] ;  /* 0x0130000009287984 */ /* 0x0002a20000000c00 */
[----:B------:R-:W-:Y:S01]  /*8f00*/  IMAD.WIDE.U32 R2, R0, c[0x0][0x3a0], R4 ;  /* 0x0000e80000027a25 */ /* 0x000fe200078e0004 */
[----:B------:R-:W-:Y:S02]  /*8f10*/  SHF.R.S32.HI R26, RZ, 0x1f, R0 ;  /* 0x0000001fff1a7819 */ /* 0x000fe40000011400 */
[----:B------:R1:W3:Y:S02]  /*8f20*/  LDS.128 R36, [R9+0x15000] ;  /* 0x0150000009247984 */ /* 0x0002e40000000c00 */
[----:B------:R-:W-:Y:S01]  /*8f30*/  IADD3 R2, P0, R7, R2, RZ ;  /* 0x0000000207027210 */ /* 0x000fe20007f1e0ff */
[----:B------:R-:W-:Y:S01]  /*8f40*/  IMAD R6, R26, c[0x0][0x3a0], RZ ;  /* 0x0000e8001a067a24 */ /* 0x000fe200078e02ff */
[----:B------:R1:W4:Y:S03]  /*8f50*/  LDS.128 R32, [R9+0x17000] ;  /* 0x0170000009207984 */ /* 0x0003260000000c00 */
[----:B------:R-:W-:Y:S01]  /*8f60*/  IMAD R6, R0, c[0x0][0x3a4], R6 ;  /* 0x0000e90000067a24 */ /* 0x000fe200078e0206 */
[----:B------:R1:W1:Y:S04]  /*8f70*/  LDS.128 R52, [R9+0x18000] ;  /* 0x0180000009347984 */ /* 0x0002680000000c00 */
[----:B------:R1:W1:Y:S01]  /*8f80*/  LDS.128 R64, [R9+0x19000] ;  /* 0x0190000009407984 */ /* 0x0002620000000c00 */
[----:B------:R-:W-:Y:S01]  /*8f90*/  IADD3.X R3, R8, R3, R6, P0, !PT ;  /* 0x0000000308037210 */ /* 0x000fe200007fe406 */
[----:B------:R-:W-:-:S02]  /*8fa0*/  IMAD R6, R28, c[0x0][0x3b8], RZ ;  /* 0x0000ee001c067a24 */ /* 0x000fc400078e02ff */
[----:B------:R1:W1:Y:S02]  /*8fb0*/  LDS.128 R48, [R9+0x1a000] ;  /* 0x01a0000009307984 */ /* 0x0002640000000c00 */
[C---:B------:R-:W-:Y:S02]  /*8fc0*/  IMAD R8, R248.reuse, c[0x0][0x3bc], R6 ;  /* 0x0000ef00f8087a24 */ /* 0x040fe400078e0206 */
[----:B------:R1:W1:Y:S01]  /*8fd0*/  LDS.128 R60, [R9+0x1b000] ;  /* 0x01b00000093c7984 */ /* 0x0002620000000c00 */
[----:B------:R-:W-:-:S03]  /*8fe0*/  IMAD.WIDE.U32 R6, R248, c[0x0][0x3b8], R2 ;  /* 0x0000ee00f8067a25 */ /* 0x000fc600078e0002 */
[----:B------:R1:W1:Y:S01]  /*8ff0*/  LDS.128 R44, [R9+0x1c000] ;  /* 0x01c00000092c7984 */ /* 0x0002620000000c00 */
[----:B------:R-:W-:-:S03]  /*9000*/  IMAD.IADD R10, R8, 0x1, R7 ;  /* 0x00000001080a7824 */ /* 0x000fc600078e0207 */
[----:B------:R1:W1:Y:S01]  /*9010*/  LDS.128 R56, [R9+0x1d000] ;  /* 0x01d0000009387984 */ /* 0x0002620000000c00 */
[----:B------:R-:W-:Y:S05]  /*9020*/  @P4 BRA `(.L_x_720) ;  /* 0x0000011000004947 */ /* 0x000fea0003800000 */
[----:B------:R-:W-:Y:S01]  /*9030*/  ISETP.GE.AND P2, PT, R204, c[0x0][0x220], PT ;  /* 0x00008800cc007a0c */ /* 0x000fe20003f46270 */
[----:B------:R-:W4:Y:S01]  /*9040*/  LDS.128 R20, [R9+0x14000] ;  /* 0x0140000009147984 */ /* 0x000f220000000c00 */
[----:B------:R-:W-:Y:S01]  /*9050*/  MOV R3, R10 ;  /* 0x0000000a00037202 */ /* 0x000fe20000000f00 */
[----:B------:R-:W-:Y:S01]  /*9060*/  IMAD.MOV.U32 R2, RZ, RZ, R6 ;  /* 0x000000ffff027224 */ /* 0x000fe200078e0006 */
[----:B------:R-:W-:Y:S01]  /*9070*/  ISETP.GE.AND P1, PT, R24, c[0x0][0x220], PT ;  /* 0x0000880018007a0c */ /* 0x000fe20003f26270 */
[----:B------:R-:W-:Y:S01]  /*9080*/  LDS.128 R16, [R9+0x16000] ;  /* 0x0160000009107984 */ /* 0x000fe20000000c00 */
[----:B------:R-:W-:Y:S01]  /*9090*/  IMAD R31, R30, c[0x0][0x3a0], RZ ;  /* 0x0000e8001e1f7a24 */ /* 0x000fe200078e02ff */
[----:B------:R-:W-:-:S06]  /*90a0*/  ISETP.GE.AND P0, PT, R11, c[0x0][0x220], PT ;  /* 0x000088000b007a0c */ /* 0x000fcc0003f06270 */
[----:B------:R3:W2:Y:S02]  /*90b0*/  @!P2 LDS.128 R12, [R9+0x12000] ;  /* 0x01200000090ca984 */ /* 0x0006a40000000c00 */
[----:B-1-3--:R-:W-:-:S04]  /*90c0*/  IMAD.WIDE.U32 R8, R245, c[0x0][0x3a0], R2 ;  /* 0x0000e800f5087a25 */ /* 0x00afc800078e0002 */
[----:B------:R-:W-:-:S04]  /*90d0*/  IMAD R2, R245, c[0x0][0x3a4], R31 ;  /* 0x0000e900f5027a24 */ /* 0x000fc800078e021f */
[----:B------:R-:W-:Y:S01]  /*90e0*/  IMAD.IADD R3, R2, 0x1, R9 ;  /* 0x0000000102037824 */ /* 0x000fe200078e0209 */
[----:B------:R-:W-:-:S04]  /*90f0*/  LEA R2, P3, R8, c[0x0][0x340], 0x1 ;  /* 0x0000d00008027a11 */ /* 0x000fc800078608ff */
[----:B------:R-:W-:-:S05]  /*9100*/  LEA.HI.X R3, R8, c[0x0][0x344], R3, 0x1, P3 ;  /* 0x0000d10008037a11 */ /* 0x000fca00018f0c03 */
[----:B----4-:R1:W-:Y:S04]  /*9110*/  @!P1 STG.E.128 [R2.64+0x80], R20 ;  /* 0x0000801402009986 */ /* 0x0103e8000c101d06 */
[----:B--2---:R1:W-:Y:S04]  /*9120*/  @!P2 STG.E.128 [R2.64], R12 ;  /* 0x0000000c0200a986 */ /* 0x0043e8000c101d06 */
[----:B------:R1:W-:Y:S02]  /*9130*/  @!P0 STG.E.128 [R2.64+0x100], R16 ;  /* 0x0001001002008986 */ /* 0x0003e4000c101d06 */
.L_x_720:
[----:B------:R-:W-:Y:S05]  /*9140*/  BSYNC B0 ;  /* 0x0000000000007941 */ /* 0x000fea0003800000 */
.L_x_719:
[----:B-1----:R-:W-:Y:S01]  /*9150*/  IADD3 R2, R245, 0x20, RZ ;  /* 0x00000020f5027810 */ /* 0x002fe20007ffe0ff */
[----:B------:R-:W-:Y:S03]  /*9160*/  BSSY B0, `(.L_x_721) ;  /* 0x0000012000007945 */ /* 0x000fe60003800000 */
[----:B------:R-:W-:-:S13]  /*9170*/  ISETP.GE.AND P3, PT, R2, R25, PT ;  /* 0x000000190200720c */ /* 0x000fda0003f66270 */
        /* <DEDUP_REMOVED lines=13> */
[----:B--2---:R1:W-:Y:S04]  /*9250*/  @!P2 STG.E.128 [R2.64], R40 ;  /* 0x000000280200a986 */ /* 0x0043e8000c101d06 */
[----:B---3--:R1:W-:Y:S04]  /*9260*/  @!P1 STG.E.128 [R2.64+0x80], R36 ;  /* 0x0000802402009986 */ /* 0x0083e8000c101d06 */
[----:B----4-:R1:W-:Y:S02]  /*9270*/  @!P0 STG.E.128 [R2.64+0x100], R32 ;  /* 0x0001002002008986 */ /* 0x0103e4000c101d06 */
.L_x_722:
[----:B------:R-:W-:Y:S05]  /*9280*/  BSYNC B0 ;  /* 0x0000000000007941 */ /* 0x000fea0003800000 */
.L_x_721:
        /* <DEDUP_REMOVED lines=16> */
[----:B------:R-:W-:Y:S01]  /*9390*/  IMAD R0, R245, c[0x0][0x3ac], R0 ;  /* 0x0000eb00f5007a24 */ /* 0x000fe200078e0200 */
        /* <DEDUP_REMOVED lines=8> */
.L_x_724:
[----:B------:R-:W-:Y:S05]  /*9420*/  BSYNC B0 ;  /* 0x0000000000007941 */ /* 0x000fea0003800000 */
.L_x_723:
        /* <DEDUP_REMOVED lines=17> */
.L_x_695:
[----:B------:R-:W-:Y:S05]  /*9540*/  BSYNC B1 ;  /* 0x0000000000017941 */ /* 0x000fea0003800000 */
.L_x_681:
        /* <DEDUP_REMOVED lines=9> */
.L_x_725:
[----:B------:R-:W-:Y:S05]  /*95e0*/  EXIT ;  /* 0x000000000000794d */ /* 0x000fea0003800000 */
.L_x_727:
        /* <DEDUP_REMOVED lines=9> */
.L_x_818:


//--------------------- .text._ZN5flash44flash_bwd_dq_dk_dv_loop_seqk_parallel_kernelI23Flash_bwd_kernel_traitsILi192ELi64ELi64ELi8ELi4ELi2ELi2ELb0ELb0EN7cutlass10bfloat16_tE19Flash_kernel_traitsILi192ELi64ELi64ELi8ES3_EELb0ELb1ELb0ELb1ELb0ELb0ELb1EEEvNS_16Flash_bwd_paramsE --------------------------
	.section	.text._ZN5flash44flash_bwd_dq_dk_dv_loop_seqk_parallel_kernelI23Flash_bwd_kernel_traitsILi192ELi64ELi64ELi8ELi4ELi2ELi2ELb0ELb0EN7cutlass10bfloat16_tE19Flash_kernel_traitsILi192ELi64ELi64ELi8ES3_EELb0ELb1ELb0ELb1ELb0ELb0ELb1EEEvNS_16Flash_bwd_paramsE,"ax",@progbits
	.sectioninfo	@"SHI_REGISTERS=255"
	.align	128
        .global         _ZN5flash44flash_bwd_dq_dk_dv_loop_seqk_parallel_kernelI23Flash_bwd_kernel_traitsILi192ELi64ELi64ELi8ELi4ELi2ELi2ELb0ELb0EN7cutlass10bfloat16_tE19Flash_kernel_traitsILi192ELi64ELi64ELi8ES3_EELb0ELb1ELb0ELb1ELb0ELb0ELb1EEEvNS_16Flash_bwd_paramsE
        .type           _ZN5flash44flash_bwd_dq_dk_dv_loop_seqk_parallel_kernelI23Flash_bwd_kernel_traitsILi192ELi64ELi64ELi8ELi4ELi2ELi2ELb0ELb0EN7cutlass10bfloat16_tE19Flash_kernel_traitsILi192ELi64ELi64ELi8ES3_EELb0ELb1ELb0ELb1ELb0ELb0ELb1EEEvNS_16Flash_bwd_paramsE,@function
        .size           _ZN5flash44flash_bwd_dq_dk_dv_loop_seqk_parallel_kernelI23Flash_bwd_kernel_traitsILi192ELi64ELi64ELi8ELi4ELi2ELi2ELb0ELb0EN7cutlass10bfloat16_tE19Flash_kernel_traitsILi192ELi64ELi64ELi8ES3_EELb0ELb1ELb0ELb1ELb0ELb0ELb1EEEvNS_16Flash_bwd_paramsE,(.L_x_819 - _ZN5flash44flash_bwd_dq_dk_dv_loop_seqk_parallel_kernelI23Flash_bwd_kernel_traitsILi192ELi64ELi64ELi8ELi4ELi2ELi2ELb0ELb0EN7cutlass10bfloat16_tE19Flash_kernel_traitsILi192ELi64ELi64ELi8ES3_EELb0ELb1ELb0ELb1ELb0ELb0ELb1EEEvNS_16Flash_bwd_paramsE)
        .other          _ZN5flash44flash_bwd_dq_dk_dv_loop_seqk_parallel_kernelI23Flash_bwd_kernel_traitsILi192ELi64ELi64ELi8ELi4ELi2ELi2ELb0ELb0EN7cutlass10bfloat16_tE19Flash_kernel_traitsILi192ELi64ELi64ELi8ES3_EELb0ELb1ELb0ELb1ELb0ELb0ELb1EEEvNS_16Flash_bwd_paramsE,@"STO_CUDA_ENTRY STV_DEFAULT"
_ZN5flash44flash_bwd_dq_dk_dv_loop_seqk_parallel_kernelI23Flash_bwd_kernel_traitsILi192ELi64ELi64ELi8ELi4ELi2ELi2ELb0ELb0EN7cutlass10bfloat16_tE19Flash_kernel_traitsILi192ELi64ELi64ELi8ES3_EELb0ELb1ELb0ELb1ELb0ELb0ELb1EEEvNS_16Flash_bwd_paramsE:
.text._ZN5flash44flash_bwd_dq_dk_dv_loop_seqk_parallel_kernelI23Flash_bwd_kernel_traitsILi192ELi64ELi64ELi8ELi4ELi2ELi2ELb0ELb0EN7cutlass10bfloat16_tE19Flash_kernel_traitsILi192ELi64ELi64ELi8ES3_EELb0ELb1ELb0ELb1ELb0ELb0ELb1EEEvNS_16Flash_bwd_paramsE:
        /* <DEDUP_REMOVED lines=69> */
[----:B------:R-:W-:Y:S01]  /*0450*/  STL [R1+0x8], R20 ;  /* 0x0000081401007387 */ /* 0x000fe20000100800 */
        /* <DEDUP_REMOVED lines=19> */
[----:B------:R-:W-:Y:S01]  /*0590*/  IMAD.SHL.U32 R5, R10, 0x20, RZ ;  /* 0x000000200a057824 */ /* 0x000fe200078e00ff */
[----:B------:R-:W-:Y:S01]  /*05a0*/  LOP3.LUT R6, R4, 0x6, R12, 0xf8, !PT ;  /* 0x0000000604067812 */ /* 0x000fe200078ef80c */
[----:B------:R-:W-:Y:S01]  /*05b0*/  IMAD.IADD R180, R21, 0x1, -R180 ;  /* 0x0000000115b47824 */ /* 0x000fe200078e0ab4 */
[----:B------:R-:W-:Y:S01]  /*05c0*/  LOP3.LUT R4, R0, 0x20, R4, 0xf8, !PT ;  /* 0x0000002000047812 */ /* 0x000fe200078ef804 */
[----:B------:R-:W-:Y:S01]  /*05d0*/  STL [R1+0x1c], R19 ;  /* 0x00001c1301007387 */ /* 0x000fe20000100800 */
[----:B------:R-:W-:Y:S01]  /*05e0*/  LOP3.LUT R5, R2, 0x20, R5, 0xf8, !PT ;  /* 0x0000002002057812 */ /* 0x000fe200078ef805 */
[----:B------:R-:W-:Y:S01]  /*05f0*/  IMAD.SHL.U32 R187, R18, 0x2, RZ ;  /* 0x0000000212bb7824 */ /* 0x000fe200078e00ff */
[----:B------:R-:W-:Y:S01]  /*0600*/  LOP3.LUT R9, R3, R0, R2, 0x1e, !PT ;  /* 0x0000000003097212 */ /* 0x000fe200078e1e02 */
[----:B------:R-:W-:Y:S01]  /*0610*/  IMAD.SHL.U32 R2, R20, 0x40, RZ ;  /* 0x0000004014027824 */ /* 0x000fe200078e00ff */
[----:B------:R-:W-:Y:S01]  /*0620*/  LOP3.LUT R3, R4, R3, RZ, 0x3c, !PT ;  /* 0x0000000304037212 */ /* 0x000fe200078e3cff */
[----:B------:R-:W-:Y:S01]  /*0630*/  IMAD R0, R180, 0x400, R8 ;  /* 0x00000400b4007824 */ /* 0x000fe200078e0208 */
[----:B------:R-:W-:Y:S01]  /*0640*/  SHF.R.S32.HI R4, RZ, 0x1f, R19 ;  /* 0x0000001fff047819 */ /* 0x000fe20000011413 */
[----:B------:R-:W-:Y:S01]  /*0650*/  STL [R1+0x18], R18 ;  /* 0x0000181201007387 */ /* 0x000fe20000100800 */
[----:B------:R-:W-:Y:S01]  /*0660*/  LOP3.LUT R2, R2, 0x1c0, RZ, 0xc0, !PT ;  /* 0x000001c002027812 */ /* 0x000fe200078ec0ff */
[----:B------:R-:W-:Y:S01]  /*0670*/  IMAD.IADD R200, R0, 0x1, R3 ;  /* 0x0000000100c87824 */ /* 0x000fe200078e0203 */
[----:B------:R-:W-:Y:S01]  /*0680*/  LEA.HI R4, R4, R19, RZ, 0x2 ;  /* 0x0000001304047211 */ /* 0x000fe200078f10ff */
[----:B------:R-:W-:Y:S01]  /*0690*/  IMAD.SHL.U32 R0, R10, 0x8, RZ ;  /* 0x000000080a007824 */ /* 0x000fe200078e00ff */
[----:B------:R-:W-:Y:S01]  /*06a0*/  SHF.R.U32.HI R3, RZ, 0x3, R2 ;  /* 0x00000003ff037819 */ /* 0x000fe20000011602 */
[----:B------:R1:W-:Y:S01]  /*06b0*/  STL [R1+0x24], R6 ;  /* 0x0000240601007387 */ /* 0x0003e20000100800 */
[----:B------:R-:W-:Y:S01]  /*06c0*/  IMAD.SHL.U32 R200, R200, 0x2, RZ ;  /* 0x00000002c8c87824 */ /* 0x000fe200078e00ff */
[----:B------:R-:W-:-:S02]  /*06d0*/  SEL R170, R170, 0xffffffe0, !P3 ;  /* 0xffffffe0aaaa7807 */ /* 0x000fc40005800000 */
[----:B------:R-:W-:Y:S02]  /*06e0*/  LOP3.LUT R7, R2, 0x8, R0, 0xf8, !PT ;  /* 0x0000000802077812 */ /* 0x000fe400078ef800 */
[----:B------:R-:W-:Y:S01]  /*06f0*/  LOP3.LUT R2, R3, R5, R2, 0x1e, !PT ;  /* 0x0000000503027212 */ /* 0x000fe200078e1e02 */
[----:B------:R-:W-:Y:S01]  /*0700*/  IMAD.IADD R170, R169, 0x1, R170 ;  /* 0x00000001a9aa7824 */ /* 0x000fe200078e02aa */
[----:B------:R-:W-:Y:S01]  /*0710*/  SHF.R.S32.HI R5, RZ, 0x2, R4 ;  /* 0x00000002ff057819 */ /* 0x000fe20000011404 */
[----:B------:R-:W-:Y:S01]  /*0720*/  IMAD R4, R178, 0x400, R8 ;  /* 0x00000400b2047824 */ /* 0x000fe200078e0208 */
[----:B------:R-:W-:Y:S02]  /*0730*/  LOP3.LUT R3, R7, R3, RZ, 0x3c, !PT ;  /* 0x0000000307037212 */ /* 0x000fe400078e3cff */
[----:B------:R-:W-:Y:S01]  /*0740*/  SEL R171, R171, 0xffffffc0, !P4 ;  /* 0xffffffc0abab7807 */ /* 0x000fe20006000000 */
[----:B------:R-:W-:Y:S01]  /*0750*/  IMAD R10, R180, 0x10, R5 ;  /* 0x00000010b40a7824 */ /* 0x000fe200078e0205 */
[----:B------:R-:W-:Y:S01]  /*0760*/  SEL R202, R202, 0x10, !P0 ;  /* 0x00000010caca7807 */ /* 0x000fe20004000000 */
[----:B------:R-:W-:Y:S01]  /*0770*/  IMAD.IADD R4, R4, 0x1, R9 ;  /* 0x0000000104047824 */ /* 0x000fe200078e0209 */
[----:B------:R-:W-:Y:S01]  /*0780*/  IADD3 R201, R200, 0x20, RZ ;  /* 0x00000020c8c97810 */ /* 0x000fe20007ffe0ff */
[--C-:B------:R-:W-:Y:S01]  /*0790*/  IMAD R174, R174, 0x2, R171.reuse ;  /* 0x00000002aeae7824 */ /* 0x100fe200078e02ab */
[----:B------:R3:W-:Y:S01]  /*07a0*/  STL [R1+0x14], R10 ;  /* 0x0000140a01007387 */ /* 0x0007e20000100800 */
[----:B------:R-:W-:Y:S01]  /*07b0*/  @P1 IADD3 R201, R200, -0x20, RZ ;  /* 0xffffffe0c8c91810 */ /* 0x000fe20007ffe0ff */
[----:B------:R-:W-:Y:S01]  /*07c0*/  IMAD.IADD R172, R169, 0x1, R171 ;  /* 0x00000001a9ac7824 */ /* 0x000fe200078e02ab */
[----:B------:R-:W-:Y:S01]  /*07d0*/  LEA R251, R4, 0x12000, 0x1 ;  /* 0x0001200004fb7811 */ /* 0x000fe200078e08ff */
[----:B------:R3:W-:Y:S01]  /*07e0*/  STL [R1+0x10], R17 ;  /* 0x0000101101007387 */ /* 0x0007e20000100800 */
[----:B------:R-:W-:Y:S01]  /*07f0*/  IMAD.IADD R203, R200, 0x1, R202 ;  /* 0x00000001c8cb7824 */ /* 0x000fe200078e02ca */
[C---:B------:R-:W-:Y:S01]  /*0800*/  IADD3 R206, R196.reuse, 0x40, RZ ;  /* 0x00000040c4ce7810 */ /* 0x040fe20007ffe0ff */
[----:B-1----:R-:W-:Y:S01]  /*0810*/  IMAD.SHL.U32 R6, R11, 0x40, RZ ;  /* 0x000000400b067824 */ /* 0x002fe200078e00ff */
[----:B------:R-:W-:Y:S01]  /*0820*/  IADD3 R252, R251, 0x40, RZ ;  /* 0x00000040fbfc7810 */ /* 0x000fe20007ffe0ff */
[----:B------:R-:W-:Y:S01]  /*0830*/  IMAD.IADD R171, R171, 0x1, R170 ;  /* 0x00000001abab7824 */ /* 0x000fe200078e02aa */
[----:B------:R-:W-:Y:S01]  /*0840*/  IADD3 R207, R196, 0x80, RZ ;  /* 0x00000080c4cf7810 */ /* 0x000fe20007ffe0ff */
[----:B------:R-:W-:Y:S01]  /*0850*/  IMAD.IADD R202, R202, 0x1, R201 ;  /* 0x00000001caca7824 */ /* 0x000fe200078e02c9 */
[----:B------:R-:W-:-:S02]  /*0860*/  LOP3.LUT R0, R6, 0xfffffe00, RZ, 0xc0, !PT ;  /* 0xfffffe0006007812 */ /* 0x000fc400078ec0ff */
[----:B------:R-:W-:Y:S02]  /*0870*/  @P2 IADD3 R252, R251, -0x40, RZ ;  /* 0xffffffc0fbfc2810 */ /* 0x000fe40007ffe0ff */
[----:B------:R-:W-:Y:S01]  /*0880*/  LOP3.LUT R179, R2, R0, RZ, 0xfc, !PT ;  /* 0x0000000002b37212 */ /* 0x000fe200078efcff */
[--C-:B------:R-:W-:Y:S02]  /*0890*/  IMAD R180, R180, 0x400, R0.reuse ;  /* 0x00000400b4b47824 */ /* 0x100fe400078e0200 */
[----:B------:R-:W-:Y:S01]  /*08a0*/  IMAD R178, R178, 0x400, R0 ;  /* 0x00000400b2b27824 */ /* 0x000fe200078e0200 */
[----:B------:R-:W-:Y:S01]  /*08b0*/  SHF.R.S32.HI R0, RZ, 0x1f, R247 ;  /* 0x0000001fff007819 */ /* 0x000fe200000114f7 */
[----:B------:R-:W-:Y:S01]  /*08c0*/  IMAD.IADD R180, R180, 0x1, R3 ;  /* 0x00000001b4b47824 */ /* 0x000fe200078e0203 */
[----:B------:R-:W-:Y:S01]  /*08d0*/  IADD3 R0, R10, 0x1, RZ ;  /* 0x000000010a007810 */ /* 0x000fe20007ffe0ff */
[----:B------:R-:W-:-:S04]  /*08e0*/  IMAD.IADD R178, R3, 0x1, R178 ;  /* 0x0000000103b27824 */ /* 0x000fc800078e02b2 */
[----:B------:R3:W-:Y:S01]  /*08f0*/  STL [R1+0x20], R0 ;  /* 0x0000200001007387 */ /* 0x0007e20000100800 */
[----:B--2---:R-:W-:-:S03]  /*0900*/  LEA R178, R178, 0x1e000, 0x1 ;  /* 0x0001e000b2b27811 */ /* 0x004fc600078e08ff */
.L_x_774:
[----:B-1----:R-:W1:Y:S01]  /*0910*/  S2R R31, SR_CTAID.Y ;  /* 0x00000000001f7919 */ /* 0x002e620000002600 */
[----:B--234-:R-:W2:Y:S01]  /*0920*/  LDC.U8 R0, c[0x0][0x312] ;  /* 0x0000c480ff007b82 */ /* 0x01cea20000000000 */
[----:B------:R-:W-:Y:S02]  /*0930*/  ISETP.NE.U32.AND P2, PT, RZ, c[0x0][0x240], PT ;  /* 0x00009000ff007a0c */ /* 0x000fe40003f45070 */
[----:B------:R-:W3:Y:S01]  /*0940*/  S2R R2, SR_CTAID.Y ;  /* 0x0000000000027919 */ /* 0x000ee20000002600 */
[----:B------:R-:W-:Y:S02]  /*0950*/  ISETP.EQ.U32.AND P5, PT, RZ, c[0x0][0x248], PT ;  /* 0x00009200ff007a0c */ /* 0x000fe40003fa2070 */
[----:B------:R-:W-:Y:S02]  /*0960*/  ISETP.NE.AND.EX P2, PT, RZ, c[0x0][0x244], PT, P2 ;  /* 0x00009100ff007a0c */ /* 0x000fe40003f45320 */
[----:B------:R-:W-:Y:S01]  /*0970*/  ISETP.NE.U32.AND P3, PT, RZ, c[0x0][0x250], PT ;  /* 0x00009400ff007a0c */ /* 0x000fe20003f65070 */
[----:B------:R-:W-:-:S03]  /*0980*/  IMAD.MOV.U32 R34, RZ, RZ, -0x1 ;  /* 0xffffffffff227424 */ /* 0x000fc600078e00ff */
[----:B------:R-:W-:Y:S01]  /*0990*/  ISETP.NE.AND.EX P3, PT, RZ, c[0x0][0x254], PT, P3 ;  /* 0x00009500ff007a0c */ /* 0x000fe20003f65330 */
[C---:B-1----:R-:W-:Y:S01]  /*09a0*/  IMAD.SHL.U32 R8, R31.reuse, 0x4, RZ ;  /* 0x000000041f087824 */ /* 0x042fe200078e00ff */
        /* <DEDUP_REMOVED lines=26> */
.L_x_728:
[----:B------:R-:W-:Y:S01]  /*0b50*/  ISETP.NE.U32.AND P1, PT, RZ, c[0x0][0x258], PT ;  /* 0x00009600ff007a0c */ /* 0x000fe20003f25070 */
[----:B------:R-:W3:Y:S03]  /*0b60*/  LDL R30, [R1+0x10] ;  /* 0x00001000011e7983 */ /* 0x000ee60000100800 */
[----:B------:R-:W-:-:S13]  /*0b70*/  ISETP.NE.AND.EX P1, PT, RZ, c[0x0][0x25c], PT, P1 ;  /* 0x00009700ff007a0c */ /* 0x000fda0003f25310 */
[----:B--2---:R-:W-:-:S04]  /*0b80*/  @P1 IADD3 R2, P0, R8, c[0x0][0x258], RZ ;  /* 0x0000960008021a10 */ /* 0x004fc80007f1e0ff */
[----:B------:R-:W-:-:S06]  /*0b90*/  @P1 IADD3.X R3, R7, c[0x0][0x25c], RZ, P0, !PT ;  /* 0x0000970007031a10 */ /* 0x000fcc00007fe4ff */
[----:B------:R-:W2:Y:S01]  /*0ba0*/  @P1 LDG.E R3, [R2.64] ;  /* 0x0000000602031981 */ /* 0x000ea2000c1e1900 */
[----:B------:R-:W-:-:S04]  /*0bb0*/  @!P1 ISETP.NE.U32.AND P0, PT, RZ, c[0x0][0x268], PT ;  /* 0x00009a00ff009a0c */ /* 0x000fc80003f05070 */
[----:B------:R-:W-:-:S04]  /*0bc0*/  @!P1 ISETP.NE.AND.EX P0, PT, RZ, c[0x0][0x26c], PT, P0 ;  /* 0x00009b00ff009a0c */ /* 0x000fc80003f05300 */
[----:B------:R-:W-:Y:S01]  /*0bd0*/  @!P1 SEL R2, RZ, c[0x0][0x21c], !P0 ;  /* 0x00008700ff029a07 */ /* 0x000fe20004000000 */
[----:B---3--:R-:W-:Y:S02]  /*0be0*/  IMAD.SHL.U32 R244, R30, 0x40, RZ ;  /* 0x000000401ef47824 */ /* 0x008fe400078e00ff */
[--C-:B--2--5:R-:W-:Y:S01]  /*0bf0*/  @P1 IMAD.IADD R195, R3, 0x1, -R246.reuse ;  /* 0x0000000103c31824 */ /* 0x124fe200078e0af6 */
        /* <DEDUP_REMOVED lines=35> */
.L_x_730:
        /* <DEDUP_REMOVED lines=15> */
.L_x_731:
        /* <DEDUP_REMOVED lines=51> */
[----:B------:R-:W-:Y:S01]  /*1250*/  SEL R18, R12, R4, !P1 ;  /* 0x000000040c127207 */ /* 0x000fe20004800000 */
[----:B------:R-:W-:Y:S01]  /*1260*/  IMAD.IADD R13, R13, 0x1, R7 ;  /* 0x000000010d0d7824 */ /* 0x000fe200078e0207 */
[----:B------:R-:W-:Y:S01]  /*1270*/  ISETP.NE.AND P5, PT, RZ, c[0x0][0x1c8], PT ;  /* 0x00007200ff007a0c */ /* 0x000fe20003fa5270 */
[----:B------:R-:W-:Y:S01]  /*1280*/  @P3 IMAD R4, R31, c[0x0][0x214], RZ ;  /* 0x000085001f043a24 */ /* 0x000fe200078e02ff */
[----:B------:R-:W-:Y:S01]  /*1290*/  ISETP.GE.U32.AND P6, PT, R3, R10, PT ;  /* 0x0000000a0300720c */ /* 0x000fe20003fc6070 */
[C---:B------:R-:W-:Y:S01]  /*12a0*/  IMAD R10, R21.reuse, R6, RZ ;  /* 0x00000006150a7224 */ /* 0x040fe200078e02ff */
[----:B------:R-:W-:Y:S01]  /*12b0*/  SHF.R.S32.HI R19, RZ, 0x1f, R244 ;  /* 0x0000001fff137819 */ /* 0x000fe200000114f4 */
[----:B------:R-:W-:-:S02]  /*12c0*/  IMAD R3, R21, R0, RZ ;  /* 0x0000000015037224 */ /* 0x000fc400078e02ff */
[----:B------:R-:W-:-:S03]  /*12d0*/  IMAD.WIDE.U32 R6, R20, R6, RZ ;  /* 0x0000000614067225 */ /* 0x000fc600078e00ff */
[----:B------:R-:W-:Y:S01]  /*12e0*/  @P1 IADD3 R13, R5, R3, RZ ;  /* 0x00000003050d1210 */ /* 0x000fe20007ffe0ff */
[----:B------:R-:W-:Y:S01]  /*12f0*/  IMAD R10, R20, R8, R10 ;  /* 0x00000008140a7224 */ /* 0x000fe200078e020a */
[----:B------:R-:W-:Y:S01]  /*1300*/  @P3 SEL R3, R4, R0, !P1 ;  /* 0x0000000004033207 */ /* 0x000fe20004800000 */
[----:B----4-:R-:W-:Y:S02]  /*1310*/  IMAD.WIDE.U32 R20, R14, c[0x0][0x3d8], RZ ;  /* 0x0000f6000e147a25 */ /* 0x010fe400078e00ff */
[----:B------:R-:W-:Y:S02]  /*1320*/  @P6 IADD3 R2, R2, 0x1, RZ ;  /* 0x0000000102026810 */ /* 0x000fe40007ffe0ff */
[----:B------:R-:W-:Y:S01]  /*1330*/  IMAD R4, R14, c[0x0][0x3dc], R21 ;  /* 0x0000f7000e047a24 */ /* 0x000fe200078e0215 */
[----:B------:R-:W-:Y:S01]  /*1340*/  SEL R20, R20, RZ, P2 ;  /* 0x000000ff14147207 */ /* 0x000fe20001000000 */
[----:B------:R-:W-:Y:S01]  /*1350*/  @P3 IMAD R8, R248, c[0x0][0x234], R3 ;  /* 0x00008d00f8083a24 */ /* 0x000fe200078e0203 */
[----:B------:R-:W-:Y:S01]  /*1360*/  IADD3 R10, R7, R10, RZ ;  /* 0x0000000a070a7210 */ /* 0x000fe20007ffe0ff */
[----:B------:R-:W-:Y:S01]  /*1370*/  IMAD.MOV.U32 R14, RZ, RZ, R2 ;  /* 0x000000ffff0e7224 */ /* 0x000fe200078e0002 */
[----:B------:R-:W-:Y:S01]  /*1380*/  SEL R16, R4, RZ, P2 ;  /* 0x000000ff04107207 */ /* 0x000fe20001000000 */
[----:B------:R-:W-:-:S02]  /*1390*/  IMAD R3, R248, c[0x0][0x22c], RZ ;  /* 0x00008b00f8037a24 */ /* 0x000fc400078e02ff */
[----:B------:R-:W-:Y:S01]  /*13a0*/  @!P3 IMAD R5, R31, c[0x0][0x1c0], R248 ;  /* 0x000070001f05ba24 */ /* 0x000fe200078e02f8 */
[----:B------:R-:W-:Y:S02]  /*13b0*/  @!P4 IADD3 R14, -R14, RZ, RZ ;  /* 0x000000ff0e0ec210 */ /* 0x000fe40007ffe1ff */
[----:B------:R-:W-:Y:S01]  /*13c0*/  @!P5 LOP3.LUT R14, RZ, c[0x0][0x1c8], RZ, 0x33, !PT ;  /* 0x00007200ff0eda12 */ /* 0x000fe200078e33ff */
[----:B------:R-:W-:Y:S01]  /*13d0*/  @!P3 IMAD R8, R5, c[0x0][0x214], RZ ;  /* 0x000085000508ba24 */ /* 0x000fe200078e02ff */
[----:B------:R-:W-:Y:S02]  /*13e0*/  SHF.R.S32.HI R12, RZ, 0x1f, R3 ;  /* 0x0000001fff0c7819 */ /* 0x000fe40000011403 */
[----:B------:R-:W-:Y:S01]  /*13f0*/  SHF.R.S32.HI R21, RZ, 0x1f, R14 ;  /* 0x0000001fff157819 */ /* 0x000fe2000001140e */
[----:B------:R-:W-:Y:S05]  /*1400*/  @!P3 BRA `(.L_x_732) ;  /* 0x000000700000b947 */ /* 0x000fea0003800000 */
[----:B------:R-:W-:Y:S01]  /*1410*/  @!P1 IMAD R0, R31, c[0x0][0x224], RZ ;  /* 0x000089001f009a24 */ /* 0x000fe200078e02ff */
[----:B------:R-:W-:Y:S02]  /*1420*/  MOV R4, 0x80 ;  /* 0x0000008000047802 */ /* 0x000fe40000000f00 */
[----:B------:R-:W-:-:S02]  /*1430*/  MOV R2, c[0x0][0x210] ;  /* 0x0000840000027a02 */ /* 0x000fc40000000f00 */
[----:B------:R-:W-:-:S03]  /*1440*/  LEA R0, R31, R0, 0x7 ;  /* 0x000000001f007211 */ /* 0x000fc600078e38ff */
[----:B------:R-:W-:-:S04]  /*1450*/  IMAD R2, R4, R2, c[0x0][0x234] ;  /* 0x00008d0004027624 */ /* 0x000fc800078e0202 */
[----:B------:R-:W-:Y:S01]  /*1460*/  IMAD R0, R2, R248, R0 ;  /* 0x000000f802007224 */ /* 0x000fe200078e0200 */
[----:B------:R-:W-:Y:S05]  /*1470*/  BRA `(.L_x_733) ;  /* 0x0000002000007947 */ /* 0x000fea0003800000 */
.L_x_732:
[----:B------:R-:W-:-:S04]  /*1480*/  IMAD R0, R31, c[0x0][0x1c0], R248 ;  /* 0x000070001f007a24 */ /* 0x000fc800078e02f8 */
[----:B------:R-:W-:Y:S02]  /*1490*/  IMAD R0, R0, c[0x0][0x224], RZ ;  /* 0x0000890000007a24 */ /* 0x000fe400078e02ff */
.L_x_733:
[----:B------:R-:W2:Y:S01]  /*14a0*/  LDL R37, [R1+0x1c] ;  /* 0x00001c0001257983 */ /* 0x000ea20000100800 */
[----:B------:R-:W-:Y:S01]  /*14b0*/  IMAD R28, R28, c[0x0][0x1c0], RZ ;  /* 0x000070001c1c7a24 */ /* 0x000fe200078e02ff */
[----:B------:R-:W-:Y:S01]  /*14c0*/  IADD3 R2, P4, R196, R11, RZ ;  /* 0x0000000bc4027210 */ /* 0x000fe20007f9e0ff */
[----:B------:R-:W-:Y:S01]  /*14d0*/  IMAD R4, R17, c[0x0][0x370], RZ ;  /* 0x0000dc0011047a24 */ /* 0x000fe200078e02ff */
[----:B------:R-:W3:Y:S01]  /*14e0*/  S2R R35, SR_TID.X ;  /* 0x0000000000237919 */ /* 0x000ee20000002100 */
[----:B------:R-:W-:Y:S01]  /*14f0*/  IMAD.SHL.U32 R5, R28, 0x40, RZ ;  /* 0x000000401c057824 */ /* 0x000fe200078e00ff */
[----:B------:R-:W-:Y:S01]  /*1500*/  SHF.R.S32.HI R197, RZ, 0x1f, R196 ;  /* 0x0000001fffc57819 */ /* 0x000fe200000114c4 */
[----:B------:R-:W-:Y:S01]  /*1510*/  IMAD.MOV.U32 R29, RZ, RZ, 0x4 ;  /* 0x00000004ff1d7424 */ /* 0x000fe200078e00ff */
[----:B------:R-:W4:Y:S01]  /*1520*/  S2R R36, SR_TID.X ;  /* 0x0000000000247919 */ /* 0x000f220000002100 */
[----:B------:R-:W-:Y:S01]  /*1530*/  SHF.R.S32.HI R33, RZ, 0x1f, R247 ;  /* 0x0000001fff217819 */ /* 0x000fe200000114f7 */
[----:B------:R-:W-:Y:S01]  /*1540*/  BSSY B1, `(.L_x_729) ;  /* 0x000077a000017945 */ /* 0x000fe20003800000 */
[----:B------:R-:W-:Y:S01]  /*1550*/  IADD3 R7, P3, P1, R6, R5, R3 ;  /* 0x0000000506077210 */ /* 0x000fe2000797e003 */
[----:B------:R-:W-:Y:S01]  /*1560*/  IMAD.IADD R6, R9, 0x1, R0 ;  /* 0x0000000109067824 */ /* 0x000fe200078e0200 */
[----:B------:R-:W-:Y:S01]  /*1570*/  SHF.R.S32.HI R5, RZ, 0x1f, R5 ;  /* 0x0000001fff057819 */ /* 0x000fe20000011405 */
[----:B------:R-:W-:Y:S01]  /*1580*/  IMAD.X R3, R197, 0x1, R15, P4 ;  /* 0x00000001c5037824 */ /* 0x000fe200020e060f */
[C---:B------:R-:W-:Y:S01]  /*1590*/  IADD3 R15, R9.reuse, R8, RZ ;  /* 0x00000008090f7210 */ /* 0x040fe20007ffe0ff */
[----:B------:R-:W-:Y:S01]  /*15a0*/  IMAD R0, R9, c[0x0][0x374], R4 ;  /* 0x0000dd0009007a24 */ /* 0x000fe200078e0204 */
[----:B------:R-:W-:Y:S01]  /*15b0*/  IADD3 R4, P4, R247, R9, RZ ;  /* 0x00000009f7047210 */ /* 0x000fe20007f9e0ff */
[----:B------:R-:W-:Y:S01]  /*15c0*/  IMAD.WIDE.U32 R2, R9, c[0x0][0x370], R2 ;  /* 0x0000dc0009027a25 */ /* 0x000fe200078e0002 */
[----:B------:R-:W-:-:S02]  /*15d0*/  IADD3.X R5, R10, R5, R12, P3, P1 ;  /* 0x000000050a057210 */ /* 0x000fc40001fe240c */
[----:B------:R-:W-:Y:S01]  /*15e0*/  IADD3 R12, P3, P1, R20, R7, R18 ;  /* 0x00000007140c7210 */ /* 0x000fe2000797e012 */
[----:B------:R-:W-:Y:S01]  /*15f0*/  IMAD.WIDE R10, R6, R29, c[0x0][0x3c8] ;  /* 0x0000f200060a7625 */ /* 0x000fe200078e021d */
[----:B------:R-:W-:Y:S02]  /*1600*/  IADD3.X R6, R33, R17, RZ, P4, !PT ;  /* 0x0000001121067210 */ /* 0x000fe400027fe4ff */
[----:B------:R-:W-:Y:S01]  /*1610*/  IADD3.X R9, R16, R5, R13, P3, P1 ;  /* 0x0000000510097210 */ /* 0x000fe20001fe240d */
[----:B------:R-:W-:Y:S01]  /*1620*/  IMAD.IADD R3, R3, 0x1, R0 ;  /* 0x0000000103037824 */ /* 0x000fe200078e0200 */
[----:B------:R-:W-:Y:S01]  /*1630*/  IADD3 R5, -R195, R250, R244 ;  /* 0x000000fac3057210 */ /* 0x000fe20007ffe1f4 */
[----:B------:R-:W-:Y:S01]  /*1640*/  IMAD R6, R6, c[0x0][0x190], RZ ;  /* 0x0000640006067a24 */ /* 0x000fe200078e02ff */
[----:B---3--:R-:W-:Y:S01]  /*1650*/  SHF.R.S32.HI R35, RZ, 0x1f, R35 ;  /* 0x0000001fff237819 */ /* 0x008fe20000011423 */
[----:B------:R-:W-:Y:S01]  /*1660*/  IMAD.MOV.U32 R209, RZ, RZ, R10 ;  /* 0x000000ffffd17224 */ /* 0x000fe200078e000a */
[----:B------:R-:W-:Y:S01]  /*1670*/  IADD3 R7, R5, -c[0x0][0x2e8], RZ ;  /* 0x8000ba0005077a10 */ /* 0x000fe20007ffe0ff */
[C---:B------:R-:W-:Y:S01]  /*1680*/  IMAD R10, R4.reuse, c[0x0][0x194], R6 ;  /* 0x00006500040a7a24 */ /* 0x040fe200078e0206 */
[----:B----4-:R-:W-:Y:S01]  /*1690*/  LEA.HI R35, R35, R36, RZ, 0x5 ;  /* 0x0000002423237211 */ /* 0x010fe200078f28ff */
[----:B------:R-:W-:-:S03]  /*16a0*/  IMAD.WIDE.U32 R4, R4, c[0x0][0x190], R196 ;  /* 0x0000640004047a25 */ /* 0x000fc600078e00c4 */
[----:B------:R-:W-:Y:S01]  /*16b0*/  SHF.R.S32.HI R35, RZ, 0x5, R35 ;  /* 0x00000005ff237819 */ /* 0x000fe20000011423 */
[----:B------:R-:W-:Y:S01]  /*16c0*/  IMAD R8, R249, c[0x0][0x378], RZ ;  /* 0x0000de00f9087a24 */ /* 0x000fe200078e02ff */
[----:B------:R-:W-:Y:S01]  /*16d0*/  IADD3 R4, P3, R26, R4, RZ ;  /* 0x000000041a047210 */ /* 0x000fe20007f7e0ff */
[----:B------:R-:W-:-:S03]  /*16e0*/  IMAD.WIDE.U32 R2, R248, c[0x0][0x378], R2 ;  /* 0x0000de00f8027a25 */ /* 0x000fc600078e0002 */
[----:B------:R-:W-:Y:S01]  /*16f0*/  IADD3.X R5, R22, R5, R10, P3, !PT ;  /* 0x0000000516057210 */ /* 0x000fe20001ffe40a */
[C---:B------:R-:W-:Y:S02]  /*1700*/  IMAD R8, R248.reuse, c[0x0][0x37c], R8 ;  /* 0x0000df00f8087a24 */ /* 0x040fe400078e0208 */
[----:B------:R-:W-:Y:S02]  /*1710*/  IMAD.MOV.U32 R208, RZ, RZ, R11 ;  /* 0x000000ffffd07224 */ /* 0x000fe400078e000b */
[----:B------:R-:W-:Y:S02]  /*1720*/  IMAD.IADD R3, R3, 0x1, R8 ;  /* 0x0000000103037824 */ /* 0x000fe400078e0208 */
[----:B------:R-:W-:Y:S02]  /*1730*/  IMAD R8, R33, c[0x0][0x370], RZ ;  /* 0x0000dc0021087a24 */ /* 0x000fe400078e02ff */
[----:B------:R-:W-:-:S04]  /*1740*/  IMAD.WIDE.U32 R4, R248, c[0x0][0x1a8], R4 ;  /* 0x00006a00f8047a25 */ /* 0x000fc800078e0004 */
[----:B------:R-:W-:Y:S01]  /*1750*/  IMAD.WIDE.U32 R2, R247, c[0x0][0x370], R2 ;  /* 0x0000dc00f7027a25 */ /* 0x000fe200078e0002 */
[----:B------:R-:W-:-:S03]  /*1760*/  LEA R192, P3, R4, c[0x0][0x160], 0x1 ;  /* 0x0000580004c07a11 */ /* 0x000fc600078608ff */
[----:B--2---:R-:W-:-:S05]  /*1770*/  IMAD R0, R35, R28, R37 ;  /* 0x0000001c23007224 */ /* 0x004fca00078e0225 */
[----:B------:R-:W-:-:S04]  /*1780*/  IADD3 R6, P1, R0, R12, RZ ;  /* 0x0000000c00067210 */ /* 0x000fc80007f3e0ff */
[----:B------:R-:W-:Y:S02]  /*1790*/  LEA.HI.X.SX32 R9, R0, R9, 0x1, P1 ;  /* 0x0000000900097211 */ /* 0x000fe400008f0eff */
[----:B------:R-:W-:Y:S02]  /*17a0*/  SHF.R.S32.HI R0, RZ, 0x1f, R7 ;  /* 0x0000001fff007819 */ /* 0x000fe40000011407 */
[----:B------:R-:W-:Y:S02]  /*17b0*/  LEA R184, P1, R6, c[0x0][0x350], 0x2 ;  /* 0x0000d40006b87a11 */ /* 0x000fe400078210ff */
[----:B------:R-:W-:Y:S01]  /*17c0*/  LEA.HI R7, R0, R7, RZ, 0x6 ;  /* 0x0000000700077211 */ /* 0x000fe200078f30ff */
[----:B------:R-:W-:Y:S01]  /*17d0*/  IMAD R0, R249, c[0x0][0x1a8], RZ ;  /* 0x00006a00f9007a24 */ /* 0x000fe200078e02ff */
[----:B------:R-:W-:Y:S02]  /*17e0*/  LEA.HI.X R185, R6, c[0x0][0x354], R9, 0x2, P1 ;  /* 0x0000d50006b97a11 */ /* 0x000fe400008f1409 */
[----:B------:R-:W-:Y:S01]  /*17f0*/  SHF.R.S32.HI R7, RZ, 0x6, R7 ;  /* 0x00000006ff077819 */ /* 0x000fe20000011407 */
[----:B------:R-:W-:Y:S01]  /*1800*/  IMAD R6, R248, c[0x0][0x1ac], R0 ;  /* 0x00006b00f8067a24 */ /* 0x000fe200078e0200 */
[----:B------:R-:W-:Y:S01]  /*1810*/  LEA R190, P1, R2, c[0x0][0x330], 0x1 ;  /* 0x0000cc0002be7a11 */ /* 0x000fe200078208ff */
[----:B------:R-:W-:Y:S01]  /*1820*/  IMAD R0, R247, c[0x0][0x374], R8 ;  /* 0x0000dd00f7007a24 */ /* 0x000fe200078e0208 */
[----:B------:R-:W-:Y:S01]  /*1830*/  IMNMX R243, RZ, R7, !PT ;  /* 0x00000007fff37217 */ /* 0x000fe20007800200 */
[----:B------:R-:W-:-:S03]  /*1840*/  IMAD.WIDE R8, R15, R29, c[0x0][0x200] ;  /* 0x000080000f087625 */ /* 0x000fc600078e021d */
[----:B------:R-:W-:Y:S01]  /*1850*/  ISETP.GT.AND P4, PT, R189, R243, PT ;  /* 0x000000f3bd00720c */ /* 0x000fe20003f84270 */
[----:B------:R-:W-:Y:S01]  /*1860*/  IMAD.IADD R11, R5, 0x1, R6 ;  /* 0x00000001050b7824 */ /* 0x000fe200078e0206 */
[----:B------:R-:W-:Y:S01]  /*1870*/  MOV R205, R8 ;  /* 0x0000000800cd7202 */ /* 0x000fe20000000f00 */
[----:B------:R-:W-:Y:S01]  /*1880*/  IMAD.IADD R0, R3, 0x1, R0 ;  /* 0x0000000103007824 */ /* 0x000fe200078e0200 */
[----:B------:R-:W-:Y:S01]  /*1890*/  IADD3 R189, R189, -0x1, RZ ;  /* 0xffffffffbdbd7810 */ /* 0x000fe20007ffe0ff */
[----:B------:R-:W-:Y:S01]  /*18a0*/  IMAD.MOV.U32 R204, RZ, RZ, R9 ;  /* 0x000000ffffcc7224 */ /* 0x000fe200078e0009 */
[----:B------:R-:W-:Y:S02]  /*18b0*/  LEA.HI.X R193, R4, c[0x0][0x164], R11, 0x1, P3 ;  /* 0x0000590004c17a11 */ /* 0x000fe400018f0c0b */
[----:B------:R-:W-:-:S05]  /*18c0*/  LEA.HI.X R191, R2, c[0x0][0x334], R0, 0x1, P1 ;  /* 0x0000cd0002bf7a11 */ /* 0x000fca00008f0c00 */
        /* <DEDUP_REMOVED lines=16> */
.L_x_735:
        /* <DEDUP_REMOVED lines=15> */
.L_x_736:
        /* <DEDUP_REMOVED lines=27> */
.L_x_738:
[----:B------:R-:W-:Y:S05]  /*1c70*/  BSYNC B0 ;  /* 0x0000000000007941 */ /* 0x000fea0003800000 */
.L_x_737:
        /* <DEDUP_REMOVED lines=19> */
.L_x_740:
[----:B------:R-:W-:Y:S05]  /*1db0*/  BSYNC B0 ;  /* 0x0000000000007941 */ /* 0x000fea0003800000 */
.L_x_739:
        /* <DEDUP_REMOVED lines=25> */
.L_x_742:
[----:B------:R-:W-:Y:S05]  /*1f50*/  BSYNC B0 ;  /* 0x0000000000007941 */ /* 0x000fea0003800000 */
.L_x_741:
        /* <DEDUP_REMOVED lines=18> */
.L_x_734:
        /* <DEDUP_REMOVED lines=31> */
.L_x_745:
[----:B------:R-:W-:Y:S05]  /*2270*/  BSYNC B0 ;  /* 0x0000000000007941 */ /* 0x000fea0003800000 */
.L_x_744:
        /* <DEDUP_REMOVED lines=39> */
.L_x_747:
[----:B------:R-:W-:Y:S05]  /*24f0*/  BSYNC B0 ;  /* 0x0000000000007941 */ /* 0x000fea0003800000 */
.L_x_746:
        /* <DEDUP_REMOVED lines=19> */
.L_x_749:
        /* <DEDUP_REMOVED lines=28> */
.L_x_750:
[----:B------:R-:W-:Y:S05]  /*27f0*/  BSYNC B0 ;  /* 0x0000000000007941 */ /* 0x000fea0003800000 */
.L_x_748:
        /* <DEDUP_REMOVED lines=17> */
.L_x_752:
        /* <DEDUP_REMOVED lines=38> */
.L_x_753:
[----:B------:R-:W-:Y:S05]  /*2b70*/  BSYNC B0 ;  /* 0x0000000000007941 */ /* 0x000fea0003800000 */
.L_x_751:
[----:B-12---:R-:W2:Y:S01]  /*2b80*/  LDL R3, [R1+0x14] ;  /* 0x0000140001037983 */ /* 0x006ea20000100800 */
        /* <DEDUP_REMOVED lines=10> */
[----:B------:R-:W-:-:S02]  /*2c30*/  SHF.R.S32.HI R2, RZ, 0x1f, R3 ;  /* 0x0000001fff027819 */ /* 0x000fc40000011403 */
        /* <DEDUP_REMOVED lines=48> */
.L_x_755:
[----:B-1----:R-:W-:Y:S05]  /*2f40*/  BSYNC B0 ;  /* 0x0000000000007941 */ /* 0x002fea0003800000 */
.L_x_754:
        /* <DEDUP_REMOVED lines=38> */
.L_x_757:
[----:B------:R-:W-:Y:S05]  /*31b0*/  BSYNC B0 ;  /* 0x0000000000007941 */ /* 0x000fea0003800000 */
.L_x_756:
[----:B------:R1:W-:Y:S01]  /*31c0*/  @P5 STS.128 [R187+0x18000], RZ ;  /* 0x018000ffbb005388 */ /* 0x0003e20000000c00 */
[C---:B--2---:R-:W-:Y:S01]  /*31d0*/  IMAD.WIDE.U32 R2, R244.reuse, c[0x0][0x1a0], R196 ;  /* 0x00006800f4027a25 */ /* 0x044fe200078e00c4 */
        /* <DEDUP_REMOVED lines=43> */
.L_x_759:
[----:B------:R-:W-:Y:S05]  /*3490*/  BSYNC B0 ;  /* 0x0000000000007941 */ /* 0x000fea0003800000 */
.L_x_758:
        /* <DEDUP_REMOVED lines=37> */
.L_x_761:
[----:B------:R-:W-:Y:S05]  /*36f0*/  BSYNC B0 ;  /* 0x0000000000007941 */ /* 0x000fea0003800000 */
.L_x_760:
[----:B------:R-:W-:Y:S01]  /*3700*/  ISETP.NE.U32.AND P1, PT, RZ, c[0x0][0x318], PT ;  /* 0x0000c600ff007a0c */ /* 0x000fe20003f25070 */
[----:B--2---:R-:W2:Y:S03]  /*3710*/  LDL R7, [R1+0x20] ;  /* 0x0000200001077983 */ /* 0x004ea60000100800 */
[----:B------:R-:W-:Y:S01]  /*3720*/  ISETP.NE.AND.EX P1, PT, RZ, c[0x0][0x31c], PT, P1 ;  /* 0x0000c700ff007a0c */ /* 0x000fe20003f25310 */
[----:B---3--:R-:W3:Y:S04]  /*3730*/  LDL R6, [R1+0x24] ;  /* 0x0000240001067983 */ /* 0x008ee80000100800 */
[----:B------:R-:W0:Y:S08]  /*3740*/  LDGDEPBAR ;  /* 0x00000000000079af */ /* 0x000e300000000000 */
[----:B------:R-:W-:-:S02]  /*3750*/  @P1 IMAD R0, R32, c[0x0][0x320], RZ ;  /* 0x0000c80020001a24 */ /* 0x000fc400078e02ff */
[----:B------:R-:W-:-:S04]  /*3760*/  @P1 IMAD.WIDE.U32 R2, R31, c[0x0][0x320], R248 ;  /* 0x0000c8001f021a25 */ /* 0x000fc800078e00f8 */
[----:B------:R-:W-:Y:S01]  /*3770*/  @P1 IMAD R0, R31, c[0x0][0x324], R0 ;  /* 0x0000c9001f001a24 */ /* 0x000fe200078e0200 */
[----:B------:R-:W-:-:S03]  /*3780*/  @P1 LEA R4, P0, R2, c[0x0][0x318], 0x2 ;  /* 0x0000c60002041a11 */ /* 0x000fc600078010ff */
[----:B------:R-:W-:-:S05]  /*3790*/  @P1 IMAD.IADD R0, R3, 0x1, R0 ;  /* 0x0000000103001824 */ /* 0x000fca00078e0200 */
[----:B------:R-:W-:-:S05]  /*37a0*/  @P1 LEA.HI.X R5, R2, c[0x0][0x31c], R0, 0x2, P0 ;  /* 0x0000c70002051a11 */ /* 0x000fca00000f1400 */
[----:B----4-:R-:W4:Y:S01]  /*37b0*/  @P1 LDG.E R4, [R4.64] ;  /* 0x0000000604041981 */ /* 0x010f22000c1e1900 */
[----:B------:R-:W4:Y:S01]  /*37c0*/  @P1 MUFU.RCP R0, c[0x0][0x238] ;  /* 0x00008e0000001b08 */ /* 0x000f220000001000 */
[----:B------:R-:W-:Y:S01]  /*37d0*/  IMAD.MOV.U32 R186, RZ, RZ, RZ ;  /* 0x000000ffffba7224 */ /* 0x000fe200078e00ff */
[----:B------:R-:W-:Y:S01]  /*37e0*/  IADD3 R2, R179, 0x3000, RZ ;  /* 0x00003000b3027810 */ /* 0x000fe20007ffe0ff */
[----:B------:R-:W-:Y:S01]  /*37f0*/  CS2R R142, SRZ ;  /* 0x00000000008e7805 */ /* 0x000fe2000001ff00 */
[----:B------:R-:W-:Y:S01]  /*3800*/  MOV R188, R183 ;  /* 0x000000b700bc7202 */ /* 0x000fe20000000f00 */
[----:B------:R-:W-:Y:S01]  /*3810*/  CS2R R140, SRZ ;  /* 0x00000000008c7805 */ /* 0x000fe2000001ff00 */
[----:B------:R-:W-:Y:S01]  /*3820*/  SEL R2, R2, R179, !P6 ;  /* 0x000000b302027207 */ /* 0x000fe20007000000 */
[----:B------:R-:W-:Y:S01]  /*3830*/  CS2R R146, SRZ ;  /* 0x0000000000927805 */ /* 0x000fe2000001ff00 */
[----:B------:R-:W-:Y:S01]  /*3840*/  CS2R R144, SRZ ;  /* 0x0000000000907805 */ /* 0x000fe2000001ff00 */
[----:B------:R-:W-:Y:S01]  /*3850*/  CS2R R138, SRZ ;  /* 0x00000000008a7805 */ /* 0x000fe2000001ff00 */
[----:B------:R-:W-:Y:S01]  /*3860*/  CS2R R136, SRZ ;  /* 0x0000000000887805 */ /* 0x000fe2000001ff00 */
        /* <DEDUP_REMOVED lines=43> */
[----:B------:R-:W-:Y:S01]  /*3b20*/  MOV R182, 0x20 ;  /* 0x0000002000b67802 */ /* 0x000fe20000000f00 */
[----:B------:R-:W-:-:S02]  /*3b30*/  IMAD.MOV.U32 R181, RZ, RZ, 0x40 ;  /* 0x00000040ffb57424 */ /* 0x000fc400078e00ff */
[----:B------:R-:W-:Y:S01]  /*3b40*/  IMAD.SHL.U32 R177, R180, 0x2, RZ ;  /* 0x00000002b4b17824 */ /* 0x000fe200078e00ff */
[----:B--2---:R-:W-:Y:S01]  /*3b50*/  IADD3 R3, R195, R7, -R250 ;  /* 0x00000007c3037210 */ /* 0x004fe20007ffe8fa */
[----:B---3--:R-:W-:-:S04]  /*3b60*/  IMAD R210, R30, 0x40, R6 ;  /* 0x000000401ed27824 */ /* 0x008fc800078e0206 */
[----:B------:R-:W-:Y:S01]  /*3b70*/  STL [R1+0x4], R3 ;  /* 0x0000040301007387 */ /* 0x000fe20000100800 */
[----:B------:R-:W-:Y:S01]  /*3b80*/  CS2R R30, SRZ ;  /* 0x00000000001e7805 */ /* 0x000fe2000001ff00 */
[----:B------:R2:W3:Y:S02]  /*3b90*/  I2F R233, R210 ;  /* 0x000000d200e97306 */ /* 0x0004e40000201400 */
[----:B------:R1:W-:Y:S01]  /*3ba0*/  STL [R1], R2 ;  /* 0x0000000201007387 */ /* 0x0003e20000100800 */
[C---:B------:R-:W-:Y:S02]  /*3bb0*/  IADD3 R227, R210.reuse, 0x19, RZ ;  /* 0x00000019d2e37810 */ /* 0x040fe40007ffe0ff */
[C---:B------:R-:W-:Y:S02]  /*3bc0*/  IADD3 R216, R210.reuse, 0x18, RZ ;  /* 0x00000018d2d87810 */ /* 0x040fe40007ffe0ff */
[C---:B------:R-:W-:Y:S02]  /*3bd0*/  IADD3 R215, R210.reuse, 0x11, RZ ;  /* 0x00000011d2d77810 */ /* 0x040fe40007ffe0ff */
[C---:B------:R-:W-:Y:S01]  /*3be0*/  IADD3 R214, R210.reuse, 0x10, RZ ;  /* 0x00000010d2d67810 */ /* 0x040fe20007ffe0ff */
[----:B------:R2:W1:Y:S01]  /*3bf0*/  I2F R240, R227 ;  /* 0x000000e300f07306 */ /* 0x0004620000201400 */
[----:B------:R-:W-:-:S02]  /*3c00*/  IADD3 R213, R210, 0x9, RZ ;  /* 0x00000009d2d57810 */ /* 0x000fc40007ffe0ff */
[C---:B------:R-:W-:Y:S02]  /*3c10*/  IADD3 R212, R210.reuse, 0x8, RZ ;  /* 0x00000008d2d47810 */ /* 0x040fe40007ffe0ff */
[----:B------:R-:W-:-:S03]  /*3c20*/  IADD3 R211, R210, 0x1, RZ ;  /* 0x00000001d2d37810 */ /* 0x000fc60007ffe0ff */
[----:B------:R2:W1:Y:S08]  /*3c30*/  I2F R239, R216 ;  /* 0x000000d800ef7306 */ /* 0x0004700000201400 */
[----:B------:R2:W1:Y:S01]  /*3c40*/  I2F R238, R215 ;  /* 0x000000d700ee7306 */ /* 0x0004620000201400 */
[----:B----4-:R-:W-:Y:S01]  /*3c50*/  @P1 FMUL.FTZ R186, R4, R0 ;  /* 0x0000000004ba1220 */ /* 0x010fe20000410000 */
[----:B------:R-:W-:-:S04]  /*3c60*/  IADD3 R0, R180, 0x3000, RZ ;  /* 0x00003000b4007810 */ /* 0x000fc80007ffe0ff */
[----:B------:R-:W-:Y:S02]  /*3c70*/  SEL R0, R0, R180, !P6 ;  /* 0x000000b400007207 */ /* 0x000fe40007000000 */
[----:B------:R2:W4:Y:S03]  /*3c80*/  I2F R237, R214 ;  /* 0x000000d600ed7306 */ /* 0x0005260000201400 */
[----:B------:R-:W-:Y:S02]  /*3c90*/  IMAD.SHL.U32 R176, R0, 0x2, RZ ;  /* 0x0000000200b07824 */ /* 0x000fe400078e00ff */
[----:B------:R-:W-:-:S03]  /*3ca0*/  IMAD.MOV.U32 R0, RZ, RZ, c[0x0][0x22c] ;  /* 0x00008b00ff007624 */ /* 0x000fc600078e00ff */
[----:B------:R2:W2:Y:S01]  /*3cb0*/  I2F R236, R213 ;  /* 0x000000d500ec7306 */ /* 0x0004a20000201400 */
[----:B------:R-:W-:-:S04]  /*3cc0*/  IMAD R0, R0, c[0x0][0x1c0], RZ ;  /* 0x0000700000007a24 */ /* 0x000fc800078e02ff */
[C---:B------:R-:W-:Y:S01]  /*3cd0*/  IMAD.SHL.U32 R194, R0.reuse, 0x8, RZ ;  /* 0x0000000800c27824 */ /* 0x040fe200078e00ff */
[----:B------:R-:W-:Y:S02]  /*3ce0*/  SHF.L.U32 R245, R0, 0x4, RZ ;  /* 0x0000000400f57819 */ /* 0x000fe400000006ff */
[----:B------:R2:W2:Y:S02]  /*3cf0*/  I2F R235, R212 ;  /* 0x000000d400eb7306 */ /* 0x0004a40000201400 */
[C---:B------:R-:W-:Y:S02]  /*3d00*/  IADD3 R5, R245.reuse, 0x20, RZ ;  /* 0x00000020f5057810 */ /* 0x040fe40007ffe0ff */
[C---:B-1----:R-:W-:Y:S02]  /*3d10*/  IADD3 R2, R245.reuse, 0x80, RZ ;  /* 0x00000080f5027810 */ /* 0x042fe40007ffe0ff */
[C---:B------:R-:W-:Y:S01]  /*3d20*/  IADD3 R4, R245.reuse, 0x40, RZ ;  /* 0x00000040f5047810 */ /* 0x040fe20007ffe0ff */
[C---:B------:R-:W-:Y:S01]  /*3d30*/  IMAD.IADD R5, R194.reuse, 0x1, R5 ;  /* 0x00000001c2057824 */ /* 0x040fe200078e0205 */
[C---:B------:R-:W-:Y:S01]  /*3d40*/  IADD3 R3, R245.reuse, 0x60, RZ ;  /* 0x00000060f5037810 */ /* 0x040fe20007ffe0ff */
[C---:B------:R-:W-:Y:S01]  /*3d50*/  IMAD.IADD R2, R194.reuse, 0x1, R2 ;  /* 0x00000001c2027824 */ /* 0x040fe200078e0202 */
[----:B------:R-:W-:Y:S01]  /*3d60*/  IADD3 R6, R245, 0xa0, RZ ;  /* 0x000000a0f5067810 */ /* 0x000fe20007ffe0ff */
[C---:B------:R-:W-:Y:S01]  /*3d70*/  IMAD.IADD R4, R194.reuse, 0x1, R4 ;  /* 0x00000001c2047824 */ /* 0x040fe200078e0204 */
[C---:B------:R-:W-:Y:S01]  /*3d80*/  IADD3 R3, R194.reuse, R3, RZ ;  /* 0x00000003c2037210 */ /* 0x040fe20007ffe0ff */
[----:B------:R1:W1:Y:S01]  /*3d90*/  I2F R234, R211 ;  /* 0x000000d300ea7306 */ /* 0x0002620000201400 */
[C---:B------:R-:W-:Y:S01]  /*3da0*/  IADD3 R5, R194.reuse, R5, RZ ;  /* 0x00000005c2057210 */ /* 0x040fe20007ffe0ff */
[C---:B------:R-:W-:Y:S01]  /*3db0*/  IMAD.IADD R0, R194.reuse, 0x1, R6 ;  /* 0x00000001c2007824 */ /* 0x040fe200078e0206 */
[C---:B------:R-:W-:Y:S01]  /*3dc0*/  IADD3 R2, R194.reuse, R2, RZ ;  /* 0x00000002c2027210 */ /* 0x040fe20007ffe0ff */
[----:B------:R-:W-:-:S02]  /*3dd0*/  IMAD.IADD R4, R194, 0x1, R4 ;  /* 0x00000001c2047824 */ /* 0x000fc400078e0204 */
[C---:B------:R-:W-:Y:S02]  /*3de0*/  IMAD.IADD R3, R194.reuse, 0x1, R3 ;  /* 0x00000001c2037824 */ /* 0x040fe400078e0203 */
[C---:B------:R-:W-:Y:S01]  /*3df0*/  IMAD.IADD R0, R194.reuse, 0x1, R0 ;  /* 0x00000001c2007824 */ /* 0x040fe200078e0200 */
[C---:B------:R-:W-:Y:S01]  /*3e00*/  IADD3 R224, R194.reuse, R4, RZ ;  /* 0x00000004c2e07210 */ /* 0x040fe20007ffe0ff */
[C---:B------:R-:W-:Y:S02]  /*3e10*/  IMAD.IADD R222, R194.reuse, 0x1, R3 ;  /* 0x00000001c2de7824 */ /* 0x040fe400078e0203 */
[C---:B------:R-:W-:Y:S01]  /*3e20*/  IMAD.IADD R226, R194.reuse, 0x1, R5 ;  /* 0x00000001c2e27824 */ /* 0x040fe200078e0205 */
[C---:B------:R-:W-:Y:S01]  /*3e30*/  IADD3 R218, R194.reuse, R0, RZ ;  /* 0x00000000c2da7210 */ /* 0x040fe20007ffe0ff */
[C---:B------:R-:W-:Y:S01]  /*3e40*/  IMAD.IADD R220, R194.reuse, 0x1, R2 ;  /* 0x00000001c2dc7824 */ /* 0x040fe200078e0202 */
[C---:B------:R-:W-:Y:S01]  /*3e50*/  IADD3 R221, R194.reuse, R222, RZ ;  /* 0x000000dec2dd7210 */ /* 0x040fe20007ffe0ff */
[----:B------:R-:W-:-:S02]  /*3e60*/  IMAD.IADD R225, R194, 0x1, R226 ;  /* 0x00000001c2e17824 */ /* 0x000fc400078e02e2 */
[C---:B------:R-:W-:Y:S02]  /*3e70*/  IMAD.IADD R219, R194.reuse, 0x1, R220 ;  /* 0x00000001c2db7824 */ /* 0x040fe400078e02dc */
[C---:B------:R-:W-:Y:S01]  /*3e80*/  IMAD.IADD R223, R194.reuse, 0x1, R224 ;  /* 0x00000001c2df7824 */ /* 0x040fe200078e02e0 */
[C---:B------:R-:W-:Y:S01]  /*3e90*/  IADD3 R232, R194.reuse, R225, RZ ;  /* 0x000000e1c2e87210 */ /* 0x040fe20007ffe0ff */
[C---:B------:R-:W-:Y:S01]  /*3ea0*/  IMAD.IADD R217, R194.reuse, 0x1, R218 ;  /* 0x00000001c2d97824 */ /* 0x040fe200078e02da */
[C---:B------:R-:W-:Y:S01]  /*3eb0*/  IADD3 R229, R194.reuse, R219, RZ ;  /* 0x000000dbc2e57210 */ /* 0x040fe20007ffe0ff */
[C---:B------:R-:W-:Y:S02]  /*3ec0*/  IMAD.IADD R231, R194.reuse, 0x1, R223 ;  /* 0x00000001c2e77824 */ /* 0x040fe400078e02df */
[C---:B------:R-:W-:Y:S02]  /*3ed0*/  IMAD.IADD R230, R194.reuse, 0x1, R221 ;  /* 0x00000001c2e67824 */ /* 0x040fe400078e02dd */
[----:B-1234-:R-:W-:-:S02]  /*3ee0*/  IMAD.IADD R228, R194, 0x1, R217 ;  /* 0x00000001c2e47824 */ /* 0x01efc400078e02d9 */
.L_x_764:
[----:B------:R-:W2:Y:S01]  /*3ef0*/  LDL R0, [R1+0x8] ;  /* 0x0000080001007983 */ /* 0x000ea20000100800 */
[----:B------:R-:W-:Y:S05]  /*3f00*/  MOV R159, c[0x0][0x22c] ;  /* 0x00008b00009f7a02 */ /* 0x000fea0000000f00 */
[----:B------:R-:W0:Y:S01]  /*3f10*/  LDGDEPBAR ;  /* 0x00000000000079af */ /* 0x000e220000000000 */
[----:B------:R-:W-:Y:S05]  /*3f20*/  IMAD R159, R159, c[0x0][0x1c0], RZ ;  /* 0x000070009f9f7a24 */ /* 0x000fea00078e02ff */
[----:B------:R-:W3:Y:S01]  /*3f30*/  LDL R153, [R1] ;  /* 0x0000000001997983 */ /* 0x000ee20000100800 */
[----:B------:R-:W-:Y:S05]  /*3f40*/  LEA R159, -R159, RZ, 0x6 ;  /* 0x000000ff9f9f7211 */ /* 0x000fea00078e31ff */
[----:B------:R-:W4:Y:S01]  /*3f50*/  LDL R152, [R1+0x4] ;  /* 0x0000040001987983 */ /* 0x000f220000100800 */
[----:B------:R-:W-:Y:S05]  /*3f60*/  DEPBAR.LE SB0, 0x0 ;  /* 0x000080000000791a */ /* 0x000fea0000000000 */
[----:B------:R-:W-:Y:S06]  /*3f70*/  BAR.SYNC.DEFER_BLOCKING 0x0 ;  /* 0x0000000000007b1d */ /* 0x000fec0000010000 */
[----:B------:R-:W-:Y:S06]  /*3f80*/  LDSM.16.M88.4 R16, [R176] ;  /* 0x00000000b010783b */ /* 0x000fec0000000200 */
[----:B------:R-:W1:Y:S06]  /*3f90*/  LDSM.16.M88.4 R8, [R169+0x12000] ;  /* 0x01200000a908783b */ /* 0x000e6c0000000200 */
[----:B------:R-:W1:Y:S06]  /*3fa0*/  LDSM.16.M88.4 R68, [R169+0x12800] ;  /* 0x01280000a944783b */ /* 0x000e6c0000000200 */
[----:B------:R-:W-:Y:S06]  /*3fb0*/  LDSM.16.M88.4 R76, [R170+0x12000] ;  /* 0x01200000aa4c783b */ /* 0x000fec0000000200 */
[----:B------:R-:W-:Y:S06]  /*3fc0*/  LDSM.16.M88.4 R80, [R170+0x12800] ;  /* 0x01280000aa50783b */ /* 0x000fec0000000200 */
[----:B------:R-:W-:Y:S06]  /*3fd0*/  LDSM.16.M88.4 R88, [R172+0x12000] ;  /* 0x01200000ac58783b */ /* 0x000fec0000000200 */
[----:B------:R-:W-:Y:S01]  /*3fe0*/  LDSM.16.M88.4 R96, [R171+0x12000] ;  /* 0x01200000ab60783b */ /* 0x000fe20000000200 */
[C---:B-1----:R-:W-:Y:S08]  /*3ff0*/  HMMA.16816.F32.BF16 R4, R16.reuse, R8, RZ ;  /* 0x000000081004723c */ /* 0x042ff000000418ff */
[C---:B------:R-:W-:Y:S08]  /*4000*/  HMMA.16816.F32.BF16 R8, R16.reuse, R10, RZ ;  /* 0x0000000a1008723c */ /* 0x040ff000000418ff */
[C---:B------:R-:W-:Y:S08]  /*4010*/  HMMA.16816.F32.BF16 R12, R16.reuse, R68, RZ ;  /* 0x00000044100c723c */ /* 0x040ff000000418ff */
[----:B------:R-:W-:Y:S01]  /*4020*/  HMMA.16816.F32.BF16 R16, R16, R70, RZ ;  /* 0x000000461010723c */ /* 0x000fe200000418ff */
[----:B------:R-:W-:Y:S01]  /*4030*/  LDSM.16.M88.4 R68, [R172+0x12800] ;  /* 0x01280000ac44783b */ /* 0x000fe20000000200 */
[----:B--2---:R-:W-:Y:S02]  /*4040*/  R2P PR, R0, 0x6 ;  /* 0x0000000600007804 */ /* 0x004fe40000000000 */
[----:B-----5:R-:W-:Y:S02]  /*4050*/  FSETP.NEU.FTZ.AND P0, PT, R198, -INF , PT ;  /* 0xff800000c600780b */ /* 0x020fe40003f1d000 */
[----:B------:R-:W-:Y:S02]  /*4060*/  ISETP.GT.AND P4, PT, R189, R243, PT ;  /* 0x000000f3bd00720c */ /* 0x000fe40003f84270 */
[----:B------:R-:W-:Y:S04]  /*4070*/  SEL R148, R182, 0xffffffe0, !P1 ;  /* 0xffffffe0b6947807 */ /* 0x000fe80004800000 */
[----:B------:R-:W-:Y:S02]  /*4080*/  SEL R173, R181, 0xffffffc0, !P2 ;  /* 0xffffffc0b5ad7807 */ /* 0x000fe40005000000 */
[C---:B------:R-:W-:Y:S02]  /*4090*/  IADD3 R0, R176.reuse, R148, RZ ;  /* 0x00000094b0007210 */ /* 0x040fe40007ffe0ff */
[-C--:B------:R-:W-:Y:S02]  /*40a0*/  IADD3 R2, R176, R173.reuse, RZ ;  /* 0x000000adb0027210 */ /* 0x080fe40007ffe0ff */
[----:B------:R-:W-:Y:S01]  /*40b0*/  IADD3 R3, R0, R173, RZ ;  /* 0x000000ad00037210 */ /* 0x000fe20007ffe0ff */
[----:B------:R-:W1:Y:S06]  /*40c0*/  LDSM.16.M88.4 R72, [R0] ;  /* 0x000000000048783b */ /* 0x000e6c0000000200 */
[----:B------:R-:W2:Y:S06]  /*40d0*/  LDSM.16.M88.4 R84, [R2] ;  /* 0x000000000254783b */ /* 0x000eac0000000200 */
[----:B------:R-:W2:Y:S01]  /*40e0*/  LDSM.16.M88.4 R92, [R3] ;  /* 0x00000000035c783b */ /* 0x000ea20000000200 */
[C---:B-1----:R-:W-:Y:S08]  /*40f0*/  HMMA.16816.F32.BF16 R4, R72.reuse, R76, R4 ;  /* 0x0000004c4804723c */ /* 0x042ff00000041804 */
[C---:B------:R-:W-:Y:S01]  /*4100*/  HMMA.16816.F32.BF16 R8, R72.reuse, R78, R8 ;  /* 0x0000004e4808723c */ /* 0x040fe20000041808 */
[----:B------:R-:W-:Y:S07]  /*4110*/  LDSM.16.M88.4 R76, [R176+0x2000] ;  /* 0x00200000b04c783b */ /* 0x000fee0000000200 */
[C---:B------:R-:W-:Y:S08]  /*4120*/  HMMA.16816.F32.BF16 R12, R72.reuse, R80, R12 ;  /* 0x00000050480c723c */ /* 0x040ff0000004180c */
[----:B------:R-:W-:Y:S01]  /*4130*/  HMMA.16816.F32.BF16 R16, R72, R82, R16 ;  /* 0x000000524810723c */ /* 0x000fe20000041810 */
[----:B------:R-:W1:Y:S06]  /*4140*/  LDSM.16.M88.4 R72, [R171+0x12800] ;  /* 0x01280000ab48783b */ /* 0x000e6c0000000200 */
[----:B------:R-:W1:Y:S01]  /*4150*/  LDSM.16.M88.4 R80, [R169+0x14000] ;  /* 0x01400000a950783b */ /* 0x000e620000000200 */
[C---:B--2---:R-:W-:Y:S08]  /*4160*/  HMMA.16816.F32.BF16 R4, R84.reuse, R88, R4 ;  /* 0x000000585404723c */ /* 0x044ff00000041804 */
[C---:B------:R-:W-:Y:S01]  /*4170*/  HMMA.16816.F32.BF16 R8, R84.reuse, R90, R8 ;  /* 0x0000005a5408723c */ /* 0x040fe20000041808 */
[----:B------:R-:W-:Y:S07]  /*4180*/  LDSM.16.M88.4 R88, [R170+0x14000] ;  /* 0x01400000aa58783b */ /* 0x000fee0000000200 */
[C---:B------:R-:W-:Y:S08]  /*4190*/  HMMA.16816.F32.BF16 R12, R84.reuse, R68, R12 ;  /* 0x00000044540c723c */ /* 0x040ff0000004180c */
[----:B------:R-:W-:Y:S01]  /*41a0*/  HMMA.16816.F32.BF16 R16, R84, R70, R16 ;  /* 0x000000465410723c */ /* 0x000fe20000041810 */
[----:B------:R-:W2:Y:S06]  /*41b0*/  LDSM.16.M88.4 R68, [R169+0x14800] ;  /* 0x01480000a944783b */ /* 0x000eac0000000200 */
[----:B------:R-:W2:Y:S01]  /*41c0*/  LDSM.16.M88.4 R84, [R0+0x2000] ;  /* 0x002000000054783b */ /* 0x000ea20000000200 */
[C---:B------:R-:W-:Y:S08]  /*41d0*/  HMMA.16816.F32.BF16 R4, R92.reuse, R96, R4 ;  /* 0x000000605c04723c */ /* 0x040ff00000041804 */
[C---:B------:R-:W-:Y:S01]  /*41e0*/  HMMA.16816.F32.BF16 R8, R92.reuse, R98, R8 ;  /* 0x000000625c08723c */ /* 0x040fe20000041808 */
[----:B------:R-:W-:Y:S07]  /*41f0*/  LDSM.16.M88.4 R96, [R172+0x14000] ;  /* 0x01400000ac60783b */ /* 0x000fee0000000200 */
[C---:B-1----:R-:W-:Y:S08]  /*4200*/  HMMA.16816.F32.BF16 R12, R92.reuse, R72, R12 ;  /* 0x000000485c0c723c */ /* 0x042ff0000004180c */
[----:B------:R-:W-:Y:S01]  /*4210*/  HMMA.16816.F32.BF16 R16, R92, R74, R16 ;  /* 0x0000004a5c10723c */ /* 0x000fe20000041810 */
[----:B------:R-:W1:Y:S06]  /*4220*/  LDSM.16.M88.4 R72, [R170+0x14800] ;  /* 0x01480000aa48783b */ /* 0x000e6c0000000200 */
[----:B------:R-:W1:Y:S01]  /*4230*/  LDSM.16.M88.4 R92, [R2+0x2000] ;  /* 0x00200000025c783b */ /* 0x000e620000000200 */
[C---:B------:R-:W-:Y:S08]  /*4240*/  HMMA.16816.F32.BF16 R4, R76.reuse, R80, R4 ;  /* 0x000000504c04723c */ /* 0x040ff00000041804 */
[C---:B------:R-:W-:Y:S01]  /*4250*/  HMMA.16816.F32.BF16 R8, R76.reuse, R82, R8 ;  /* 0x000000524c08723c */ /* 0x040fe20000041808 */
[----:B------:R-:W-:Y:S07]  /*4260*/  LDSM.16.M88.4 R80, [R171+0x14000] ;  /* 0x01400000ab50783b */ /* 0x000fee0000000200 */
[C---:B--2---:R-:W-:Y:S08]  /*4270*/  HMMA.16816.F32.BF16 R12, R76.reuse, R68, R12 ;  /* 0x000000444c0c723c */ /* 0x044ff0000004180c */
        /* <DEDUP_REMOVED lines=16> */
[----:B------:R3:W2:Y:S01]  /*4380*/  LDSM.16.M88.4 R92, [R0+0x4000] ;  /* 0x00400000005c783b */ /* 0x0006a20000000200 */
[C---:B------:R-:W-:Y:S08]  /*4390*/  HMMA.16816.F32.BF16 R4, R76.reuse, R80, R4 ;  /* 0x000000504c04723c */ /* 0x040ff00000041804 */
[C---:B------:R-:W-:Y:S01]  /*43a0*/  HMMA.16816.F32.BF16 R8, R76.reuse, R82, R8 ;  /* 0x000000524c08723c */ /* 0x040fe20000041808 */
[----:B------:R-:W-:Y:S07]  /*43b0*/  LDSM.16.M88.4 R80, [R172+0x16000] ;  /* 0x01600000ac50783b */ /* 0x000fee0000000200 */
[C---:B-1----:R-:W-:Y:S04]  /*43c0*/  HMMA.16816.F32.BF16 R12, R76.reuse, R72, R12 ;  /* 0x000000484c0c723c */ /* 0x042fe8000004180c */
[----:B---3--:R-:W-:Y:S04]  /*43d0*/  SHF.L.U32 R0, R189, 0x6, RZ ;  /* 0x00000006bd007819 */ /* 0x008fe800000006ff */
[----:B------:R-:W-:Y:S01]  /*43e0*/  HMMA.16816.F32.BF16 R16, R76, R74, R16 ;  /* 0x0000004a4c10723c */ /* 0x000fe20000041810 */
[----:B------:R-:W1:Y:S06]  /*43f0*/  LDSM.16.M88.4 R72, [R170+0x16800] ;  /* 0x01680000aa48783b */ /* 0x000e6c0000000200 */
[----:B------:R3:W1:Y:S01]  /*4400*/  LDSM.16.M88.4 R76, [R2+0x4000] ;  /* 0x00400000024c783b */ /* 0x0006620000000200 */
[C---:B------:R-:W-:Y:S08]  /*4410*/  HMMA.16816.F32.BF16 R4, R84.reuse, R88, R4 ;  /* 0x000000585404723c */ /* 0x040ff00000041804 */
[C---:B------:R-:W-:Y:S01]  /*4420*/  HMMA.16816.F32.BF16 R8, R84.reuse, R90, R8 ;  /* 0x0000005a5408723c */ /* 0x040fe20000041808 */
[----:B------:R-:W-:Y:S07]  /*4430*/  LDSM.16.M88.4 R88, [R171+0x16000] ;  /* 0x01600000ab58783b */ /* 0x000fee0000000200 */
[C---:B--2---:R-:W-:Y:S04]  /*4440*/  HMMA.16816.F32.BF16 R12, R84.reuse, R68, R12 ;  /* 0x00000044540c723c */ /* 0x044fe8000004180c */
[----:B---3--:R-:W-:Y:S04]  /*4450*/  IADD3 R2, R250, 0x40, R244 ;  /* 0x00000040fa027810 */ /* 0x008fe80007ffe0f4 */
[----:B------:R-:W-:Y:S01]  /*4460*/  HMMA.16816.F32.BF16 R16, R84, R70, R16 ;  /* 0x000000465410723c */ /* 0x000fe20000041810 */
[----:B------:R-:W2:Y:S03]  /*4470*/  LDSM.16.M88.4 R68, [R172+0x16800] ;  /* 0x01680000ac44783b */ /* 0x000ea60000000200 */
[-C--:B------:R-:W-:Y:S03]  /*4480*/  IADD3 R2, R2, -R195.reuse, RZ ;  /* 0x800000c302027210 */ /* 0x080fe60007ffe0ff */
[----:B------:R4:W3:Y:S01]  /*4490*/  LDSM.16.M88.4 R84, [R3+0x4000] ;  /* 0x004000000354783b */ /* 0x0008e20000000200 */
[C---:B------:R-:W-:Y:S05]  /*44a0*/  HMMA.16816.F32.BF16 R4, R92.reuse, R96, R4 ;  /* 0x000000605c04723c */ /* 0x040fea0000041804 */
[----:B------:R-:W-:Y:S01]  /*44b0*/  ISETP.GE.AND P2, PT, R0, R2, PT ;  /* 0x000000020000720c */ /* 0x000fe20003f46270 */
[----:B------:R-:W-:Y:S02]  /*44c0*/  FMUL.FTZ R2, R198, 1.4426950216293334961 ;  /* 0x3fb8aa3bc6027820 */ /* 0x000fe40000410000 */
[C---:B------:R-:W-:Y:S03]  /*44d0*/  HMMA.16816.F32.BF16 R8, R92.reuse, R98, R8 ;  /* 0x000000625c08723c */ /* 0x040fe60000041808 */
[-C--:B------:R-:W-:Y:S02]  /*44e0*/  ISETP.LT.AND P2, PT, R153, R195.reuse, P2 ;  /* 0x000000c39900720c */ /* 0x080fe40001741270 */
[----:B------:R-:W-:Y:S03]  /*44f0*/  FSEL R2, R2, RZ, P0 ;  /* 0x000000ff02027208 */ /* 0x000fe60000000000 */
[C---:B-1----:R-:W-:Y:S08]  /*4500*/  HMMA.16816.F32.BF16 R12, R92.reuse, R72, R12 ;  /* 0x000000485c0c723c */ /* 0x042ff0000004180c */
[----:B------:R-:W-:Y:S04]  /*4510*/  HMMA.16816.F32.BF16 R16, R92, R74, R16 ;  /* 0x0000004a5c10723c */ /* 0x000fe80000041810 */
[----:B----4-:R-:W-:Y:S04]  /*4520*/  @!P2 IADD3 R3, R152, R0, RZ ;  /* 0x000000009803a210 */ /* 0x010fe80007ffe0ff */
[C---:B------:R-:W-:Y:S08]  /*4530*/  HMMA.16816.F32.BF16 R4, R76.reuse, R80, R4 ;  /* 0x000000504c04723c */ /* 0x040ff00000041804 */
[C---:B------:R-:W-:Y:S08]  /*4540*/  HMMA.16816.F32.BF16 R8, R76.reuse, R82, R8 ;  /* 0x000000524c08723c */ /* 0x040ff00000041808 */
[C---:B--2---:R-:W-:Y:S08]  /*4550*/  HMMA.16816.F32.BF16 R12, R76.reuse, R68, R12 ;  /* 0x000000444c0c723c */ /* 0x044ff0000004180c */
[----:B------:R-:W-:Y:S01]  /*4560*/  HMMA.16816.F32.BF16 R16, R76, R70, R16 ;  /* 0x000000464c10723c */ /* 0x000fe20000041810 */
[----:B------:R-:W1:Y:S07]  /*4570*/  LDSM.16.M88.4 R68, [R171+0x16800] ;  /* 0x01680000ab44783b */ /* 0x000e6e0000000200 */
[C---:B---3--:R-:W-:Y:S08]  /*4580*/  HMMA.16816.F32.BF16 R4, R84.reuse, R88, R4 ;  /* 0x000000585404723c */ /* 0x048ff00000041804 */
[C---:B------:R-:W-:Y:S11]  /*4590*/  HMMA.16816.F32.BF16 R8, R84.reuse, R90, R8 ;  /* 0x0000005a5408723c */ /* 0x040ff60000041808 */
[----:B------:R-:W-:Y:S05]  /*45a0*/  @!UPT UIADD3 URZ, URZ, URZ, URZ ;  /* 0x0000003f3f3ff290 */ /* 0x000fea000fffe03f */
[----:B------:R-:W-:Y:S02]  /*45b0*/  FMUL.FTZ R6, R6, c[0x0][0x2ec] ;  /* 0x0000bb0006067a20 */ /* 0x000fe40000410000 */
[----:B------:R-:W-:Y:S02]  /*45c0*/  FMUL.FTZ R4, R4, c[0x0][0x2ec] ;  /* 0x0000bb0004047a20 */ /* 0x000fe40000410000 */
[----:B------:R2:W-:Y:S01]  /*45d0*/  MUFU.TANH R151, R6 ;  /* 0x0000000600977308 */ /* 0x0005e20000002400 */
[----:B------:R-:W-:Y:S02]  /*45e0*/  FMUL.FTZ R5, R5, c[0x0][0x2ec] ;  /* 0x0000bb0005057a20 */ /* 0x000fe40000410000 */
[----:B------:R-:W-:Y:S01]  /*45f0*/  FMUL.FTZ R7, R7, c[0x0][0x2ec] ;  /* 0x0000bb0007077a20 */ /* 0x000fe20000410000 */
[C---:B-1----:R-:W-:Y:S03]  /*4600*/  HMMA.16816.F32.BF16 R12, R84.reuse, R68, R12 ;  /* 0x00000044540c723c */ /* 0x042fe6000004180c */
[----:B------:R-:W-:Y:S03]  /*4610*/  FMUL.FTZ R8, R8, c[0x0][0x2ec] ;  /* 0x0000bb0008087a20 */ /* 0x000fe60000410000 */
[----:B------:R-:W1:Y:S01]  /*4620*/  MUFU.TANH R93, R4 ;  /* 0x00000004005d7308 */ /* 0x000e620000002400 */
[----:B------:R-:W-:Y:S01]  /*4630*/  FMUL.FTZ R9, R9, c[0x0][0x2ec] ;  /* 0x0000bb0009097a20 */ /* 0x000fe20000410000 */
[----:B------:R-:W-:Y:S04]  /*4640*/  HMMA.16816.F32.BF16 R16, R84, R70, R16 ;  /* 0x000000465410723c */ /* 0x000fe80000041810 */
[----:B------:R-:W-:Y:S02]  /*4650*/  FMUL.FTZ R10, R10, c[0x0][0x2ec] ;  /* 0x0000bb000a0a7a20 */ /* 0x000fe40000410000 */
[----:B------:R-:W-:Y:S02]  /*4660*/  FMUL.FTZ R11, R11, c[0x0][0x2ec] ;  /* 0x0000bb000b0b7a20 */ /* 0x000fe40000410000 */
[----:B------:R-:W3:Y:S01]  /*4670*/  MUFU.TANH R88, R5 ;  /* 0x0000000500587308 */ /* 0x000ee20000002400 */
[CC--:B--2---:R-:W-:Y:S03]  /*4680*/  @!P2 IMNMX R6, R3.reuse, R195.reuse, PT ;  /* 0x000000c30306a217 */ /* 0x0c4fe60003800200 */
[----:B------:R-:W-:Y:S02]  /*4690*/  @!P2 IADD3 R3, R3, 0x8, RZ ;  /* 0x000000080303a810 */ /* 0x000fe40007ffe0ff */
[-C--:B------:R-:W-:Y:S04]  /*46a0*/  @!P2 ISETP.GE.AND P1, PT, R210, R6.reuse, PT ;  /* 0x00000006d200a20c */ /* 0x080fe80003f26270 */
[----:B------:R-:W2:Y:S01]  /*46b0*/  MUFU.TANH R150, R7 ;  /* 0x0000000700967308 */ /* 0x000ea20000002400 */
[----:B------:R-:W-:Y:S01]  /*46c0*/  @!P2 ISETP.GE.AND P0, PT, R211, R6, PT ;  /* 0x00000006d300a20c */ /* 0x000fe20003f06270 */
[----:B------:R-:W-:Y:S01]  /*46d0*/  FMUL.FTZ R12, R12, c[0x0][0x2ec] ;  /* 0x0000bb000c0c7a20 */ /* 0x000fe20000410000 */
[----:B------:R-:W-:Y:S01]  /*46e0*/  @!P2 IMNMX R3, R3, R195, PT ;  /* 0x000000c30303a217 */ /* 0x000fe20003800200 */
[-C--:B-1----:R-:W-:Y:S02]  /*46f0*/  FFMA.FTZ R0, R233, R186.reuse, R93 ;  /* 0x000000bae9007223 */ /* 0x082fe4000001005d */
[----:B------:R-:W-:Y:S02]  /*4700*/  FMUL.FTZ R13, R13, c[0x0][0x2ec] ;  /* 0x0000bb000d0d7a20 */ /* 0x000fe40000410000 */
[----:B------:R-:W-:Y:S01]  /*4710*/  FMUL.FTZ R14, R14, c[0x0][0x2ec] ;  /* 0x0000bb000e0e7a20 */ /* 0x000fe20000410000 */
[----:B------:R-:W-:Y:S01]  /*4720*/  @!P2 FSEL R0, R0, -INF , !P1 ;  /* 0xff8000000000a808 */ /* 0x000fe20004800000 */
[----:B------:R-:W1:Y:S01]  /*4730*/  MUFU.TANH R82, R8 ;  /* 0x0000000800527308 */ /* 0x000e620000002400 */
[-C--:B------:R-:W-:Y:S01]  /*4740*/  @!P2 ISETP.GE.AND P1, PT, R210, R3.reuse, PT ;  /* 0x00000003d200a20c */ /* 0x080fe20003f26270 */
[----:B------:R-:W-:Y:S02]  /*4750*/  FMUL.FTZ R15, R15, c[0x0][0x2ec] ;  /* 0x0000bb000f0f7a20 */ /* 0x000fe40000410000 */
[----:B------:R-:W-:Y:S02]  /*4760*/  FFMA.FTZ R0, R0, c[0x0][0x23c], -R2 ;  /* 0x00008f0000007a23 */ /* 0x000fe40000010802 */
[-C--:B---3--:R-:W-:Y:S02]  /*4770*/  FFMA.FTZ R4, R234, R186.reuse, R88 ;  /* 0x000000baea047223 */ /* 0x088fe40000010058 */
[----:B------:R-:W-:Y:S02]  /*4780*/  FFMA.FTZ R5, R233, R186, R151 ;  /* 0x000000bae9057223 */ /* 0x000fe40000010097 */
[----:B------:R3:W-:Y:S01]  /*4790*/  MUFU.EX2 R90, R0 ;  /* 0x00000000005a7308 */ /* 0x0007e20000000800 */
[----:B------:R-:W-:Y:S01]  /*47a0*/  @!P2 FSEL R4, R4, -INF , !P0 ;  /* 0xff8000000404a808 */ /* 0x000fe20004000000 */
[----:B------:R-:W-:Y:S01]  /*47b0*/  FMUL.FTZ R16, R16, c[0x0][0x2ec] ;  /* 0x0000bb0010107a20 */ /* 0x000fe20000410000 */
[----:B------:R-:W-:Y:S01]  /*47c0*/  FSETP.NEU.FTZ.AND P0, PT, R199, -INF , PT ;  /* 0xff800000c700780b */ /* 0x000fe20003f1d000 */
[----:B------:R-:W-:Y:S01]  /*47d0*/  FMUL.FTZ R17, R17, c[0x0][0x2ec] ;  /* 0x0000bb0011117a20 */ /* 0x000fe20000410000 */
[----:B------:R-:W-:Y:S01]  /*47e0*/  @!P2 FSEL R5, R5, -INF , !P1 ;  /* 0xff8000000505a808 */ /* 0x000fe20004800000 */
[----:B------:R-:W-:Y:S01]  /*47f0*/  FFMA.FTZ R4, R4, c[0x0][0x23c], -R2 ;  /* 0x00008f0004047a23 */ /* 0x000fe20000010802 */
[----:B------:R-:W-:Y:S01]  /*4800*/  @!P2 ISETP.GE.AND P1, PT, R216, R6, PT ;  /* 0x00000006d800a20c */ /* 0x000fe20003f26270 */
[----:B------:R-:W-:Y:S02]  /*4810*/  FMUL.FTZ R18, R18, c[0x0][0x2ec] ;  /* 0x0000bb0012127a20 */ /* 0x000fe40000410000 */
[----:B------:R2:W-:Y:S01]  /*4820*/  MUFU.EX2 R85, R4 ;  /* 0x0000000400557308 */ /* 0x0005e20000000800 */
[----:B------:R-:W-:Y:S09]  /*4830*/  FMUL.FTZ R19, R19, c[0x0][0x2ec] ;  /* 0x0000bb0013137a20 */ /* 0x000ff20000410000 */
[----:B------:R-:W4:Y:S01]  /*4840*/  MUFU.TANH R81, R9 ;  /* 0x0000000900517308 */ /* 0x000f220000002400 */
[----:B---3--:R-:W-:Y:S05]  /*4850*/  FMUL.FTZ R0, R199, 1.4426950216293334961 ;  /* 0x3fb8aa3bc7007820 */ /* 0x008fea0000410000 */
[----:B------:R-:W-:Y:S04]  /*4860*/  FSEL R0, R0, RZ, P0 ;  /* 0x000000ff00007208 */ /* 0x000fe80000000000 */
[----:B------:R-:W3:Y:S01]  /*4870*/  MUFU.TANH R149, R10 ;  /* 0x0000000a00957308 */ /* 0x000ee20000002400 */
[-C--:B------:R-:W-:Y:S01]  /*4880*/  @!P2 ISETP.GE.AND P0, PT, R211, R3.reuse, PT ;  /* 0x00000003d300a20c */ /* 0x080fe20003f06270 */
[----:B------:R-:W-:Y:S02]  /*4890*/  FFMA.FTZ R5, R5, c[0x0][0x23c], -R0 ;  /* 0x00008f0005057a23 */ /* 0x000fe40000010800 */
[----:B--2---:R-:W-:Y:S06]  /*48a0*/  FFMA.FTZ R4, R234, R186, R150 ;  /* 0x000000baea047223 */ /* 0x004fec0000010096 */
[----:B------:R1:W-:Y:S01]  /*48b0*/  MUFU.EX2 R156, R5 ;  /* 0x00000005009c7308 */ /* 0x0003e20000000800 */
[----:B------:R-:W-:Y:S02]  /*48c0*/  @!P2 FSEL R4, R4, -INF , !P0 ;  /* 0xff8000000404a808 */ /* 0x000fe40004000000 */
[----:B------:R-:W-:Y:S03]  /*48d0*/  @!P2 ISETP.GE.AND P0, PT, R212, R6, PT ;  /* 0x00000006d400a20c */ /* 0x000fe60003f06270 */
[----:B------:R-:W-:Y:S04]  /*48e0*/  FFMA.FTZ R4, R4, c[0x0][0x23c], -R0 ;  /* 0x00008f0004047a23 */ /* 0x000fe80000010800 */
[----:B------:R4:W-:Y:S10]  /*48f0*/  MUFU.EX2 R154, R4 ;  /* 0x00000004009a7308 */ /* 0x0009f40000000800 */
[----:B------:R-:W2:Y:S01]  /*4900*/  MUFU.TANH R98, R11 ;  /* 0x0000000b00627308 */ /* 0x000ea20000002400 */
[----:B-1----:R-:W-:Y:S05]  /*4910*/  FFMA.FTZ R5, R235, R186, R82 ;  /* 0x000000baeb057223 */ /* 0x002fea0000010052 */
[----:B------:R-:W-:Y:S04]  /*4920*/  @!P2 FSEL R5, R5, -INF , !P0 ;  /* 0xff8000000505a808 */ /* 0x000fe80004000000 */
[----:B------:R-:W1:Y:S01]  /*4930*/  MUFU.TANH R89, R12 ;  /* 0x0000000c00597308 */ /* 0x000e620000002400 */
[----:B------:R-:W-:Y:S01]  /*4940*/  @!P2 ISETP.GE.AND P0, PT, R213, R6, PT ;  /* 0x00000006d500a20c */ /* 0x000fe20003f06270 */
[--C-:B------:R-:W-:Y:S02]  /*4950*/  FFMA.FTZ R5, R5, c[0x0][0x23c], -R2.reuse ;  /* 0x00008f0005057a23 */ /* 0x100fe40000010802 */
[-C--:B----4-:R-:W-:Y:S06]  /*4960*/  FFMA.FTZ R4, R236, R186.reuse, R81 ;  /* 0x000000baec047223 */ /* 0x090fec0000010051 */
[----:B------:R3:W-:Y:S01]  /*4970*/  MUFU.EX2 R86, R5 ;  /* 0x0000000500567308 */ /* 0x0007e20000000800 */
[----:B------:R-:W-:Y:S02]  /*4980*/  @!P2 FSEL R4, R4, -INF , !P0 ;  /* 0xff8000000404a808 */ /* 0x000fe40004000000 */
[-C--:B------:R-:W-:Y:S03]  /*4990*/  @!P2 ISETP.GE.AND P0, PT, R212, R3.reuse, PT ;  /* 0x00000003d400a20c */ /* 0x080fe60003f06270 */
[----:B------:R-:W-:Y:S04]  /*49a0*/  FFMA.FTZ R4, R4, c[0x0][0x23c], -R2 ;  /* 0x00008f0004047a23 */ /* 0x000fe80000010802 */
[----:B------:R2:W-:Y:S10]  /*49b0*/  MUFU.EX2 R84, R4 ;  /* 0x0000000400547308 */ /* 0x0005f40000000800 */
[----:B------:R-:W4:Y:S01]  /*49c0*/  MUFU.TANH R80, R13 ;  /* 0x0000000d00507308 */ /* 0x000f220000002400 */
[-C--:B---3--:R-:W-:Y:S05]  /*49d0*/  FFMA.FTZ R5, R235, R186.reuse, R149 ;  /* 0x000000baeb057223 */ /* 0x088fea0000010095 */
[----:B------:R-:W-:Y:S04]  /*49e0*/  @!P2 FSEL R5, R5, -INF , !P0 ;  /* 0xff8000000505a808 */ /* 0x000fe80004000000 */
        /* <DEDUP_REMOVED lines=12> */
[----:B------:R-:W-:Y:S01]  /*4ab0*/  MUFU.TANH R79, R16 ;  /* 0x00000010004f7308 */ /* 0x000fe20000002400 */
[----:B------:R-:W-:Y:S01]  /*4ac0*/  @!P2 ISETP.GE.AND P0, PT, R215, R6, PT ;  /* 0x00000006d700a20c */ /* 0x000fe20003f06270 */
[----:B------:R-:W-:Y:S02]  /*4ad0*/  FFMA.FTZ R5, R5, c[0x0][0x23c], -R2 ;  /* 0x00008f0005057a23 */ /* 0x000fe40000010802 */
[-C--:B----4-:R-:W-:Y:S06]  /*4ae0*/  FFMA.FTZ R4, R238, R186.reuse, R80 ;  /* 0x000000baee047223 */ /* 0x090fec0000010050 */
[----:B------:R3:W-:Y:S01]  /*4af0*/  MUFU.EX2 R92, R5 ;  /* 0x00000005005c7308 */ /* 0x0007e20000000800 */
[----:B------:R-:W-:Y:S02]  /*4b00*/  @!P2 FSEL R4, R4, -INF , !P0 ;  /* 0xff8000000404a808 */ /* 0x000fe40004000000 */
[-C--:B------:R-:W-:Y:S03]  /*4b10*/  @!P2 ISETP.GE.AND P0, PT, R214, R3.reuse, PT ;  /* 0x00000003d600a20c */ /* 0x080fe60003f06270 */
[----:B------:R-:W-:Y:S04]  /*4b20*/  FFMA.FTZ R4, R4, c[0x0][0x23c], -R2 ;  /* 0x00008f0004047a23 */ /* 0x000fe80000010802 */
[----:B------:R2:W-:Y:S10]  /*4b30*/  MUFU.EX2 R91, R4 ;  /* 0x00000004005b7308 */ /* 0x0005f40000000800 */
[----:B------:R-:W1:Y:S01]  /*4b40*/  MUFU.TANH R78, R17 ;  /* 0x00000011004e7308 */ /* 0x000e620000002400 */
        /* <DEDUP_REMOVED lines=9> */
[----:B------:R-:W-:Y:S02]  /*4be0*/  FFMA.FTZ R7, R4, c[0x0][0x23c], -R0 ;  /* 0x00008f0004077a23 */ /* 0x000fe40000010800 */
[-C--:B-1----:R-:W-:Y:S02]  /*4bf0*/  FFMA.FTZ R4, R240, R186.reuse, R78 ;  /* 0x000000baf0047223 */ /* 0x082fe4000001004e */
[----:B------:R-:W1:Y:S03]  /*4c00*/  MUFU.TANH R94, R19 ;  /* 0x00000013005e7308 */ /* 0x000e660000002400 */
[----:B------:R-:W-:Y:S02]  /*4c10*/  @!P2 FSEL R4, R4, -INF , !P0 ;  /* 0xff8000000404a808 */ /* 0x000fe40004000000 */
[-C--:B------:R-:W-:Y:S05]  /*4c20*/  @!P2 ISETP.GE.AND P0, PT, R216, R3.reuse, PT ;  /* 0x00000003d800a20c */ /* 0x080fea0003f06270 */
[----:B------:R-:W4:Y:S01]  /*4c30*/  MUFU.EX2 R157, R7 ;  /* 0x00000007009d7308 */ /* 0x000f220000000800 */
[-C--:B--2---:R-:W-:Y:S05]  /*4c40*/  FFMA.FTZ R5, R239, R186.reuse, R79 ;  /* 0x000000baef057223 */ /* 0x084fea000001004f */
[----:B------:R-:W-:Y:S05]  /*4c50*/  @!P2 FSEL R5, R5, -INF , !P1 ;  /* 0xff8000000505a808 */ /* 0x000fea0004800000 */
[--C-:B------:R-:W-:Y:S02]  /*4c60*/  FFMA.FTZ R5, R5, c[0x0][0x23c], -R2.reuse ;  /* 0x00008f0005057a23 */ /* 0x100fe40000010802 */
[----:B------:R-:W-:Y:S02]  /*4c70*/  FFMA.FTZ R2, R4, c[0x0][0x23c], -R2 ;  /* 0x00008f0004027a23 */ /* 0x000fe40000010802 */
[----:B---3--:R-:W-:Y:S01]  /*4c80*/  FFMA.FTZ R4, R239, R186, R95 ;  /* 0x000000baef047223 */ /* 0x008fe2000001005f */
[----:B------:R2:W-:Y:S04]  /*4c90*/  MUFU.EX2 R87, R5 ;  /* 0x0000000500577308 */ /* 0x0005e80000000800 */
[----:B------:R-:W-:Y:S02]  /*4ca0*/  @!P2 FSEL R4, R4, -INF , !P0 ;  /* 0xff8000000404a808 */ /* 0x000fe40004000000 */
[----:B------:R-:W-:Y:S02]  /*4cb0*/  @!P2 ISETP.GE.AND P0, PT, R227, R3, PT ;  /* 0x00000003e300a20c */ /* 0x000fe40003f06270 */
[----:B------:R-:W-:Y:S01]  /*4cc0*/  F2FP.BF16.PACK_AB R3, R85, R90 ;  /* 0x0000005a5503723e */ /* 0x000fe200000010ff */
[----:B------:R-:W-:Y:S01]  /*4cd0*/  FFMA.FTZ R4, R4, c[0x0][0x23c], -R0 ;  /* 0x00008f0004047a23 */ /* 0x000fe20000010800 */
[----:B------:R1:W3:Y:S03]  /*4ce0*/  MUFU.EX2 R83, R2 ;  /* 0x0000000200537308 */ /* 0x0002e60000000800 */
[----:B------:R4:W-:Y:S07]  /*4cf0*/  STS [R200+0x20000], R3 ;  /* 0x02000003c8007388 */ /* 0x0009ee0000000800 */
[----:B------:R3:W-:Y:S01]  /*4d00*/  MUFU.EX2 R152, R4 ;  /* 0x0000000400987308 */ /* 0x0007e20000000800 */
[----:B--2---:R-:W-:Y:S01]  /*4d10*/  F2FP.BF16.PACK_AB R5, R153, R155 ;  /* 0x0000009b9905723e */ /* 0x004fe200000010ff */
[----:B-1----:R-:W-:Y:S01]  /*4d20*/  FFMA.FTZ R2, R240, R186, R94 ;  /* 0x000000baf0027223 */ /* 0x002fe2000001005e */
[----:B----4-:R-:W-:Y:S04]  /*4d30*/  F2FP.BF16.PACK_AB R3, R157, R158 ;  /* 0x0000009e9d03723e */ /* 0x010fe800000010ff */
[----:B------:R-:W-:Y:S02]  /*4d40*/  @!P2 FSEL R2, R2, -INF , !P0 ;  /* 0xff8000000202a808 */ /* 0x000fe40004000000 */
[----:B------:R-:W-:Y:S02]  /*4d50*/  IADD3 R76, P0, R242, R209, RZ ;  /* 0x000000d1f24c7210 */ /* 0x000fe40007f1e0ff */
[----:B---3--:R-:W-:Y:S01]  /*4d60*/  F2FP.BF16.PACK_AB R4, R91, R92 ;  /* 0x0000005c5b04723e */ /* 0x008fe200000010ff */
[----:B------:R-:W-:Y:S01]  /*4d70*/  FFMA.FTZ R0, R2, c[0x0][0x23c], -R0 ;  /* 0x00008f0002007a23 */ /* 0x000fe20000010800 */
[----:B------:R-:W-:Y:S02]  /*4d80*/  F2FP.BF16.PACK_AB R2, R154, R156 ;  /* 0x0000009c9a02723e */ /* 0x000fe400000010ff */
[----:B------:R-:W-:Y:S01]  /*4d90*/  IADD3.X R77, R241, R208, RZ, P0, !PT ;  /* 0x000000d0f14d7210 */ /* 0x000fe200007fe4ff */
[----:B------:R1:W2:Y:S01]  /*4da0*/  MUFU.EX2 R99, R0 ;  /* 0x0000000000637308 */ /* 0x0002a20000000800 */
[C---:B------:R-:W-:Y:S01]  /*4db0*/  LEA R184, P0, R159.reuse, R184, 0x2 ;  /* 0x000000b89fb87211 */ /* 0x040fe200078010ff */
[----:B------:R3:W-:Y:S03]  /*4dc0*/  STS [R200+0x20400], R2 ;  /* 0x02040002c8007388 */ /* 0x0007e60000000800 */
[----:B------:R-:W-:Y:S03]  /*4dd0*/  LEA.HI.X.SX32 R185, R159, R185, 0x2, P0 ;  /* 0x000000b99fb97211 */ /* 0x000fe600000f16ff */
[----:B------:R-:W-:Y:S01]  /*4de0*/  STS [R203+0x20400], R5 ;  /* 0x02040005cb007388 */ /* 0x000fe20000000800 */
[----:B-1----:R-:W-:Y:S02]  /*4df0*/  F2FP.BF16.PACK_AB R0, R84, R86 ;  /* 0x000000565400723e */ /* 0x002fe400000010ff */
[----:B---3--:R-:W-:Y:S03]  /*4e00*/  F2FP.BF16.PACK_AB R2, R83, R87 ;  /* 0x000000575302723e */ /* 0x008fe600000010ff */
[----:B------:R2:W-:Y:S06]  /*4e10*/  STS [R203+0x20000], R0 ;  /* 0x02000000cb007388 */ /* 0x0005ec0000000800 */
[----:B------:R-:W-:Y:S06]  /*4e20*/  STS [R201+0x20000], R4 ;  /* 0x02000004c9007388 */ /* 0x000fec0000000800 */
[----:B------:R1:W-:Y:S06]  /*4e30*/  STS [R201+0x20400], R3 ;  /* 0x02040003c9007388 */ /* 0x0003ec0000000800 */
[----:B------:R-:W-:Y:S01]  /*4e40*/  STS [R202+0x20000], R2 ;  /* 0x02000002ca007388 */ /* 0x000fe20000000800 */
[----:B--2---:R-:W-:Y:S05]  /*4e50*/  F2FP.BF16.PACK_AB R0, R99, R152 ;  /* 0x000000986300723e */ /* 0x004fea00000010ff */
[----:B------:R2:W-:Y:S06]  /*4e60*/  STS [R202+0x20400], R0 ;  /* 0x02040000ca007388 */ /* 0x0005ec0000000800 */
[----:B------:R-:W-:Y:S01]  /*4e70*/  LDSM.16.M88.4 R16, [R177+0xc000] ;  /* 0x00c00000b110783b */ /* 0x000fe20000000200 */
[CC--:B-1----:R-:W-:Y:S05]  /*4e80*/  IADD3 R3, R173.reuse, R177.reuse, RZ ;  /* 0x000000b1ad037210 */ /* 0x0c2fea0007ffe0ff */
[----:B------:R-:W1:Y:S06]  /*4e90*/  LDSM.16.M88.4 R8, [R169+0x18000] ;  /* 0x01800000a908783b */ /* 0x000e6c0000000200 */
[----:B------:R-:W3:Y:S01]  /*4ea0*/  LDSM.16.M88.4 R68, [R169+0x18800] ;  /* 0x01880000a944783b */ /* 0x000ee20000000200 */
[----:B--2---:R-:W-:Y:S04]  /*4eb0*/  IADD3 R0, R148, R177, RZ ;  /* 0x000000b194007210 */ /* 0x004fe80007ffe0ff */
[----:B------:R-:W-:Y:S01]  /*4ec0*/  IADD3 R2, R173, R0, RZ ;  /* 0x00000000ad027210 */ /* 0x000fe20007ffe0ff */
[----:B------:R-:W-:Y:S01]  /*4ed0*/  LDSM.16.M88.4 R72, [R0+0xc000] ;  /* 0x00c000000048783b */ /* 0x000fe20000000200 */
[C---:B-1----:R-:W-:Y:S08]  /*4ee0*/  HMMA.16816.F32.BF16 R4, R16.reuse, R8, RZ ;  /* 0x000000081004723c */ /* 0x042ff000000418ff */
[C---:B------:R-:W-:Y:S08]  /*4ef0*/  HMMA.16816.F32.BF16 R8, R16.reuse, R10, RZ ;  /* 0x0000000a1008723c */ /* 0x040ff000000418ff */
[C---:B---3--:R-:W-:Y:S08]  /*4f00*/  HMMA.16816.F32.BF16 R12, R16.reuse, R68, RZ ;  /* 0x00000044100c723c */ /* 0x048ff000000418ff */
        /* <DEDUP_REMOVED lines=56> */
[----:B------:R1:W-:Y:S06]  /*5290*/  LDSM.16.M88.4 R68, [R0+0x10000] ;  /* 0x010000000044783b */ /* 0x0003ec0000000200 */
[----:B------:R-:W2:Y:S06]  /*52a0*/  LDSM.16.M88.4 R72, [R170+0x1c000] ;  /* 0x01c00000aa48783b */ /* 0x000eac0000000200 */
[----:B-1----:R-:W3:Y:S01]  /*52b0*/  LDG.E R0, [R76.64+0x20] ;  /* 0x000020064c007981 */ /* 0x002ee2000c1e1900 */
[C---:B--2---:R-:W-:Y:S08]  /*52c0*/  HMMA.16816.F32.BF16 R4, R68.reuse, R72, R4 ;  /* 0x000000484404723c */ /* 0x044ff00000041804 */
[C---:B------:R-:W-:Y:S01]  /*52d0*/  HMMA.16816.F32.BF16 R8, R68.reuse, R74, R8 ;  /* 0x0000004a4408723c */ /* 0x040fe20000041808 */
[----:B------:R-:W1:Y:S07]  /*52e0*/  LDSM.16.M88.4 R72, [R170+0x1c800] ;  /* 0x01c80000aa48783b */ /* 0x000e6e0000000200 */
[C---:B-1----:R-:W-:Y:S08]  /*52f0*/  HMMA.16816.F32.BF16 R12, R68.reuse, R72, R12 ;  /* 0x00000048440c723c */ /* 0x042ff0000004180c */
[----:B------:R-:W-:Y:S01]  /*5300*/  HMMA.16816.F32.BF16 R16, R68, R74, R16 ;  /* 0x0000004a4410723c */ /* 0x000fe20000041810 */
[----:B------:R1:W-:Y:S06]  /*5310*/  LDSM.16.M88.4 R68, [R3+0x10000] ;  /* 0x010000000344783b */ /* 0x0003ec0000000200 */
[----:B------:R-:W2:Y:S06]  /*5320*/  LDSM.16.M88.4 R72, [R172+0x1c000] ;  /* 0x01c00000ac48783b */ /* 0x000eac0000000200 */
[----:B-1----:R-:W4:Y:S01]  /*5330*/  LDG.E R3, [R76.64] ;  /* 0x000000064c037981 */ /* 0x002f22000c1e1900 */
[C---:B--2---:R-:W-:Y:S08]  /*5340*/  HMMA.16816.F32.BF16 R4, R68.reuse, R72, R4 ;  /* 0x000000484404723c */ /* 0x044ff00000041804 */
[C---:B------:R-:W-:Y:S01]  /*5350*/  HMMA.16816.F32.BF16 R8, R68.reuse, R74, R8 ;  /* 0x0000004a4408723c */ /* 0x040fe20000041808 */
[----:B------:R-:W1:Y:S07]  /*5360*/  LDSM.16.M88.4 R72, [R172+0x1c800] ;  /* 0x01c80000ac48783b */ /* 0x000e6e0000000200 */
[C---:B-1----:R-:W-:Y:S08]  /*5370*/  HMMA.16816.F32.BF16 R12, R68.reuse, R72, R12 ;  /* 0x00000048440c723c */ /* 0x042ff0000004180c */
[----:B------:R-:W-:Y:S01]  /*5380*/  HMMA.16816.F32.BF16 R16, R68, R74, R16 ;  /* 0x0000004a4410723c */ /* 0x000fe20000041810 */
[----:B------:R1:W-:Y:S06]  /*5390*/  LDSM.16.M88.4 R68, [R2+0x10000] ;  /* 0x010000000244783b */ /* 0x0003ec0000000200 */
[----:B------:R-:W2:Y:S01]  /*53a0*/  LDSM.16.M88.4 R72, [R171+0x1c000] ;  /* 0x01c00000ab48783b */ /* 0x000ea20000000200 */
[----:B-1----:R-:W-:Y:S04]  /*53b0*/  FFMA.FTZ R2, -R88, R88, 1 ;  /* 0x3f80000058027423 */ /* 0x002fe80000010158 */
[----:B------:R-:W-:Y:S01]  /*53c0*/  FMUL.FTZ R2, R2, c[0x0][0x2ec] ;  /* 0x0000bb0002027a20 */ /* 0x000fe20000410000 */
[C---:B--2---:R-:W-:Y:S08]  /*53d0*/  HMMA.16816.F32.BF16 R4, R68.reuse, R72, R4 ;  /* 0x000000484404723c */ /* 0x044ff00000041804 */
[C---:B------:R-:W-:Y:S01]  /*53e0*/  HMMA.16816.F32.BF16 R8, R68.reuse, R74, R8 ;  /* 0x0000004a4408723c */ /* 0x040fe20000041808 */
[----:B------:R-:W1:Y:S07]  /*53f0*/  LDSM.16.M88.4 R72, [R171+0x1c800] ;  /* 0x01c80000ab48783b */ /* 0x000e6e0000000200 */
[C---:B-1----:R-:W-:Y:S07]  /*5400*/  HMMA.16816.F32.BF16 R12, R68.reuse, R72, R12 ;  /* 0x00000048440c723c */ /* 0x042fee000004180c */
[----:B------:R-:W-:Y:S01]  /*5410*/  FFMA.FTZ R73, -R89, R89, 1 ;  /* 0x3f80000059497423 */ /* 0x000fe20000010159 */
[----:B------:R-:W-:Y:S04]  /*5420*/  HMMA.16816.F32.BF16 R16, R68, R74, R16 ;  /* 0x0000004a4410723c */ /* 0x000fe80000041810 */
[----:B------:R-:W-:Y:S02]  /*5430*/  FFMA.FTZ R72, -R80, R80, 1 ;  /* 0x3f80000050487423 */ /* 0x000fe40000010150 */
[----:B------:R-:W-:Y:S02]  /*5440*/  FMUL.FTZ R73, R73, c[0x0][0x2ec] ;  /* 0x0000bb0049497a20 */ /* 0x000fe40000410000 */
[----:B------:R-:W-:Y:S04]  /*5450*/  FFMA.FTZ R69, -R82, R82, 1 ;  /* 0x3f80000052457423 */ /* 0x000fe80000010152 */
[----:B------:R-:W-:Y:S02]  /*5460*/  FMUL.FTZ R69, R69, c[0x0][0x2ec] ;  /* 0x0000bb0045457a20 */ /* 0x000fe40000410000 */
[----:B------:R-:W-:Y:S02]  /*5470*/  FMUL.FTZ R72, R72, c[0x0][0x2ec] ;  /* 0x0000bb0048487a20 */ /* 0x000fe40000410000 */
[----:B------:R-:W-:Y:S02]  /*5480*/  FFMA.FTZ R71, -R79, R79, 1 ;  /* 0x3f8000004f477423 */ /* 0x000fe4000001014f */
[----:B------:R-:W-:Y:S02]  /*5490*/  FFMA.FTZ R70, -R78, R78, 1 ;  /* 0x3f8000004e467423 */ /* 0x000fe4000001014e */
[----:B------:R-:W-:Y:S02]  /*54a0*/  FMUL.FTZ R71, R71, c[0x0][0x2ec] ;  /* 0x0000bb0047477a20 */ /* 0x000fe40000410000 */
[----:B------:R-:W-:Y:S02]  /*54b0*/  FMUL.FTZ R70, R70, c[0x0][0x2ec] ;  /* 0x0000bb0046467a20 */ /* 0x000fe40000410000 */
[----:B---3--:R-:W-:Y:S02]  /*54c0*/  FADD.FTZ R18, -R0, R18 ;  /* 0x0000001200127221 */ /* 0x008fe40000010100 */
[----:B------:R-:W-:Y:S04]  /*54d0*/  FFMA.FTZ R68, -R81, R81, 1 ;  /* 0x3f80000051447423 */ /* 0x000fe80000010151 */
[----:B------:R-:W-:Y:S02]  /*54e0*/  FMUL.FTZ R68, R68, c[0x0][0x2ec] ;  /* 0x0000bb0044447a20 */ /* 0x000fe40000410000 */
[C---:B----4-:R-:W-:Y:S02]  /*54f0*/  FADD.FTZ R4, -R3.reuse, R4 ;  /* 0x0000000403047221 */ /* 0x050fe40000010100 */
[----:B------:R-:W-:Y:S02]  /*5500*/  FADD.FTZ R5, -R3, R5 ;  /* 0x0000000503057221 */ /* 0x000fe40000010100 */
[----:B------:R-:W-:Y:S02]  /*5510*/  FMUL.FTZ R75, R90, R4 ;  /* 0x000000045a4b7220 */ /* 0x000fe40000410000 */
[----:B------:R-:W-:Y:S02]  /*5520*/  FMUL.FTZ R74, R85, R5 ;  /* 0x00000005554a7220 */ /* 0x000fe40000410000 */
[----:B------:R-:W-:Y:S02]  /*5530*/  FFMA.FTZ R4, -R93, R93, 1 ;  /* 0x3f8000005d047423 */ /* 0x000fe4000001015d */
[C---:B------:R-:W-:Y:S02]  /*5540*/  FADD.FTZ R5, -R3.reuse, R8 ;  /* 0x0000000803057221 */ /* 0x040fe40000010100 */
[----:B------:R-:W-:Y:S02]  /*5550*/  FMUL.FTZ R4, R4, c[0x0][0x2ec] ;  /* 0x0000bb0004047a20 */ /* 0x000fe40000410000 */
[----:B------:R-:W-:Y:S02]  /*5560*/  FMUL.FTZ R74, R2, R74 ;  /* 0x0000004a024a7220 */ /* 0x000fe40000410000 */
[C---:B------:R-:W-:Y:S02]  /*5570*/  FADD.FTZ R2, -R3.reuse, R12 ;  /* 0x0000000c03027221 */ /* 0x040fe40000010100 */
[C---:B------:R-:W-:Y:S02]  /*5580*/  FADD.FTZ R13, -R3.reuse, R13 ;  /* 0x0000000d030d7221 */ /* 0x040fe40000010100 */
[C---:B------:R-:W-:Y:S02]  /*5590*/  FADD.FTZ R8, -R3.reuse, R9 ;  /* 0x0000000903087221 */ /* 0x040fe40000010100 */
[----:B------:R-:W-:Y:S02]  /*55a0*/  FMUL.FTZ R5, R86, R5 ;  /* 0x0000000556057220 */ /* 0x000fe40000410000 */
[----:B------:R-:W-:Y:S02]  /*55b0*/  FMUL.FTZ R75, R4, R75 ;  /* 0x0000004b044b7220 */ /* 0x000fe40000410000 */
        /* <DEDUP_REMOVED lines=8> */
[C---:B------:R-:W-:Y:S02]  /*5640*/  FADD.FTZ R2, -R0.reuse, R6 ;  /* 0x0000000600027221 */ /* 0x040fe40000010100 */
[----:B------:R-:W-:Y:S02]  /*5650*/  FADD.FTZ R3, -R0, R7 ;  /* 0x0000000700037221 */ /* 0x000fe40000010100 */
[----:B------:R-:W-:Y:S02]  /*5660*/  FFMA.FTZ R17, -R151, R151, 1 ;  /* 0x3f80000097117423 */ /* 0x000fe40000010197 */
[----:B------:R-:W-:Y:S02]  /*5670*/  FFMA.FTZ R16, -R150, R150, 1 ;  /* 0x3f80000096107423 */ /* 0x000fe40000010196 */
[----:B------:R-:W-:Y:S02]  /*5680*/  FMUL.FTZ R4, R87, R4 ;  /* 0x0000000457047220 */ /* 0x000fe40000410000 */
[----:B------:R-:W-:Y:S02]  /*5690*/  FMUL.FTZ R2, R156, R2 ;  /* 0x000000029c027220 */ /* 0x000fe40000410000 */
[----:B------:R-:W-:Y:S02]  /*56a0*/  FMUL.FTZ R3, R154, R3 ;  /* 0x000000039a037220 */ /* 0x000fe40000410000 */
[----:B------:R-:W-:Y:S02]  /*56b0*/  FMUL.FTZ R17, R17, c[0x0][0x2ec] ;  /* 0x0000bb0011117a20 */ /* 0x000fe40000410000 */
[----:B------:R-:W-:Y:S02]  /*56c0*/  FMUL.FTZ R16, R16, c[0x0][0x2ec] ;  /* 0x0000bb0010107a20 */ /* 0x000fe40000410000 */
        /* <DEDUP_REMOVED lines=53> */
[-C--:B------:R-:W-:Y:S01]  /*5a20*/  @!P1 LEA R6, P0, R0, R192.reuse, 0x1 ;  /* 0x000000c000069211 */ /* 0x080fe200078008ff */
        /* <DEDUP_REMOVED lines=57> */
.L_x_762:
        /* <DEDUP_REMOVED lines=138> */
.L_x_763:
[----:B------:R-:W-:Y:S01]  /*6660*/  LDSM.16.M88.4 R96, [R178] ;  /* 0x00000000b260783b */ /* 0x000fe20000000200 */
[C---:B-1----:R-:W-:Y:S02]  /*6670*/  IMAD.IADD R3, R178.reuse, 0x1, R148 ;  /* 0x00000001b2037824 */ /* 0x042fe400078e0294 */
[----:B------:R-:W-:Y:S01]  /*6680*/  IMAD.IADD R2, R178, 0x1, R173 ;  /* 0x00000001b2027824 */ /* 0x000fe200078e02ad */
[----:B------:R-:W1:Y:S04]  /*6690*/  LDSM.16.MT88.4 R16, [R0+0x12000] ;  /* 0x012000000010783b */ /* 0x000e680000004200 */
[----:B------:R-:W2:Y:S04]  /*66a0*/  LDSM.16.M88.4 R92, [R178+0x1000] ;  /* 0x00100000b25c783b */ /* 0x000ea80000000200 */
[----:B------:R-:W3:Y:S04]  /*66b0*/  LDSM.16.MT88.4 R80, [R0+0x14000] ;  /* 0x014000000050783b */ /* 0x000ee80000004200 */
[----:B------:R-:W4:Y:S04]  /*66c0*/  LDSM.16.MT88.4 R148, [R0+0x16000] ;  /* 0x016000000094783b */ /* 0x000f280000004200 */
[----:B------:R-:W-:Y:S04]  /*66d0*/  LDSM.16.MT88.4 R156, [R0+0x12800] ;  /* 0x01280000009c783b */ /* 0x000fe80000004200 */
[----:B------:R-:W3:Y:S04]  /*66e0*/  LDSM.16.M88.4 R152, [R3] ;  /* 0x000000000398783b */ /* 0x000ee80000000200 */
        /* <DEDUP_REMOVED lines=28> */
[----:B------:R2:W3:Y:S07]  /*68b0*/  LDSM.16.M88.4 R160, [R2+0x1000] ;  /* 0x0010000002a0783b */ /* 0x0004ee0000000200 */
[----:B------:R-:W-:Y:S01]  /*68c0*/  HMMA.16816.F32.BF16 R96, R152, R166, R96 ;  /* 0x000000a69860723c */ /* 0x000fe20000041860 */
[----:B------:R-:W4:Y:S04]  /*68d0*/  LDSM.16.MT88.4 R152, [R0+0x15000] ;  /* 0x015000000098783b */ /* 0x000f280000004200 */
[----:B------:R-:W4:Y:S03]  /*68e0*/  LDSM.16.MT88.4 R164, [R0+0x17000] ;  /* 0x0170000000a4783b */ /* 0x000f260000004200 */
[-C--:B-1----:R-:W-:Y:S05]  /*68f0*/  HMMA.16816.F32.BF16 R4, R148, R156.reuse, R4 ;  /* 0x0000009c9404723c */ /* 0x082fea0000041804 */
[----:B--2---:R-:W-:Y:S02]  /*6900*/  IMAD.IADD R2, R173, 0x1, R3 ;  /* 0x00000001ad027824 */ /* 0x004fe400078e0203 */
[----:B------:R-:W-:Y:S05]  /*6910*/  IMAD.MOV.U32 R173, RZ, RZ, c[0x0][0x22c] ;  /* 0x00008b00ffad7624 */ /* 0x000fea00078e00ff */
[----:B------:R-:W-:Y:S04]  /*6920*/  IMAD R173, R173, c[0x0][0x1c0], RZ ;  /* 0x00007000adad7a24 */ /* 0x000fe800078e02ff */
[----:B------:R-:W-:Y:S01]  /*6930*/  IMAD R173, R173, 0x18, RZ ;  /* 0x00000018adad7824 */ /* 0x000fe200078e02ff */
[C---:B---3--:R-:W-:Y:S08]  /*6940*/  HMMA.16816.F32.BF16 R8, R160.reuse, R156, R8 ;  /* 0x0000009ca008723c */ /* 0x048ff00000041808 */
[-C--:B------:R-:W-:Y:S08]  /*6950*/  HMMA.16816.F32.BF16 R12, R160, R158.reuse, R12 ;  /* 0x0000009ea00c723c */ /* 0x080ff0000004180c */
[C---:B------:R-:W-:Y:S01]  /*6960*/  HMMA.16816.F32.BF16 R16, R148.reuse, R158, R16 ;  /* 0x0000009e9410723c */ /* 0x040fe20000041810 */
[----:B------:R-:W-:Y:S07]  /*6970*/  LDSM.16.MT88.4 R156, [R0+0x13800] ;  /* 0x01380000009c783b */ /* 0x000fee0000004200 */
[-C--:B----4-:R-:W-:Y:S08]  /*6980*/  HMMA.16816.F32.BF16 R68, R148, R152.reuse, R68 ;  /* 0x000000989444723c */ /* 0x090ff00000041844 */
        /* <DEDUP_REMOVED lines=10> */
[----:B------:R3:W4:Y:S03]  /*6a30*/  LDSM.16.MT88.4 R164, [R0+0x17800] ;  /* 0x0178000000a4783b */ /* 0x0007260000004200 */
[-C--:B-1----:R-:W-:Y:S05]  /*6a40*/  HMMA.16816.F32.BF16 R4, R152, R156.reuse, R4 ;  /* 0x0000009c9804723c */ /* 0x082fea0000041804 */
[CC--:B--2---:R-:W-:Y:S04]  /*6a50*/  LEA R2, P1, R194.reuse, R184.reuse, 0x2 ;  /* 0x000000b8c2027211 */ /* 0x0c4fe800078210ff */
[----:B------:R-:W-:Y:S03]  /*6a60*/  LEA.HI.X.SX32 R3, R194, R185, 0x2, P1 ;  /* 0x000000b9c2037211 */ /* 0x000fe600008f16ff */
[----:B---3--:R-:W-:Y:S04]  /*6a70*/  IMAD.MOV.U32 R0, RZ, RZ, c[0x0][0x22c] ;  /* 0x00008b00ff007624 */ /* 0x008fe800078e00ff */
[----:B------:R-:W-:Y:S01]  /*6a80*/  IMAD R0, R0, c[0x0][0x1c0], RZ ;  /* 0x0000700000007a24 */ /* 0x000fe200078e02ff */
[C---:B------:R-:W-:Y:S04]  /*6a90*/  HMMA.16816.F32.BF16 R8, R160.reuse, R156, R8 ;  /* 0x0000009ca008723c */ /* 0x040fe80000041808 */
[----:B------:R-:W-:Y:S03]  /*6aa0*/  IMAD R0, R0, 0x30, RZ ;  /* 0x0000003000007824 */ /* 0x000fe600078e02ff */
[----:B------:R-:W-:Y:S01]  /*6ab0*/  IMAD.MOV.U32 R156, RZ, RZ, c[0x0][0x22c] ;  /* 0x00008b00ff9c7624 */ /* 0x000fe200078e00ff */
[-C--:B------:R-:W-:Y:S01]  /*6ac0*/  HMMA.16816.F32.BF16 R12, R160, R158.reuse, R12 ;  /* 0x0000009ea00c723c */ /* 0x080fe2000004180c */
[----:B------:R-:W-:Y:S03]  /*6ad0*/  IMAD.MOV.U32 R157, RZ, RZ, c[0x0][0x22c] ;  /* 0x00008b00ff9d7624 */ /* 0x000fe600078e00ff */
[----:B------:R-:W-:Y:S02]  /*6ae0*/  IMAD R156, R156, c[0x0][0x1c0], RZ ;  /* 0x000070009c9c7a24 */ /* 0x000fe400078e02ff */
[----:B------:R-:W-:Y:S02]  /*6af0*/  IMAD R157, R157, c[0x0][0x1c0], RZ ;  /* 0x000070009d9d7a24 */ /* 0x000fe400078e02ff */
[C---:B------:R-:W-:Y:S04]  /*6b00*/  HMMA.16816.F32.BF16 R16, R152.reuse, R158, R16 ;  /* 0x0000009e9810723c */ /* 0x040fe80000041810 */
[----:B------:R-:W-:Y:S02]  /*6b10*/  IMAD.SHL.U32 R156, R156, 0x20, RZ ;  /* 0x000000209c9c7824 */ /* 0x000fe400078e00ff */
[----:B------:R-:W-:Y:S02]  /*6b20*/  IMAD R157, R157, 0x28, RZ ;  /* 0x000000289d9d7824 */ /* 0x000fe400078e02ff */
[-C--:B----4-:R-:W-:Y:S08]  /*6b30*/  HMMA.16816.F32.BF16 R68, R152, R148.reuse, R68 ;  /* 0x000000949844723c */ /* 0x090ff00000041844 */
[C---:B------:R-:W-:Y:S07]  /*6b40*/  HMMA.16816.F32.BF16 R72, R160.reuse, R148, R72 ;  /* 0x00000094a048723c */ /* 0x040fee0000041848 */
        /* <DEDUP_REMOVED lines=19> */
[-C--:B------:R-:W-:Y:S02]  /*6c80*/  LEA.HI.X.SX32 R151, R156, R185.reuse, 0x2, P0 ;  /* 0x000000b99c977211 */ /* 0x080fe400000f16ff */
[----:B------:R-:W-:Y:S01]  /*6c90*/  IADD3 R156, R245, 0x40, RZ ;  /* 0x00000040f59c7810 */ /* 0x000fe20007ffe0ff */
[----:B------:R2:W-:Y:S01]  /*6ca0*/  RED.E.ADD.F32.FTZ.RN.STRONG.GPU [R4.64], R7 ;  /* 0x000000070400798e */ /* 0x0005e2000c10e786 */
[----:B------:R-:W-:Y:S03]  /*6cb0*/  IMAD R173, R173, c[0x0][0x1c0], RZ ;  /* 0x00007000adad7a24 */ /* 0x000fe600078e02ff */
[----:B------:R3:W-:Y:S01]  /*6cc0*/  RED.E.ADD.F32.FTZ.RN.STRONG.GPU [R150.64], R8 ;  /* 0x000000089600798e */ /* 0x0007e2000c10e786 */
[----:B------:R-:W-:Y:S02]  /*6cd0*/  IMAD R173, R173, 0x38, RZ ;  /* 0x00000038adad7824 */ /* 0x000fe400078e02ff */
[----:B------:R-:W-:Y:S01]  /*6ce0*/  IMAD.IADD R156, R194, 0x1, R156 ;  /* 0x00000001c29c7824 */ /* 0x000fe200078e029c */
        /* <DEDUP_REMOVED lines=21> */
[CC--:B--2---:R-:W-:Y:S02]  /*6e40*/  LEA R6, P1, R0.reuse, R184.reuse, 0x2 ;  /* 0x000000b800067211 */ /* 0x0c4fe400078210ff */
[CC--:B------:R-:W-:Y:S02]  /*6e50*/  LEA R10, P0, R173.reuse, R184.reuse, 0x2 ;  /* 0x000000b8ad0a7211 */ /* 0x0c0fe400078010ff */
[-C--:B------:R-:W-:Y:S02]  /*6e60*/  LEA.HI.X.SX32 R7, R0, R185.reuse, 0x2, P1 ;  /* 0x000000b900077211 */ /* 0x080fe400008f16ff */
[-C--:B---3--:R-:W-:Y:S02]  /*6e70*/  LEA.HI.X.SX32 R11, R173, R185.reuse, 0x2, P0 ;  /* 0x000000b9ad0b7211 */ /* 0x088fe400000f16ff */
[-C--:B------:R-:W-:Y:S01]  /*6e80*/  LEA R4, P1, R225, R184.reuse, 0x2 ;  /* 0x000000b8e1047211 */ /* 0x080fe200078210ff */
[----:B------:R2:W-:Y:S01]  /*6e90*/  RED.E.ADD.F32.FTZ.RN.STRONG.GPU [R6.64], R19 ;  /* 0x000000130600798e */ /* 0x0005e2000c10e786 */
[----:B------:R-:W-:Y:S02]  /*6ea0*/  IADD3 R0, R245, 0x40, RZ ;  /* 0x00000040f5007810 */ /* 0x000fe40007ffe0ff */
[-C--:B------:R-:W-:Y:S01]  /*6eb0*/  LEA.HI.X.SX32 R5, R225, R185.reuse, 0x2, P1 ;  /* 0x000000b9e1057211 */ /* 0x080fe200008f16ff */
[----:B------:R3:W-:Y:S01]  /*6ec0*/  RED.E.ADD.F32.FTZ.RN.STRONG.GPU [R10.64], R12 ;  /* 0x0000000c0a00798e */ /* 0x0007e2000c10e786 */
[C---:B----4-:R-:W-:Y:S01]  /*6ed0*/  IADD3 R17, R245.reuse, 0x60, RZ ;  /* 0x00000060f5117810 */ /* 0x050fe20007ffe0ff */
[C---:B------:R-:W-:Y:S01]  /*6ee0*/  IMAD.IADD R0, R194.reuse, 0x1, R0 ;  /* 0x00000001c2007824 */ /* 0x040fe200078e0200 */
[C---:B------:R-:W-:Y:S03]  /*6ef0*/  IADD3 R16, R245.reuse, 0x60, RZ ;  /* 0x00000060f5107810 */ /* 0x040fe60007ffe0ff */
        /* <DEDUP_REMOVED lines=8> */
[C---:B---3--:R-:W-:Y:S03]  /*6f80*/  IADD3 R12, R245.reuse, 0x80, RZ ;  /* 0x00000080f50c7810 */ /* 0x048fe60007ffe0ff */
[----:B------:R3:W-:Y:S02]  /*6f90*/  RED.E.ADD.F32.FTZ.RN.STRONG.GPU [R6.64], R15 ;  /* 0x0000000f0600798e */ /* 0x0007e4000c10e786 */
[----:B------:R-:W-:Y:S02]  /*6fa0*/  IMAD.IADD R12, R194, 0x1, R12 ;  /* 0x00000001c20c7824 */ /* 0x000fe400078e020c */
[----:B------:R-:W-:Y:S04]  /*6fb0*/  RED.E.ADD.F32.FTZ.RN.STRONG.GPU [R184.64+0x100], R68 ;  /* 0x00010044b800798e */ /* 0x000fe8000c10e786 */
[----:B------:R-:W-:Y:S01]  /*6fc0*/  RED.E.ADD.F32.FTZ.RN.STRONG.GPU [R2.64+0x100], R69 ;  /* 0x000100450200798e */ /* 0x000fe2000c10e786 */
[CC--:B-1----:R-:W-:Y:S02]  /*6fd0*/  LEA R8, P2, R224.reuse, R184.reuse, 0x2 ;  /* 0x000000b8e0087211 */ /* 0x0c2fe400078410ff */
        /* <DEDUP_REMOVED lines=89> */
[-C--:B------:R-:W-:Y:S03]  /*7570*/  LEA.HI.X.SX32 R7, R218, R185.reuse, 0x2, P2 ;  /* 0x000000b9da077211 */ /* 0x080fe600010f16ff */
[----:B------:R-:W-:Y:S01]  /*7580*/  RED.E.ADD.F32.FTZ.RN.STRONG.GPU [R10.64], R99 ;  /* 0x000000630a00798e */ /* 0x000fe2000c10e786 */
[CC--:B---3--:R-:W-:Y:S03]  /*7590*/  LEA R2, P0, R228.reuse, R184.reuse, 0x2 ;  /* 0x000000b8e4027211 */ /* 0x0c8fe600078010ff */
[----:B------:R-:W-:Y:S01]  /*75a0*/  RED.E.ADD.F32.FTZ.RN.STRONG.GPU [R8.64], R92 ;  /* 0x0000005c0800798e */ /* 0x000fe2000c10e786 */
[-C--:B------:R-:W-:Y:S03]  /*75b0*/  LEA.HI.X.SX32 R3, R228, R185.reuse, 0x2, P0 ;  /* 0x000000b9e4037211 */ /* 0x080fe600000f16ff */
[----:B------:R-:W-:Y:S01]  /*75c0*/  RED.E.ADD.F32.FTZ.RN.STRONG.GPU [R6.64], R93 ;  /* 0x0000005d0600798e */ /* 0x000fe2000c10e786 */
[----:B------:R-:W-:Y:S02]  /*75d0*/  ISETP.NE.U32.AND P0, PT, R0, 0x1, PT ;  /* 0x000000010000780c */ /* 0x000fe40003f05070 */
[----:B------:R-:W-:Y:S01]  /*75e0*/  @P4 IADD3 R0, P2, R205, -0x100, RZ ;  /* 0xffffff00cd004810 */ /* 0x000fe20007f5e0ff */
[----:B------:R-:W-:Y:S04]  /*75f0*/  LDSM.16.MT88.4 R8, [R168] ;  /* 0x00000000a808783b */ /* 0x000fe80000004200 */
        /* <DEDUP_REMOVED lines=240> */
.L_x_765:
        /* <DEDUP_REMOVED lines=15> */
.L_x_766:
[----:B------:R-:W2:Y:S01]  /*85f0*/  LDL R6, [R1+0x10] ;  /* 0x0000100001067983 */ /* 0x000ea20000100800 */
[----:B------:R-:W-:Y:S01]  /*8600*/  SHF.R.S32.HI R24, RZ, 0x1f, R244 ;  /* 0x0000001fff187819 */ /* 0x000fe200000114f4 */
[----:B------:R-:W-:Y:S01]  /*8610*/  BSSY B0, `(.L_x_767) ;  /* 0x000002c000007945 */ /* 0x000fe20003800000 */
[----:B------:R-:W-:Y:S01]  /*8620*/  MOV R22, R196 ;  /* 0x000000c400167202 */ /* 0x000fe20000000f00 */
[----:B------:R-:W-:Y:S01]  /*8630*/  BAR.SYNC.DEFER_BLOCKING 0x0 ;  /* 0x0000000000007b1d */ /* 0x000fe20000010000 */
[----:B------:R-:W-:Y:S01]  /*8640*/  MOV R23, R197 ;  /* 0x000000c500177202 */ /* 0x000fe20000000f00 */
[----:B------:R-:W-:Y:S01]  /*8650*/  IMAD R0, R24, c[0x0][0x3a0], RZ ;  /* 0x0000e80018007a24 */ /* 0x000fe200078e02ff */
[----:B------:R-:W-:Y:S02]  /*8660*/  SHF.R.S32.HI R26, RZ, 0x1f, R248 ;  /* 0x0000001fff1a7819 */ /* 0x000fe400000114f8 */
[----:B------:R-:W-:Y:S01]  /*8670*/  SHF.R.S32.HI R64, RZ, 0x1f, R247 ;  /* 0x0000001fff407819 */ /* 0x000fe200000114f7 */
[----:B------:R-:W-:-:S04]  /*8680*/  IMAD.WIDE.U32 R2, R244, c[0x0][0x3a0], R22 ;  /* 0x0000e800f4027a25 */ /* 0x000fc800078e0016 */
[----:B------:R-:W-:Y:S01]  /*8690*/  IMAD R0, R244, c[0x0][0x3a4], R0 ;  /* 0x0000e900f4007a24 */ /* 0x000fe200078e0200 */
[----:B------:R-:W-:-:S04]  /*86a0*/  IADD3 R2, P0, R4, R2, RZ ;  /* 0x0000000204027210 */ /* 0x000fc80007f1e0ff */
[----:B------:R-:W-:Y:S01]  /*86b0*/  IADD3.X R3, R5, R3, R0, P0, !PT ;  /* 0x0000000305037210 */ /* 0x000fe200007fe400 */
[----:B------:R-:W-:-:S04]  /*86c0*/  IMAD R0, R26, c[0x0][0x3b8], RZ ;  /* 0x0000ee001a007a24 */ /* 0x000fc800078e02ff */
[C---:B------:R-:W-:Y:S02]  /*86d0*/  IMAD R0, R248.reuse, c[0x0][0x3bc], R0 ;  /* 0x0000ef00f8007a24 */ /* 0x040fe400078e0200 */
[----:B------:R-:W-:Y:S01]  /*86e0*/  IMAD.WIDE.U32 R4, R248, c[0x0][0x3b8], R2 ;  /* 0x0000ee00f8047a25 */ /* 0x000fe200078e0002 */
[----:B------:R1:W3:Y:S04]  /*86f0*/  LDS.128 R36, [R187+0x13000] ;  /* 0x01300000bb247984 */ /* 0x0002e80000000c00 */
[----:B------:R-:W-:Y:S01]  /*8700*/  IADD3 R20, R0, R5, RZ ;  /* 0x0000000500147210 */ /* 0x000fe20007ffe0ff */
        /* <DEDUP_REMOVED lines=8> */
[----:B--2---:R-:W-:-:S05]  /*8790*/  IMAD R21, R6, -0x40, R195 ;  /* 0xffffffc006157824 */ /* 0x004fca00078e02c3 */
[----:B------:R-:W-:-:S13]  /*87a0*/  ISETP.GE.AND P4, PT, R247, R21, PT ;  /* 0x00000015f700720c */ /* 0x000fda0003f86270 */
        /* <DEDUP_REMOVED lines=18> */
.L_x_768:
[----:B-1-34-:R-:W-:Y:S05]  /*88d0*/  BSYNC B0 ;  /* 0x0000000000007941 */ /* 0x01afea0003800000 */
.L_x_767:
        /* <DEDUP_REMOVED lines=20> */
.L_x_770:
[----:B------:R-:W-:Y:S05]  /*8a20*/  BSYNC B0 ;  /* 0x0000000000007941 */ /* 0x000fea0003800000 */
.L_x_769:
        /* <DEDUP_REMOVED lines=25> */
.L_x_772:
[----:B------:R-:W-:Y:S05]  /*8bc0*/  BSYNC B0 ;  /* 0x0000000000007941 */ /* 0x000fea0003800000 */
.L_x_771:
        /* <DEDUP_REMOVED lines=17> */
.L_x_743:
[----:B------:R-:W-:Y:S05]  /*8ce0*/  BSYNC B1 ;  /* 0x0000000000017941 */ /* 0x000fea0003800000 */
.L_x_729:
[----:B------:R-:W4:Y:S02]  /*8cf0*/  LDL.LU R0, [R1+0x10] ;  /* 0x0000100001007983 */ /* 0x000f240000300800 */
[----:B----4-:R-:W-:-:S04]  /*8d00*/  IADD3 R0, R0, c[0x0][0xc], RZ ;  /* 0x0000030000007a10 */ /* 0x010fc80007ffe0ff */
[----:B------:R-:W-:Y:S01]  /*8d10*/  ISETP.GE.AND P0, PT, R0, UR4, PT ;  /* 0x0000000400007c0c */ /* 0x000fe2000bf06270 */
[----:B------:R4:W-:-:S12]  /*8d20*/  STL [R1+0x10], R0 ;  /* 0x0000100001007387 */ /* 0x0009d80000100800 */
[----:B------:R-:W-:Y:S01]  /*8d30*/  @P0 CALL.REL.NOINC `(.L_x_773) ;  /* 0x0000001000000944 */ /* 0x000fe20003c00000 */
[----:B------:R-:W-:Y:S05]  /*8d40*/  BRA `(.L_x_774) ;  /* 0xffff7bc000007947 */ /* 0x000fea000383ffff */
.L_x_773:
[----:B------:R-:W-:Y:S05]  /*8d50*/  EXIT ;  /* 0x000000000000794d */ /* 0x000fea0003800000 */
.L_x_775:
        /* <DEDUP_REMOVED lines=10> */
.L_x_819:


//--------------------- .text._ZN5flash25flash_bwd_dot_do_o_kernelILb0E23Flash_bwd_kernel_traitsILi192ELi64ELi64ELi8ELi4ELi2ELi2ELb0ELb0EN7cutlass10bfloat16_tE19Flash_kernel_traitsILi192ELi64ELi64ELi8ES3_EEEEvNS_16Flash_bwd_paramsE --------------------------
	.section	.text._ZN5flash25flash_bwd_dot_do_o_kernelILb0E23Flash_bwd_kernel_traitsILi192ELi64ELi64ELi8ELi4ELi2ELi2ELb0ELb0EN7cutlass10bfloat16_tE19Flash_kernel_traitsILi192ELi64ELi64ELi8ES3_EEEEvNS_16Flash_bwd_paramsE,"ax",@progbits
	.sectioninfo	@"SHI_REGISTERS=62"
	.align	128
        .global         _ZN5flash25flash_bwd_dot_do_o_kernelILb0E23Flash_bwd_kernel_traitsILi192ELi64ELi64ELi8ELi4ELi2ELi2ELb0ELb0EN7cutlass10bfloat16_tE19Flash_kernel_traitsILi192ELi64ELi64ELi8ES3_EEEEvNS_16Flash_bwd_paramsE
        .type           _ZN5flash25flash_bwd_dot_do_o_kernelILb0E23Flash_bwd_kernel_traitsILi192ELi64ELi64ELi8ELi4ELi2ELi2ELb0ELb0EN7cutlass10bfloat16_tE19Flash_kernel_traitsILi192ELi64ELi64ELi8ES3_EEEEvNS_16Flash_bwd_paramsE,@function
        .size           _ZN5flash25flash_bwd_dot_do_o_kernelILb0E23Flash_bwd_kernel_traitsILi192ELi64ELi64ELi8ELi4ELi2ELi2ELb0ELb0EN7cutlass10bfloat16_tE19Flash_kernel_traitsILi192ELi64ELi64ELi8ES3_EEEEvNS_16Flash_bwd_paramsE,(.L_x_820 - _ZN5flash25flash_bwd_dot_do_o_kernelILb0E23Flash_bwd_kernel_traitsILi192ELi64ELi64ELi8ELi4ELi2ELi2ELb0ELb0EN7cutlass10bfloat16_tE19Flash_kernel_traitsILi192ELi64ELi64ELi8ES3_EEEEvNS_16Flash_bwd_paramsE)
        .other          _ZN5flash25flash_bwd_dot_do_o_kernelILb0E23Flash_bwd_kernel_traitsILi192ELi64ELi64ELi8ELi4ELi2ELi2ELb0ELb0EN7cutlass10bfloat16_tE19Flash_kernel_traitsILi192ELi64ELi64ELi8ES3_EEEEvNS_16Flash_bwd_paramsE,@"STO_CUDA_ENTRY STV_DEFAULT"
_ZN5flash25flash_bwd_dot_do_o_kernelILb0E23Flash_bwd_kernel_traitsILi192ELi64ELi64ELi8ELi4ELi2ELi2ELb0ELb0EN7cutlass10bfloat16_tE19Flash_kernel_traitsILi192ELi64ELi64ELi8ES3_EEEEvNS_16Flash_bwd_paramsE:
.text._ZN5flash25flash_bwd_dot_do_o_kernelILb0E23Flash_bwd_kernel_traitsILi192ELi64ELi64ELi8ELi4ELi2ELi2ELb0ELb0EN7cutlass10bfloat16_tE19Flash_kernel_traitsILi192ELi64ELi64ELi8ES3_EEEEvNS_16Flash_bwd_paramsE:
        /* <DEDUP_REMOVED lines=50> */
.L_x_776:
[----:B01----:R-:W-:-:S04]  /*0320*/  IMAD R2, R6, c[0x0][0x1c0], R11 ;  /* 0x0000700006027a24 */ /* 0x003fc800078e020b */
[----:B------:R-:W-:Y:S02]  /*0330*/  IMAD R2, R2, c[0x0][0x224], RZ ;  /* 0x0000890002027a24 */ /* 0x000fe400078e02ff */
.L_x_777:
        /* <DEDUP_REMOVED lines=61> */
.L_x_779:
[----:B------:R-:W-:Y:S05]  /*0710*/  BSYNC B0 ;  /* 0x0000000000007941 */ /* 0x000fea0003800000 */
.L_x_778:
        /* <DEDUP_REMOVED lines=18> */
.L_x_781:
[----:B------:R-:W-:Y:S05]  /*0840*/  BSYNC B0 ;  /* 0x0000000000007941 */ /* 0x000fea0003800000 */
.L_x_780:
        /* <DEDUP_REMOVED lines=25> */
.L_x_783:
[----:B------:R-:W-:Y:S05]  /*09e0*/  BSYNC B0 ;  /* 0x0000000000007941 */ /* 0x000fea0003800000 */
.L_x_782:
        /* <DEDUP_REMOVED lines=23> */
.L_x_785:
[----:B------:R-:W-:Y:S05]  /*0b60*/  BSYNC B0 ;  /* 0x0000000000007941 */ /* 0x000fea0003800000 */
.L_x_784:
        /* <DEDUP_REMOVED lines=168> */
.L_x_786:
        /* <DEDUP_REMOVED lines=9> */
.L_x_820:


//--------------------- .text._ZN5flash25flash_bwd_dot_do_o_kernelILb1E23Flash_bwd_kernel_traitsILi192ELi64ELi64ELi8ELi4ELi2ELi2ELb0ELb0EN7cutlass10bfloat16_tE19Flash_kernel_traitsILi192ELi64ELi64ELi8ES3_EEEEvNS_16Flash_bwd_paramsE --------------------------
	.section	.text._ZN5flash25flash_bwd_dot_do_o_kernelILb1E23Flash_bwd_kernel_traitsILi192ELi64ELi64ELi8ELi4ELi2ELi2ELb0ELb0EN7cutlass10bfloat16_tE19Flash_kernel_traitsILi192ELi64ELi64ELi8ES3_EEEEvNS_16Flash_bwd_paramsE,"ax",@progbits
	.sectioninfo	@"SHI_REGISTERS=65"
	.align	128
        .global         _ZN5flash25flash_bwd_dot_do_o_kernelILb1E23Flash_bwd_kernel_traitsILi192ELi64ELi64ELi8ELi4ELi2ELi2ELb0ELb0EN7cutlass10bfloat16_tE19Flash_kernel_traitsILi192ELi64ELi64ELi8ES3_EEEEvNS_16Flash_bwd_paramsE
        .type           _ZN5flash25flash_bwd_dot_do_o_kernelILb1E23Flash_bwd_kernel_traitsILi192ELi64ELi64ELi8ELi4ELi2ELi2ELb0ELb0EN7cutlass10bfloat16_tE19Flash_kernel_traitsILi192ELi64ELi64ELi8ES3_EEEEvNS_16Flash_bwd_paramsE,@function
        .size           _ZN5flash25flash_bwd_dot_do_o_kernelILb1E23Flash_bwd_kernel_traitsILi192ELi64ELi64ELi8ELi4ELi2ELi2ELb0ELb0EN7cutlass10bfloat16_tE19Flash_kernel_traitsILi192ELi64ELi64ELi8ES3_EEEEvNS_16Flash_bwd_paramsE,(.L_x_821 - _ZN5flash25flash_bwd_dot_do_o_kernelILb1E23Flash_bwd_kernel_traitsILi192ELi64ELi64ELi8ELi4ELi2ELi2ELb0ELb0EN7cutlass10bfloat16_tE19Flash_kernel_traitsILi192ELi64ELi64ELi8ES3_EEEEvNS_16Flash_bwd_paramsE)
        .other          _ZN5flash25flash_bwd_dot_do_o_kernelILb1E23Flash_bwd_kernel_traitsILi192ELi64ELi64ELi8ELi4ELi2ELi2ELb0ELb0EN7cutlass10bfloat16_tE19Flash_kernel_traitsILi192ELi64ELi64ELi8ES3_EEEEvNS_16Flash_bwd_paramsE,@"STO_CUDA_ENTRY STV_DEFAULT"
_ZN5flash25flash_bwd_dot_do_o_kernelILb1E23Flash_bwd_kernel_traitsILi192ELi64ELi64ELi8ELi4ELi2ELi2ELb0ELb0EN7cutlass10bfloat16_tE19Flash_kernel_traitsILi192ELi64ELi64ELi8ES3_EEEEvNS_16Flash_bwd_paramsE:
.text._ZN5flash25flash_bwd_dot_do_o_kernelILb1E23Flash_bwd_kernel_traitsILi192ELi64ELi64ELi8ELi4ELi2ELi2ELb0ELb0EN7cutlass10bfloat16_tE19Flash_kernel_traitsILi192ELi64ELi64ELi8ES3_EEEEvNS_16Flash_bwd_paramsE:
        /* <DEDUP_REMOVED lines=85> */
.L_x_787:
[----:B-1----:R-:W-:-:S04]  /*0550*/  IMAD R0, R7, c[0x0][0x1c0], R58 ;  /* 0x0000700007007a24 */ /* 0x002fc800078e023a */
[----:B------:R-:W-:Y:S02]  /*0560*/  IMAD R0, R0, c[0x0][0x224], RZ ;  /* 0x0000890000007a24 */ /* 0x000fe400078e02ff */
.L_x_788:
        /* <DEDUP_REMOVED lines=72> */
.L_x_790:
[----:B------:R-:W-:Y:S05]  /*09f0*/  BSYNC B0 ;  /* 0x0000000000007941 */ /* 0x000fea0003800000 */
.L_x_789:
        /* <DEDUP_REMOVED lines=18> */
.L_x_792:
[----:B------:R-:W-:Y:S05]  /*0b20*/  BSYNC B0 ;  /* 0x0000000000007941 */ /* 0x000fea0003800000 */
.L_x_791:
        /* <DEDUP_REMOVED lines=24> */
.L_x_794:
[----:B------:R-:W-:Y:S05]  /*0cb0*/  BSYNC B0 ;  /* 0x0000000000007941 */ /* 0x000fea0003800000 */
.L_x_793:
        /* <DEDUP_REMOVED lines=25> */
.L_x_796:
[----:B------:R-:W-:Y:S05]  /*0e50*/  BSYNC B0 ;  /* 0x0000000000007941 */ /* 0x000fea0003800000 */
.L_x_795:
        /* <DEDUP_REMOVED lines=186> */
.L_x_797:
        /* <DEDUP_REMOVED lines=16> */
.L_x_821:


//--------------------- .nv.shared._ZN5flash44flash_bwd_dq_dk_dv_loop_seqk_parallel_kernelI23Flash_bwd_kernel_traitsILi192ELi64ELi64ELi8ELi4ELi2ELi2ELb1ELb1EN7cutlass10bfloat16_tE19Flash_kernel_traitsILi192ELi64ELi64ELi8ES3_EELb0ELb1ELb0ELb0ELb0ELb0ELb0EEEvNS_16Flash_bwd_paramsE --------------------------
	.section	.nv.shared._ZN5flash44flash_bwd_dq_dk_dv_loop_seqk_parallel_kernelI23Flash_bwd_kernel_traitsILi192ELi64ELi64ELi8ELi4ELi2ELi2ELb1ELb1EN7cutlass10bfloat16_tE19Flash_kernel_traitsILi192ELi64ELi64ELi8ES3_EELb0ELb1ELb0ELb0ELb0ELb0ELb0EEEvNS_16Flash_bwd_paramsE,"aw",@nobits
	.sectionflags	@""
	.align	16


//--------------------- .nv.global                --------------------------
	.section	.nv.global,"aw",@nobits
.nv.global:
	.type		_ZN73_INTERNAL_f87d3d6e_37_flash_bwd_hdim192_bf16_causal_sm80_cu_0106449f_32764cute1_E,@object
	.size		_ZN73_INTERNAL_f87d3d6e_37_flash_bwd_hdim192_bf16_causal_sm80_cu_0106449f_32764cute1_E,(_ZN73_INTERNAL_f87d3d6e_37_flash_bwd_hdim192_bf16_causal_sm80_cu_0106449f_32764cuda3std3__45__cpo6cbeginE - _ZN73_INTERNAL_f87d3d6e_37_flash_bwd_hdim192_bf16_causal_sm80_cu_0106449f_32764cute1_E)
_ZN73_INTERNAL_f87d3d6e_37_flash_bwd_hdim192_bf16_causal_sm80_cu_0106449f_32764cute1_E:
	.zero		1
	.type		_ZN73_INTERNAL_f87d3d6e_37_flash_bwd_hdim192_bf16_causal_sm80_cu_0106449f_32764cuda3std3__45__cpo6cbeginE,@object
	.size		_ZN73_INTERNAL_f87d3d6e_37_flash_bwd_hdim192_bf16_causal_sm80_cu_0106449f_32764cuda3std3__45__cpo6cbeginE,(_ZN73_INTERNAL_f87d3d6e_37_flash_bwd_hdim192_bf16_causal_sm80_cu_0106449f_32764cuda3std3__48in_placeE - _ZN73_INTERNAL_f87d3d6e_37_flash_bwd_hdim192_bf16_causal_sm80_cu_0106449f_32764cuda3std3__45__cpo6cbeginE)
_ZN73_INTERNAL_f87d3d6e_37_flash_bwd_hdim192_bf16_causal_sm80_cu_0106449f_32764cuda3std3__45__cpo6cbeginE:
	.zero		1
	.type		_ZN73_INTERNAL_f87d3d6e_37_flash_bwd_hdim192_bf16_causal_sm80_cu_0106449f_32764cuda3std3__48in_placeE,@object
	.size		_ZN73_INTERNAL_f87d3d6e_37_flash_bwd_hdim192_bf16_causal_sm80_cu_0106449f_32764cuda3std3__48in_placeE,(_ZN73_INTERNAL_f87d3d6e_37_flash_bwd_hdim192_bf16_causal_sm80_cu_0106449f_32764cuda3std6ranges3__45__cpo9iter_moveE - _ZN73_INTERNAL_f87d3d6e_37_flash_bwd_hdim192_bf16_causal_sm80_cu_0106449f_32764cuda3std3__48in_placeE)
_ZN73_INTERNAL_f87d3d6e_37_flash_bwd_hdim192_bf16_causal_sm80_cu_0106449f_32764cuda3std3__48in_placeE:
	.zero		1
	.type		_ZN73_INTERNAL_f87d3d6e_37_flash_bwd_hdim192_bf16_causal_sm80_cu_0106449f_32764cuda3std6ranges3__45__cpo9iter_moveE,@object
	.size		_ZN73_INTERNAL_f87d3d6e_37_flash_bwd_hdim192_bf16_causal_sm80_cu_0106449f_32764cuda3std6ranges3__45__cpo9iter_moveE,(_ZN73_INTERNAL_f87d3d6e_37_flash_bwd_hdim192_bf16_causal_sm80_cu_0106449f_32764cuda3std3__45__cpo5beginE - _ZN73_INTERNAL_f87d3d6e_37_flash_bwd_hdim192_bf16_causal_sm80_cu_0106449f_32764cuda3std6ranges3__45__cpo9iter_moveE)
_ZN73_INTERNAL_f87d3d6e_37_flash_bwd_hdim192_bf16_causal_sm80_cu_0106449f_32764cuda3std6ranges3__45__cpo9iter_moveE:
	.zero		1
	.type		_ZN73_INTERNAL_f87d3d6e_37_flash_bwd_hdim192_bf16_causal_sm80_cu_0106449f_32764cuda3std3__45__cpo5beginE,@object
	.size		_ZN73_INTERNAL_f87d3d6e_37_flash_bwd_hdim192_bf16_causal_sm80_cu_0106449f_32764cuda3std3__45__cpo5beginE,(_ZN73_INTERNAL_f87d3d6e_37_flash_bwd_hdim192_bf16_causal_sm80_cu_0106449f_32764cuda3std3__475_GLOBAL__N__f87d3d6e_37_flash_bwd_hdim192_bf16_causal_sm80_cu_0106449f_32766ignoreE - _ZN73_INTERNAL_f87d3d6e_37_flash_bwd_hdim192_bf16_causal_sm80_cu_0106449f_32764cuda3std3__45__cpo5beginE)
_ZN73_INTERNAL_f87d3d6e_37_flash_bwd_hdim192_bf16_causal_sm80_cu_0106449f_32764cuda3std3__45__cpo5beginE:
	.zero		1
	.type		_ZN73_INTERNAL_f87d3d6e_37_flash_bwd_hdim192_bf16_causal_sm80_cu_0106449f_32764cuda3std3__475_GLOBAL__N__f87d3d6e_37_flash_bwd_hdim192_bf16_causal_sm80_cu_0106449f_32766ignoreE,@object
	.size		_ZN73_INTERNAL_f87d3d6e_37_flash_bwd_hdim192_bf16_causal_sm80_cu_0106449f_32764cuda3std3__475_GLOBAL__N__f87d3d6e_37_flash_bwd_hdim192_bf16_causal_sm80_cu_0106449f_32766ignoreE,(_ZN73_INTERNAL_f87d3d6e_37_flash_bwd_hdim192_bf16_causal_sm80_cu_0106449f_32764cute7productE - _ZN73_INTERNAL_f87d3d6e_37_flash_bwd_hdim192_bf16_causal_sm80_cu_0106449f_32764cuda3std3__475_GLOBAL__N__f87d3d6e_37_flash_bwd_hdim192_bf16_causal_sm80_cu_0106449f_32766ignoreE)
_ZN73_INTERNAL_f87d3d6e_37_flash_bwd_hdim192_bf16_causal_sm80_cu_0106449f_32764cuda3std3__475_GLOBAL__N__f87d3d6e_37_flash_bwd_hdim192_bf16_causal_sm80_cu_0106449f_32766ignoreE:
	.zero		1
	.type		_ZN73_INTERNAL_f87d3d6e_37_flash_bwd_hdim192_bf16_causal_sm80_cu_0106449f_32764cute7productE,@object
	.size		_ZN73_INTERNAL_f87d3d6e_37_flash_bwd_hdim192_bf16_causal_sm80_cu_0106449f_32764cute7productE,(_ZN73_INTERNAL_f87d3d6e_37_flash_bwd_hdim192_bf16_causal_sm80_cu_0106449f_32764cuda3std3__45__cpo3endE - _ZN73_INTERNAL_f87d3d6e_37_flash_bwd_hdim192_bf16_causal_sm80_cu_0106449f_32764cute7productE)
_ZN73_INTERNAL_f87d3d6e_37_flash_bwd_hdim192_bf16_causal_sm80_cu_0106449f_32764cute7productE:
	.zero		1
	.type		_ZN73_INTERNAL_f87d3d6e_37_flash_bwd_hdim192_bf16_causal_sm80_cu_0106449f_32764cuda3std3__45__cpo3endE,@object
	.size		_ZN73_INTERNAL_f87d3d6e_37_flash_bwd_hdim192_bf16_causal_sm80_cu_0106449f_32764cuda3std3__45__cpo3endE,(_ZN73_INTERNAL_f87d3d6e_37_flash_bwd_hdim192_bf16_causal_sm80_cu_0106449f_32764cuda3std3__419piecewise_constructE - _ZN73_INTERNAL_f87d3d6e_37_flash_bwd_hdim192_bf16_causal_sm80_cu_0106449f_32764cuda3std3__45__cpo3endE)
_ZN73_INTERNAL_f87d3d6e_37_flash_bwd_hdim192_bf16_causal_sm80_cu_0106449f_32764cuda3std3__45__cpo3endE:
	.zero		1
	.type		_ZN73_INTERNAL_f87d3d6e_37_flash_bwd_hdim192_bf16_causal_sm80_cu_0106449f_32764cuda3std3__419piecewise_constructE,@object
	.size		_ZN73_INTERNAL_f87d3d6e_37_flash_bwd_hdim192_bf16_causal_sm80_cu_0106449f_32764cuda3std3__419piecewise_constructE,(_ZN73_INTERNAL_f87d3d6e_37_flash_bwd_hdim192_bf16_causal_sm80_cu_0106449f_32764cuda3std3__45__cpo4cendE - _ZN73_INTERNAL_f87d3d6e_37_flash_bwd_hdim192_bf16_causal_sm80_cu_0106449f_32764cuda3std3__419piecewise_constructE)
_ZN73_INTERNAL_f87d3d6e_37_flash_bwd_hdim192_bf16_causal_sm80_cu_0106449f_32764cuda3std3__419piecewise_constructE:
	.zero		1
	.type		_ZN73_INTERNAL_f87d3d6e_37_flash_bwd_hdim192_bf16_causal_sm80_cu_0106449f_32764cuda3std3__45__cpo4cendE,@object
	.size		_ZN73_INTERNAL_f87d3d6e_37_flash_bwd_hdim192_bf16_causal_sm80_cu_0106449f_32764cuda3std3__45__cpo4cendE,(_ZN73_INTERNAL_f87d3d6e_37_flash_bwd_hdim192_bf16_causal_sm80_cu_0106449f_32764cuda3std6ranges3__45__cpo4swapE - _ZN73_INTERNAL_f87d3d6e_37_flash_bwd_hdim192_bf16_causal_sm80_cu_0106449f_32764cuda3std3__45__cpo4cendE)
_ZN73_INTERNAL_f87d3d6e_37_flash_bwd_hdim192_bf16_causal_sm80_cu_0106449f_32764cuda3std3__45__cpo4cendE:
	.zero		1
	.type		_ZN73_INTERNAL_f87d3d6e_37_flash_bwd_hdim192_bf16_causal_sm80_cu_0106449f_32764cuda3std6ranges3__45__cpo4swapE,@object
	.size		_ZN73_INTERNAL_f87d3d6e_37_flash_bwd_hdim192_bf16_causal_sm80_cu_0106449f_32764cuda3std6ranges3__45__cpo4swapE,(.L_7 - _ZN73_INTERNAL_f87d3d6e_37_flash_bwd_hdim192_bf16_causal_sm80_cu_0106449f_32764cuda3std6ranges3__45__cpo4swapE)
_ZN73_INTERNAL_f87d3d6e_37_flash_bwd_hdim192_bf16_causal_sm80_cu_0106449f_32764cuda3std6ranges3__45__cpo4swapE:
	.zero		1
.L_7:


//--------------------- .nv.shared._ZN5flash44flash_bwd_dq_dk_dv_loop_seqk_parallel_kernelI23Flash_bwd_kernel_traitsILi192ELi64ELi64ELi8ELi4ELi2ELi2ELb1ELb1EN7cutlass10bfloat16_tE19Flash_kernel_traitsILi192ELi64ELi64ELi8ES3_EELb0ELb1ELb0ELb0ELb0ELb1ELb0EEEvNS_16Flash_bwd_paramsE --------------------------
	.section	.nv.shared._ZN5flash44flash_bwd_dq_dk_dv_loop_seqk_parallel_kernelI23Flash_bwd_kernel_traitsILi192ELi64ELi64ELi8ELi4ELi2ELi2ELb1ELb1EN7cutlass10bfloat16_tE19Flash_kernel_traitsILi192ELi64ELi64ELi8ES3_EELb0ELb1ELb0ELb0ELb0ELb1ELb0EEEvNS_16Flash_bwd_paramsE,"aw",@nobits
	.sectionflags	@""
	.align	16


//--------------------- .nv.shared._ZN5flash44flash_bwd_dq_dk_dv_loop_seqk_parallel_kernelI23Flash_bwd_kernel_traitsILi192ELi64ELi64ELi8ELi4ELi2ELi2ELb1ELb1EN7cutlass10bfloat16_tE19Flash_kernel_traitsILi192ELi64ELi64ELi8ES3_EELb0ELb1ELb0ELb1ELb0ELb0ELb0EEEvNS_16Flash_bwd_paramsE --------------------------
	.section	.nv.shared._ZN5flash44flash_bwd_dq_dk_dv_loop_seqk_parallel_kernelI23Flash_bwd_kernel_traitsILi192ELi64ELi64ELi8ELi4ELi2ELi2ELb1ELb1EN7cutlass10bfloat16_tE19Flash_kernel_traitsILi192ELi64ELi64ELi8ES3_EELb0ELb1ELb0ELb1ELb0ELb0ELb0EEEvNS_16Flash_bwd_paramsE,"aw",@nobits
	.sectionflags	@""
	.align	16


//--------------------- .nv.shared._ZN5flash44flash_bwd_dq_dk_dv_loop_seqk_parallel_kernelI23Flash_bwd_kernel_traitsILi192ELi64ELi64ELi8ELi4ELi2ELi2ELb0ELb0EN7cutlass10bfloat16_tE19Flash_kernel_traitsILi192ELi64ELi64ELi8ES3_EELb0ELb1ELb0ELb0ELb0ELb0ELb0EEEvNS_16Flash_bwd_paramsE --------------------------
	.section	.nv.shared._ZN5flash44flash_bwd_dq_dk_dv_loop_seqk_parallel_kernelI23Flash_bwd_kernel_traitsILi192ELi64ELi64ELi8ELi4ELi2ELi2ELb0ELb0EN7cutlass10bfloat16_tE19Flash_kernel_traitsILi192ELi64ELi64ELi8ES3_EELb0ELb1ELb0ELb0ELb0ELb0ELb0EEEvNS_16Flash_bwd_paramsE,"aw",@nobits
	.sectionflags	@""
	.align	16


//--------------------- .nv.shared._ZN5flash44flash_bwd_dq_dk_dv_loop_seqk_parallel_kernelI23Flash_bwd_kernel_traitsILi192ELi64ELi64ELi8ELi4ELi2ELi2ELb0ELb0EN7cutlass10bfloat16_tE19Flash_kernel_traitsILi192ELi64ELi64ELi8ES3_EELb0ELb1ELb0ELb0ELb0ELb1ELb0EEEvNS_16Flash_bwd_paramsE --------------------------
	.section	.nv.shared._ZN5flash44flash_bwd_dq_dk_dv_loop_seqk_parallel_kernelI23Flash_bwd_kernel_traitsILi192ELi64ELi64ELi8ELi4ELi2ELi2ELb0ELb0EN7cutlass10bfloat16_tE19Flash_kernel_traitsILi192ELi64ELi64ELi8ES3_EELb0ELb1ELb0ELb0ELb0ELb1ELb0EEEvNS_16Flash_bwd_paramsE,"aw",@nobits
	.sectionflags	@""
	.align	16


//--------------------- .nv.shared._ZN5flash44flash_bwd_dq_dk_dv_loop_seqk_parallel_kernelI23Flash_bwd_kernel_traitsILi192ELi64ELi64ELi8ELi4ELi2ELi2ELb0ELb0EN7cutlass10bfloat16_tE19Flash_kernel_traitsILi192ELi64ELi64ELi8ES3_EELb0ELb1ELb0ELb1ELb0ELb0ELb0EEEvNS_16Flash_bwd_paramsE --------------------------
	.section	.nv.shared._ZN5flash44flash_bwd_dq_dk_dv_loop_seqk_parallel_kernelI23Flash_bwd_kernel_traitsILi192ELi64ELi64ELi8ELi4ELi2ELi2ELb0ELb0EN7cutlass10bfloat16_tE19Flash_kernel_traitsILi192ELi64ELi64ELi8ES3_EELb0ELb1ELb0ELb1ELb0ELb0ELb0EEEvNS_16Flash_bwd_paramsE,"aw",@nobits
	.sectionflags	@""
	.align	16


//--------------------- .nv.shared._ZN5flash27flash_bwd_convert_dq_kernelI23Flash_bwd_kernel_traitsILi192ELi64ELi64ELi8ELi4ELi2ELi2ELb1ELb1EN7cutlass10bfloat16_tE19Flash_kernel_traitsILi192ELi64ELi64ELi8ES3_EEEEvNS_16Flash_bwd_paramsEi --------------------------
	.section	.nv.shared._ZN5flash27flash_bwd_convert_dq_kernelI23Flash_bwd_kernel_traitsILi192ELi64ELi64ELi8ELi4ELi2ELi2ELb1ELb1EN7cutlass10bfloat16_tE19Flash_kernel_traitsILi192ELi64ELi64ELi8ES3_EEEEvNS_16Flash_bwd_paramsEi,"aw",@nobits
	.sectionflags	@""
	.align	16


//--------------------- .nv.shared._ZN5flash44flash_bwd_dq_dk_dv_loop_seqk_parallel_kernelI23Flash_bwd_kernel_traitsILi192ELi64ELi64ELi8ELi4ELi2ELi2ELb1ELb1EN7cutlass10bfloat16_tE19Flash_kernel_traitsILi192ELi64ELi64ELi8ES3_EELb1ELb1ELb0ELb0ELb0ELb0ELb0EEEvNS_16Flash_bwd_paramsE --------------------------
	.section	.nv.shared._ZN5flash44flash_bwd_dq_dk_dv_loop_seqk_parallel_kernelI23Flash_bwd_kernel_traitsILi192ELi64ELi64ELi8ELi4ELi2ELi2ELb1ELb1EN7cutlass10bfloat16_tE19Flash_kernel_traitsILi192ELi64ELi64ELi8ES3_EELb1ELb1ELb0ELb0ELb0ELb0ELb0EEEvNS_16Flash_bwd_paramsE,"aw",@nobits
	.sectionflags	@""
	.align	16


//--------------------- .nv.shared._ZN5flash44flash_bwd_dq_dk_dv_loop_seqk_parallel_kernelI23Flash_bwd_kernel_traitsILi192ELi64ELi64ELi8ELi4ELi2ELi2ELb1ELb1EN7cutlass10bfloat16_tE19Flash_kernel_traitsILi192ELi64ELi64ELi8ES3_EELb0ELb1ELb0ELb0ELb0ELb0ELb1EEEvNS_16Flash_bwd_paramsE --------------------------
	.section	.nv.shared._ZN5flash44flash_bwd_dq_dk_dv_loop_seqk_parallel_kernelI23Flash_bwd_kernel_traitsILi192ELi64ELi64ELi8ELi4ELi2ELi2ELb1ELb1EN7cutlass10bfloat16_tE19Flash_kernel_traitsILi192ELi64ELi64ELi8ES3_EELb0ELb1ELb0ELb0ELb0ELb0ELb1EEEvNS_16Flash_bwd_paramsE,"aw",@nobits
	.sectionflags	@""
	.align	16


//--------------------- .nv.shared._ZN5flash44flash_bwd_dq_dk_dv_loop_seqk_parallel_kernelI23Flash_bwd_kernel_traitsILi192ELi64ELi64ELi8ELi4ELi2ELi2ELb1ELb1EN7cutlass10bfloat16_tE19Flash_kernel_traitsILi192ELi64ELi64ELi8ES3_EELb1ELb1ELb0ELb0ELb0ELb1ELb0EEEvNS_16Flash_bwd_paramsE --------------------------
	.section	.nv.shared._ZN5flash44flash_bwd_dq_dk_dv_loop_seqk_parallel_kernelI23Flash_bwd_kernel_traitsILi192ELi64ELi64ELi8ELi4ELi2ELi2ELb1ELb1EN7cutlass10bfloat16_tE19Flash_kernel_traitsILi192ELi64ELi64ELi8ES3_EELb1ELb1ELb0ELb0ELb0ELb1ELb0EEEvNS_16Flash_bwd_paramsE,"aw",@nobits
	.sectionflags	@""
	.align	16


//--------------------- .nv.shared._ZN5flash44flash_bwd_dq_dk_dv_loop_seqk_parallel_kernelI23Flash_bwd_kernel_traitsILi192ELi64ELi64ELi8ELi4ELi2ELi2ELb1ELb1EN7cutlass10bfloat16_tE19Flash_kernel_traitsILi192ELi64ELi64ELi8ES3_EELb0ELb1ELb0ELb0ELb0ELb1ELb1EEEvNS_16Flash_bwd_paramsE --------------------------
	.section	.nv.shared._ZN5flash44flash_bwd_dq_dk_dv_loop_seqk_parallel_kernelI23Flash_bwd_kernel_traitsILi192ELi64ELi64ELi8ELi4ELi2ELi2ELb1ELb1EN7cutlass10bfloat16_tE19Flash_kernel_traitsILi192ELi64ELi64ELi8ES3_EELb0ELb1ELb0ELb0ELb0ELb1ELb1EEEvNS_16Flash_bwd_paramsE,"aw",@nobits
	.sectionflags	@""
	.align	16


//--------------------- .nv.shared._ZN5flash44flash_bwd_dq_dk_dv_loop_seqk_parallel_kernelI23Flash_bwd_kernel_traitsILi192ELi64ELi64ELi8ELi4ELi2ELi2ELb1ELb1EN7cutlass10bfloat16_tE19Flash_kernel_traitsILi192ELi64ELi64ELi8ES3_EELb1ELb1ELb0ELb1ELb0ELb0ELb0EEEvNS_16Flash_bwd_paramsE --------------------------
	.section	.nv.shared._ZN5flash44flash_bwd_dq_dk_dv_loop_seqk_parallel_kernelI23Flash_bwd_kernel_traitsILi192ELi64ELi64ELi8ELi4ELi2ELi2ELb1ELb1EN7cutlass10bfloat16_tE19Flash_kernel_traitsILi192ELi64ELi64ELi8ES3_EELb1ELb1ELb0ELb1ELb0ELb0ELb0EEEvNS_16Flash_bwd_paramsE,"aw",@nobits
	.sectionflags	@""
	.align	16


//--------------------- .nv.shared._ZN5flash44flash_bwd_dq_dk_dv_loop_seqk_parallel_kernelI23Flash_bwd_kernel_traitsILi192ELi64ELi64ELi8ELi4ELi2ELi2ELb1ELb1EN7cutlass10bfloat16_tE19Flash_kernel_traitsILi192ELi64ELi64ELi8ES3_EELb0ELb1ELb0ELb1ELb0ELb0ELb1EEEvNS_16Flash_bwd_paramsE --------------------------
	.section	.nv.shared._ZN5flash44flash_bwd_dq_dk_dv_loop_seqk_parallel_kernelI23Flash_bwd_kernel_traitsILi192ELi64ELi64ELi8ELi4ELi2ELi2ELb1ELb1EN7cutlass10bfloat16_tE19Flash_kernel_traitsILi192ELi64ELi64ELi8ES3_EELb0ELb1ELb0ELb1ELb0ELb0ELb1EEEvNS_16Flash_bwd_paramsE,"aw",@nobits
	.sectionflags	@""
	.align	16


//--------------------- .nv.shared._ZN5flash25flash_bwd_dot_do_o_kernelILb0E23Flash_bwd_kernel_traitsILi192ELi64ELi64ELi8ELi4ELi2ELi2ELb1ELb1EN7cutlass10bfloat16_tE19Flash_kernel_traitsILi192ELi64ELi64ELi8ES3_EEEEvNS_16Flash_bwd_paramsE --------------------------
	.section	.nv.shared._ZN5flash25flash_bwd_dot_do_o_kernelILb0E23Flash_bwd_kernel_traitsILi192ELi64ELi64ELi8ELi4ELi2ELi2ELb1ELb1EN7cutlass10bfloat16_tE19Flash_kernel_traitsILi192ELi64ELi64ELi8ES3_EEEEvNS_16Flash_bwd_paramsE,"aw",@nobits
	.sectionflags	@""
	.align	16


//--------------------- .nv.shared._ZN5flash25flash_bwd_dot_do_o_kernelILb1E23Flash_bwd_kernel_traitsILi192ELi64ELi64ELi8ELi4ELi2ELi2ELb1ELb1EN7cutlass10bfloat16_tE19Flash_kernel_traitsILi192ELi64ELi64ELi8ES3_EEEEvNS_16Flash_bwd_paramsE --------------------------
	.section	.nv.shared._ZN5flash25flash_bwd_dot_do_o_kernelILb1E23Flash_bwd_kernel_traitsILi192ELi64ELi64ELi8ELi4ELi2ELi2ELb1ELb1EN7cutlass10bfloat16_tE19Flash_kernel_traitsILi192ELi64ELi64ELi8ES3_EEEEvNS_16Flash_bwd_paramsE,"aw",@nobits
	.sectionflags	@""
	.align	16


//--------------------- .nv.shared._ZN5flash27flash_bwd_convert_dq_kernelI23Flash_bwd_kernel_traitsILi192ELi64ELi64ELi8ELi4ELi2ELi2ELb0ELb0EN7cutlass10bfloat16_tE19Flash_kernel_traitsILi192ELi64ELi64ELi8ES3_EEEEvNS_16Flash_bwd_paramsEi --------------------------
	.section	.nv.shared._ZN5flash27flash_bwd_convert_dq_kernelI23Flash_bwd_kernel_traitsILi192ELi64ELi64ELi8ELi4ELi2ELi2ELb0ELb0EN7cutlass10bfloat16_tE19Flash_kernel_traitsILi192ELi64ELi64ELi8ES3_EEEEvNS_16Flash_bwd_paramsEi,"aw",@nobits
	.sectionflags	@""
	.align	16


//--------------------- .nv.shared._ZN5flash44flash_bwd_dq_dk_dv_loop_seqk_parallel_kernelI23Flash_bwd_kernel_traitsILi192ELi64ELi64ELi8ELi4ELi2ELi2ELb0ELb0EN7cutlass10bfloat16_tE19Flash_kernel_traitsILi192ELi64ELi64ELi8ES3_EELb1ELb1ELb0ELb0ELb0ELb0ELb0EEEvNS_16Flash_bwd_paramsE --------------------------
	.section	.nv.shared._ZN5flash44flash_bwd_dq_dk_dv_loop_seqk_parallel_kernelI23Flash_bwd_kernel_traitsILi192ELi64ELi64ELi8ELi4ELi2ELi2ELb0ELb0EN7cutlass10bfloat16_tE19Flash_kernel_traitsILi192ELi64ELi64ELi8ES3_EELb1ELb1ELb0ELb0ELb0ELb0ELb0EEEvNS_16Flash_bwd_paramsE,"aw",@nobits
	.sectionflags	@""
	.align	16


//--------------------- .nv.shared._ZN5flash44flash_bwd_dq_dk_dv_loop_seqk_parallel_kernelI23Flash_bwd_kernel_traitsILi192ELi64ELi64ELi8ELi4ELi2ELi2ELb0ELb0EN7cutlass10bfloat16_tE19Flash_kernel_traitsILi192ELi64ELi64ELi8ES3_EELb0ELb1ELb0ELb0ELb0ELb0ELb1EEEvNS_16Flash_bwd_paramsE --------------------------
	.section	.nv.shared._ZN5flash44flash_bwd_dq_dk_dv_loop_seqk_parallel_kernelI23Flash_bwd_kernel_traitsILi192ELi64ELi64ELi8ELi4ELi2ELi2ELb0ELb0EN7cutlass10bfloat16_tE19Flash_kernel_traitsILi192ELi64ELi64ELi8ES3_EELb0ELb1ELb0ELb0ELb0ELb0ELb1EEEvNS_16Flash_bwd_paramsE,"aw",@nobits
	.sectionflags	@""
	.align	16


//--------------------- .nv.shared._ZN5flash44flash_bwd_dq_dk_dv_loop_seqk_parallel_kernelI23Flash_bwd_kernel_traitsILi192ELi64ELi64ELi8ELi4ELi2ELi2ELb0ELb0EN7cutlass10bfloat16_tE19Flash_kernel_traitsILi192ELi64ELi64ELi8ES3_EELb1ELb1ELb0ELb0ELb0ELb1ELb0EEEvNS_16Flash_bwd_paramsE --------------------------
	.section	.nv.shared._ZN5flash44flash_bwd_dq_dk_dv_loop_seqk_parallel_kernelI23Flash_bwd_kernel_traitsILi192ELi64ELi64ELi8ELi4ELi2ELi2ELb0ELb0EN7cutlass10bfloat16_tE19Flash_kernel_traitsILi192ELi64ELi64ELi8ES3_EELb1ELb1ELb0ELb0ELb0ELb1ELb0EEEvNS_16Flash_bwd_paramsE,"aw",@nobits
	.sectionflags	@""
	.align	16


//--------------------- .nv.shared._ZN5flash44flash_bwd_dq_dk_dv_loop_seqk_parallel_kernelI23Flash_bwd_kernel_traitsILi192ELi64ELi64ELi8ELi4ELi2ELi2ELb0ELb0EN7cutlass10bfloat16_tE19Flash_kernel_traitsILi192ELi64ELi64ELi8ES3_EELb0ELb1ELb0ELb0ELb0ELb1ELb1EEEvNS_16Flash_bwd_paramsE --------------------------
	.section	.nv.shared._ZN5flash44flash_bwd_dq_dk_dv_loop_seqk_parallel_kernelI23Flash_bwd_kernel_traitsILi192ELi64ELi64ELi8ELi4ELi2ELi2ELb0ELb0EN7cutlass10bfloat16_tE19Flash_kernel_traitsILi192ELi64ELi64ELi8ES3_EELb0ELb1ELb0ELb0ELb0ELb1ELb1EEEvNS_16Flash_bwd_paramsE,"aw",@nobits
	.sectionflags	@""
	.align	16


//--------------------- .nv.shared._ZN5flash44flash_bwd_dq_dk_dv_loop_seqk_parallel_kernelI23Flash_bwd_kernel_traitsILi192ELi64ELi64ELi8ELi4ELi2ELi2ELb0ELb0EN7cutlass10bfloat16_tE19Flash_kernel_traitsILi192ELi64ELi64ELi8ES3_EELb1ELb1ELb0ELb1ELb0ELb0ELb0EEEvNS_16Flash_bwd_paramsE --------------------------
	.section	.nv.shared._ZN5flash44flash_bwd_dq_dk_dv_loop_seqk_parallel_kernelI23Flash_bwd_kernel_traitsILi192ELi64ELi64ELi8ELi4ELi2ELi2ELb0ELb0EN7cutlass10bfloat16_tE19Flash_kernel_traitsILi192ELi64ELi64ELi8ES3_EELb1ELb1ELb0ELb1ELb0ELb0ELb0EEEvNS_16Flash_bwd_paramsE,"aw",@nobits
	.sectionflags	@""
	.align	16


//--------------------- .nv.shared._ZN5flash44flash_bwd_dq_dk_dv_loop_seqk_parallel_kernelI23Flash_bwd_kernel_traitsILi192ELi64ELi64ELi8ELi4ELi2ELi2ELb0ELb0EN7cutlass10bfloat16_tE19Flash_kernel_traitsILi192ELi64ELi64ELi8ES3_EELb0ELb1ELb0ELb1ELb0ELb0ELb1EEEvNS_16Flash_bwd_paramsE --------------------------
	.section	.nv.shared._ZN5flash44flash_bwd_dq_dk_dv_loop_seqk_parallel_kernelI23Flash_bwd_kernel_traitsILi192ELi64ELi64ELi8ELi4ELi2ELi2ELb0ELb0EN7cutlass10bfloat16_tE19Flash_kernel_traitsILi192ELi64ELi64ELi8ES3_EELb0ELb1ELb0ELb1ELb0ELb0ELb1EEEvNS_16Flash_bwd_paramsE,"aw",@nobits
	.sectionflags	@""
	.align	16


//--------------------- .nv.shared._ZN5flash25flash_bwd_dot_do_o_kernelILb0E23Flash_bwd_kernel_traitsILi192ELi64ELi64ELi8ELi4ELi2ELi2ELb0ELb0EN7cutlass10bfloat16_tE19Flash_kernel_traitsILi192ELi64ELi64ELi8ES3_EEEEvNS_16Flash_bwd_paramsE --------------------------
	.section	.nv.shared._ZN5flash25flash_bwd_dot_do_o_kernelILb0E23Flash_bwd_kernel_traitsILi192ELi64ELi64ELi8ELi4ELi2ELi2ELb0ELb0EN7cutlass10bfloat16_tE19Flash_kernel_traitsILi192ELi64ELi64ELi8ES3_EEEEvNS_16Flash_bwd_paramsE,"aw",@nobits
	.sectionflags	@""
	.align	16


//--------------------- .nv.shared._ZN5flash25flash_bwd_dot_do_o_kernelILb1E23Flash_bwd_kernel_traitsILi192ELi64ELi64ELi8ELi4ELi2ELi2ELb0ELb0EN7cutlass10bfloat16_tE19Flash_kernel_traitsILi192ELi64ELi64ELi8ES3_EEEEvNS_16Flash_bwd_paramsE --------------------------
	.section	.nv.shared._ZN5flash25flash_bwd_dot_do_o_kernelILb1E23Flash_bwd_kernel_traitsILi192ELi64ELi64ELi8ELi4ELi2ELi2ELb0ELb0EN7cutlass10bfloat16_tE19Flash_kernel_traitsILi192ELi64ELi64ELi8ES3_EEEEvNS_16Flash_bwd_paramsE,"aw",@nobits
	.sectionflags	@""
	.align	16
